def matmul_kernel(
    a_ptr,
    b_ptr,
    c_ptr,
    M,
    N,
    K,
    stride_am,
    stride_ak,
    stride_bk,
    stride_bn,
    stride_cm,
    stride_cn,
    BLOCK_M: tl.constexpr,
    BLOCK_N: tl.constexpr,
    BLOCK_K: tl.constexpr,
    GROUP_M: tl.constexpr,
):
    pid = tl.program_id(axis=0)
    num_pid_m = tl.cdiv(M, BLOCK_M)
    num_pid_n = tl.cdiv(N, BLOCK_N)
    num_pid_in_group = GROUP_M * num_pid_n
    group_id = pid // num_pid_in_group
    first_pid_m = group_id * GROUP_M
    group_size_m = min(num_pid_m - first_pid_m, GROUP_M)
    pid_m = first_pid_m + ((pid % num_pid_in_group) % group_size_m)
    pid_n = (pid % num_pid_in_group) // group_size_m

    offs_am = (pid_m * BLOCK_M + tl.arange(0, BLOCK_M)) % M
    offs_bn = (pid_n * BLOCK_N + tl.arange(0, BLOCK_N)) % N
    offs_k = tl.arange(0, BLOCK_K)
    a_ptrs = a_ptr + offs_am[:, None] * stride_am + offs_k[None, :] * stride_ak
    b_ptrs = b_ptr + offs_k[:, None] * stride_bk + offs_bn[None, :] * stride_bn

    acc = tl.zeros((BLOCK_M, BLOCK_N), dtype=tl.float32)
    for kk in range(0, tl.cdiv(K, BLOCK_K)):
        a = tl.load(a_ptrs, mask=offs_k[None, :] < K - kk * BLOCK_K, other=0.0)
        b = tl.load(b_ptrs, mask=offs_k[:, None] < K - kk * BLOCK_K, other=0.0)
        acc = tl.dot(a, b, acc)
        a_ptrs += BLOCK_K * stride_ak
        b_ptrs += BLOCK_K * stride_bk

    c = acc.to(c_ptr.dtype.element_ty)
    offs_cm = pid_m * BLOCK_M + tl.arange(0, BLOCK_M)
    offs_cn = pid_n * BLOCK_N + tl.arange(0, BLOCK_N)
    c_ptrs = c_ptr + offs_cm[:, None] * stride_cm + offs_cn[None, :] * stride_cn
    mask = (offs_cm[:, None] < M) & (offs_cn[None, :] < N)
    tl.store(c_ptrs, c, mask=mask)

# config = {"BLOCK_K": 64, "BLOCK_M": 256, "BLOCK_N": 512, "GROUP_M": 8, "arch": "sm_100", "dtype": "fp8e5m2", "num_ctas": 4, "num_stages": 3, "num_warps": 4}
# arch = sm_100


// ===== COMPILED SASS (sm_100a) =====

	.target	sm_100a

	.elftype	@"ET_EXEC"


//--------------------- .note.nv.tkinfo           --------------------------
	.section	.note.nv.tkinfo,"",@"SHT_NOTE"
	.sectionflags	@"SHF_NOTE_NV_TKINFO"
	.tkinfo
        /*0018*/ 	.word	0x00000081
        /*0030*/ 	.string	""
        /*0030*/ 	.string	"ptxas-blackwell"
        /*0030*/ 	.string	"Cuda compilation tools, release 12.9, V12.9.86"
        /*0030*/ 	.string	"Build cuda_12.9.r12.9/compiler.36037853_0"
        /*0030*/ 	.string	"-v  -suppress-debug-info  -lineinfo  -arch sm_100a "



//--------------------- .note.nv.cuver            --------------------------
	.section	.note.nv.cuver,"",@"SHT_NOTE"
	.sectionflags	@"SHF_NOTE_NV_CUVER"
        /*0018*/ 	.short	0x0001
        /*001a*/ 	.short	0x0064
        /*001c*/ 	.short	0x0001
        /*001e*/ 	.short	0x0000
        /*0020*/ 	.short	0x0001
        /*0022*/ 	.short	0x0000


//--------------------- .nv.info                  --------------------------
	.section	.nv.info,"",@"SHT_CUDA_INFO"
	.align	4


	//----- nvinfo : EIATTR_REGCOUNT
	.align		4
        /*0000*/ 	.byte	0x04, 0x2f
        /*0002*/ 	.short	(.L_4 - .L_3)
	.align		4
.L_3:
        /*0004*/ 	.word	index@(matmul_kernel)
        /*0008*/ 	.word	0x000000ff


	//----- nvinfo : EIATTR_FRAME_SIZE
	.align		4
.L_4:
        /*000c*/ 	.byte	0x04, 0x11
        /*000e*/ 	.short	(.L_6 - .L_5)
	.align		4
.L_5:
        /*0010*/ 	.word	index@($__internal_2_$__cuda_sm10x_tcgen05_guardrail_trap_unallocated_columns_being_dealloced)
        /*0014*/ 	.word	0x00000490


	//----- nvinfo : EIATTR_FRAME_SIZE
	.align		4
.L_6:
        /*0018*/ 	.byte	0x04, 0x11
        /*001a*/ 	.short	(.L_8 - .L_7)
	.align		4
.L_7:
        /*001c*/ 	.word	index@($__internal_1_$__cuda_sm10x_tcgen05_guardrail_trap_phase_invalid_during_alloc)
        /*0020*/ 	.word	0x00000490


	//----- nvinfo : EIATTR_FRAME_SIZE
	.align		4
.L_8:
        /*0024*/ 	.byte	0x04, 0x11
        /*0026*/ 	.short	(.L_10 - .L_9)
	.align		4
.L_9:
        /*0028*/ 	.word	index@($__internal_0_$__cuda_sm10x_tcgen05_guardrail_trap_col_being_dealloced_not_returned_by_alloc)
        /*002c*/ 	.word	0x00000490


	//----- nvinfo : EIATTR_FRAME_SIZE
	.align		4
.L_10:
        /*0030*/ 	.byte	0x04, 0x11
        /*0032*/ 	.short	(.L_12 - .L_11)
	.align		4
.L_11:
        /*0034*/ 	.word	index@(matmul_kernel)
        /*0038*/ 	.word	0x00000490


	//----- nvinfo : EIATTR_MIN_STACK_SIZE
	.align		4
.L_12:
        /*003c*/ 	.byte	0x04, 0x12
        /*003e*/ 	.short	(.L_14 - .L_13)
	.align		4
.L_13:
        /*0040*/ 	.word	index@(matmul_kernel)
        /*0044*/ 	.word	0x00000490
.L_14:


//--------------------- .nv.info.matmul_kernel    --------------------------
	.section	.nv.info.matmul_kernel,"",@"SHT_CUDA_INFO"
	.sectionflags	@""
	.align	4


	//----- nvinfo : EIATTR_CUDA_API_VERSION
	.align		4
        /*0000*/ 	.byte	0x04, 0x37
        /*0002*/ 	.short	(.L_16 - .L_15)
.L_15:
        /*0004*/ 	.word	0x00000081


	//----- nvinfo : EIATTR_KPARAM_INFO
	.align		4
.L_16:
        /*0008*/ 	.byte	0x04, 0x17
        /*000a*/ 	.short	(.L_18 - .L_17)
.L_17:
        /*000c*/ 	.word	0x00000000
        /*0010*/ 	.short	0x000d
        /*0012*/ 	.short	0x0048
        /*0014*/ 	.byte	0x00, 0xf4, 0x21, 0x00


	//----- nvinfo : EIATTR_KPARAM_INFO
	.align		4
.L_18:
        /*0018*/ 	.byte	0x04, 0x17
        /*001a*/ 	.short	(.L_20 - .L_19)
.L_19:
        /*001c*/ 	.word	0x00000000
        /*0020*/ 	.short	0x000c
        /*0022*/ 	.short	0x0040
        /*0024*/ 	.byte	0x00, 0xf4, 0x21, 0x00


	//----- nvinfo : EIATTR_KPARAM_INFO
	.align		4
.L_20:
        /*0028*/ 	.byte	0x04, 0x17
        /*002a*/ 	.short	(.L_22 - .L_21)
.L_21:
        /*002c*/ 	.word	0x00000000
        /*0030*/ 	.short	0x000b
        /*0032*/ 	.short	0x0038
        /*0034*/ 	.byte	0x00, 0xf0, 0x11, 0x00


	//----- nvinfo : EIATTR_KPARAM_INFO
	.align		4
.L_22:
        /*0038*/ 	.byte	0x04, 0x17
        /*003a*/ 	.short	(.L_24 - .L_23)
.L_23:
        /*003c*/ 	.word	0x00000000
        /*0040*/ 	.short	0x000a
        /*0042*/ 	.short	0x0034
        /*0044*/ 	.byte	0x00, 0xf0, 0x11, 0x00


	//----- nvinfo : EIATTR_KPARAM_INFO
	.align		4
.L_24:
        /*0048*/ 	.byte	0x04, 0x17
        /*004a*/ 	.short	(.L_26 - .L_25)
.L_25:
        /*004c*/ 	.word	0x00000000
        /*0050*/ 	.short	0x0009
        /*0052*/ 	.short	0x0030
        /*0054*/ 	.byte	0x00, 0xf0, 0x11, 0x00


	//----- nvinfo : EIATTR_KPARAM_INFO
	.align		4
.L_26:
        /*0058*/ 	.byte	0x04, 0x17
        /*005a*/ 	.short	(.L_28 - .L_27)
.L_27:
        /*005c*/ 	.word	0x00000000
        /*0060*/ 	.short	0x0008
        /*0062*/ 	.short	0x002c
        /*0064*/ 	.byte	0x00, 0xf0, 0x11, 0x00


	//----- nvinfo : EIATTR_KPARAM_INFO
	.align		4
.L_28:
        /*0068*/ 	.byte	0x04, 0x17
        /*006a*/ 	.short	(.L_30 - .L_29)
.L_29:
        /*006c*/ 	.word	0x00000000
        /*0070*/ 	.short	0x0007
        /*0072*/ 	.short	0x0028
        /*0074*/ 	.byte	0x00, 0xf0, 0x11, 0x00


	//----- nvinfo : EIATTR_KPARAM_INFO
	.align		4
.L_30:
        /*0078*/ 	.byte	0x04, 0x17
        /*007a*/ 	.short	(.L_32 - .L_31)
.L_31:
        /*007c*/ 	.word	0x00000000
        /*0080*/ 	.short	0x0006
        /*0082*/ 	.short	0x0024
        /*0084*/ 	.byte	0x00, 0xf0, 0x11, 0x00


	//----- nvinfo : EIATTR_KPARAM_INFO
	.align		4
.L_32:
        /*0088*/ 	.byte	0x04, 0x17
        /*008a*/ 	.short	(.L_34 - .L_33)
.L_33:
        /*008c*/ 	.word	0x00000000
        /*0090*/ 	.short	0x0005
        /*0092*/ 	.short	0x0020
        /*0094*/ 	.byte	0x00, 0xf0, 0x11, 0x00


	//----- nvinfo : EIATTR_KPARAM_INFO
	.align		4
.L_34:
        /*0098*/ 	.byte	0x04, 0x17
        /*009a*/ 	.short	(.L_36 - .L_35)
.L_35:
        /*009c*/ 	.word	0x00000000
        /*00a0*/ 	.short	0x0004
        /*00a2*/ 	.short	0x001c
        /*00a4*/ 	.byte	0x00, 0xf0, 0x11, 0x00


	//----- nvinfo : EIATTR_KPARAM_INFO
	.align		4
.L_36:
        /*00a8*/ 	.byte	0x04, 0x17
        /*00aa*/ 	.short	(.L_38 - .L_37)
.L_37:
        /*00ac*/ 	.word	0x00000000
        /*00b0*/ 	.short	0x0003
        /*00b2*/ 	.short	0x0018
        /*00b4*/ 	.byte	0x00, 0xf0, 0x11, 0x00


	//----- nvinfo : EIATTR_KPARAM_INFO
	.align		4
.L_38:
        /*00b8*/ 	.byte	0x04, 0x17
        /*00ba*/ 	.short	(.L_40 - .L_39)
.L_39:
        /*00bc*/ 	.word	0x00000000
        /*00c0*/ 	.short	0x0002
        /*00c2*/ 	.short	0x0010
        /*00c4*/ 	.byte	0x00, 0xf4, 0x21, 0x00


	//----- nvinfo : EIATTR_KPARAM_INFO
	.align		4
.L_40:
        /*00c8*/ 	.byte	0x04, 0x17
        /*00ca*/ 	.short	(.L_42 - .L_41)
.L_41:
        /*00cc*/ 	.word	0x00000000
        /*00d0*/ 	.short	0x0001
        /*00d2*/ 	.short	0x0008
        /*00d4*/ 	.byte	0x00, 0xf4, 0x21, 0x00


	//----- nvinfo : EIATTR_KPARAM_INFO
	.align		4
.L_42:
        /*00d8*/ 	.byte	0x04, 0x17
        /*00da*/ 	.short	(.L_44 - .L_43)
.L_43:
        /*00dc*/ 	.word	0x00000000
        /*00e0*/ 	.short	0x0000
        /*00e2*/ 	.short	0x0000
        /*00e4*/ 	.byte	0x00, 0xf4, 0x21, 0x00


	//----- nvinfo : EIATTR_EXPLICIT_CLUSTER
	.align		4
.L_44:
        /*00e8*/ 	.byte	0x01, 0x3e
	.zero		2


	//----- nvinfo : EIATTR_CTA_PER_CLUSTER
	.align		4
        /*00ec*/ 	.byte	0x04, 0x3d
        /*00ee*/ 	.short	(.L_46 - .L_45)
.L_45:
        /*00f0*/ 	.word	0x00000004
        /*00f4*/ 	.word	0x00000001
        /*00f8*/ 	.word	0x00000001


	//----- nvinfo : EIATTR_AT_ENTRY_FRAGMENTS
	.align		4
.L_46:
        /*00fc*/ 	.byte	0x04, 0x4f
        /*00fe*/ 	.short	(.L_48 - .L_47)


	//   ....[0]....
.L_47:
        /*0100*/ 	.word	0x00000004


	//----- nvinfo : EIATTR_RESERVED_SMEM_USED
	.align		4
.L_48:
        /*0104*/ 	.byte	0x01, 0x41
	.zero		2


	//----- nvinfo : EIATTR_SPARSE_MMA_MASK
	.align		4
        /*0108*/ 	.byte	0x03, 0x50
        /*010a*/ 	.short	0x0000


	//----- nvinfo : EIATTR_TCGEN05_1CTA_USED
	.align		4
        /*010c*/ 	.byte	0x01, 0x51
	.zero		2


	//----- nvinfo : EIATTR_MAXREG_COUNT
	.align		4
        /*0110*/ 	.byte	0x03, 0x1b
        /*0112*/ 	.short	0x00ff


	//----- nvinfo : EIATTR_NUM_BARRIERS
	.align		4
        /*0114*/ 	.byte	0x02, 0x4c
        /*0116*/ 	.byte	0x01
	.zero		1


	//----- nvinfo : EIATTR_ANNOTATIONS
	.align		4
        /*0118*/ 	.byte	0x04, 0x55
        /*011a*/ 	.short	(.L_50 - .L_49)


	//   ....[0]....
.L_49:
        /*011c*/ 	.word	0x00000001
        /*0120*/ 	.byte	0xb0, 0x09, 0x00, 0x00, 0x01, 0x00, 0x00, 0x00, 0xa0, 0x0a, 0x00, 0x00, 0x01, 0x00, 0x00, 0x00
        /* <DEDUP_REMOVED lines=462> */
        /*1e10*/ 	.byte	0x00, 0xa3, 0x01, 0x00


	//----- nvinfo : EIATTR_INT_WARP_WIDE_INSTR_OFFSETS
	.align		4
.L_50:
        /*1e14*/ 	.byte	0x04, 0x31
        /*1e16*/ 	.short	(.L_52 - .L_51)


	//   ....[0]....
.L_51:
        /*1e18*/ 	.word	0x00001740


	//   ....[1]....
        /*1e1c*/ 	.word	0x00001760


	//   ....[2]....
        /*1e20*/ 	.word	0x00009b90


	//   ....[3]....
        /*1e24*/ 	.word	0x00020e40


	//   ....[4]....
        /*1e28*/ 	.word	0x00020e90


	//----- nvinfo : EIATTR_COOP_GROUP_MASK_REGIDS
	.align		4
.L_52:
        /*1e2c*/ 	.byte	0x04, 0x29
        /*1e2e*/ 	.short	(.L_54 - .L_53)


	//   ....[0]....
.L_53:
        /*1e30*/ 	.word	0xffffffff


	//   ....[1]....
        /*1e34*/ 	.word	0xffffffff


	//   ....[2]....
        /*1e38*/ 	.word	0xffffffff


	//   ....[3]....
        /*1e3c*/ 	.word	0xffffffff


	//----- nvinfo : EIATTR_COOP_GROUP_INSTR_OFFSETS
	.align		4
.L_54:
        /*1e40*/ 	.byte	0x04, 0x28
        /*1e42*/ 	.short	(.L_56 - .L_55)


	//   ....[0]....
.L_55:
        /*1e44*/ 	.word	0x00000070


	//   ....[1]....
        /*1e48*/ 	.word	0x00000330


	//   ....[2]....
        /*1e4c*/ 	.word	0x00020cd0


	//   ....[3]....
        /*1e50*/ 	.word	0x00020f40


	//----- nvinfo : EIATTR_VRC_CTA_INIT_COUNT
	.align		4
.L_56:
        /*1e54*/ 	.byte	0x02, 0x4a
        /*1e56*/ 	.byte	0x80
	.zero		1


	//----- nvinfo : EIATTR_MBARRIER_INSTR_OFFSETS
	.align		4
        /*1e58*/ 	.byte	0x04, 0x39
        /*1e5a*/ 	.short	(.L_58 - .L_57)


	//   ....[0]....
.L_57:
        /*1e5c*/ 	.word	0x00001a60
        /*1e60*/ 	.word	0x000000ff
        /*1e64*/ 	.word	0x00000000
        /*1e68*/ 	.short	0x0100
        /*1e6a*/ 	.byte	0x0a
	.zero		1


	//   ....[1]....
        /*1e6c*/ 	.word	0x00009be0
        /*1e70*/ 	.word	0x000000ff
        /*1e74*/ 	.word	0x0000c008
        /*1e78*/ 	.short	0x0100
        /*1e7a*/ 	.byte	0x0d
	.zero		1


	//   ....[2]....
        /*1e7c*/ 	.word	0x0000fe00
        /*1e80*/ 	.word	0x000000ff
        /*1e84*/ 	.word	0x00000000
        /*1e88*/ 	.short	0x010a
        /*1e8a*/ 	.byte	0x0a
	.zero		1


	//   ....[3]....
        /*1e8c*/ 	.word	0x00017ab0
        /*1e90*/ 	.word	0x000000ff
        /*1e94*/ 	.word	0x00000000
        /*1e98*/ 	.short	0x010a
        /*1e9a*/ 	.byte	0x0a
	.zero		1


	//   ....[4]....
        /*1e9c*/ 	.word	0x00017c40
        /*1ea0*/ 	.word	0x000000ff
        /*1ea4*/ 	.word	0x0000c000
        /*1ea8*/ 	.short	0x0108
        /*1eaa*/ 	.byte	0x0d
	.zero		1


	//   ....[5]....
        /*1eac*/ 	.word	0x00017c90
        /*1eb0*/ 	.word	0x000000ff
        /*1eb4*/ 	.word	0x0000c008
        /*1eb8*/ 	.short	0x0108
        /*1eba*/ 	.byte	0x0d
	.zero		1


	//   ....[6]....
        /*1ebc*/ 	.word	0x00020f60
        /*1ec0*/ 	.word	0x000000ff
        /*1ec4*/ 	.word	0x00000000
        /*1ec8*/ 	.short	0x010a
        /*1eca*/ 	.byte	0x0a
	.zero		1


	//   ....[7]....
        /*1ecc*/ 	.word	0x00020f90
        /*1ed0*/ 	.word	0x000000ff
        /*1ed4*/ 	.word	0x00000000
        /*1ed8*/ 	.short	0x010a
        /*1eda*/ 	.byte	0x0a
	.zero		1


	//----- nvinfo : EIATTR_NUM_MBARRIERS
	.align		4
.L_58:
        /*1edc*/ 	.byte	0x03, 0x38
        /*1ede*/ 	.short	0x0002


	//----- nvinfo : EIATTR_EXIT_INSTR_OFFSETS
	.align		4
        /*1ee0*/ 	.byte	0x04, 0x1c
        /*1ee2*/ 	.short	(.L_60 - .L_59)


	//   ....[0]....
.L_59:
        /*1ee4*/ 	.word	0x00020f50


	//----- nvinfo : EIATTR_REQNTID
	.align		4
.L_60:
        /*1ee8*/ 	.byte	0x04, 0x10
        /*1eea*/ 	.short	(.L_62 - .L_61)
.L_61:
        /*1eec*/ 	.word	0x00000080
        /*1ef0*/ 	.word	0x00000001
        /*1ef4*/ 	.word	0x00000001


	//----- nvinfo : EIATTR_CRS_STACK_SIZE
	.align		4
.L_62:
        /*1ef8*/ 	.byte	0x04, 0x1e
        /*1efa*/ 	.short	(.L_64 - .L_63)
.L_63:
        /*1efc*/ 	.word	0x00000000


	//----- nvinfo : EIATTR_CBANK_PARAM_SIZE
	.align		4
.L_64:
        /*1f00*/ 	.byte	0x03, 0x19
        /*1f02*/ 	.short	0x0050


	//----- nvinfo : EIATTR_PARAM_CBANK
	.align		4
        /*1f04*/ 	.byte	0x04, 0x0a
        /*1f06*/ 	.short	(.L_66 - .L_65)
	.align		4
.L_65:
        /*1f08*/ 	.word	index@(.nv.constant0.matmul_kernel)
        /*1f0c*/ 	.short	0x0380
        /*1f0e*/ 	.short	0x0050


	//----- nvinfo : EIATTR_SW_WAR
	.align		4
.L_66:
        /*1f10*/ 	.byte	0x04, 0x36
        /*1f12*/ 	.short	(.L_68 - .L_67)
.L_67:
        /*1f14*/ 	.word	0x00000008
.L_68:


//--------------------- .nv.compat                --------------------------
	.section	.nv.compat,"",@"SHT_CUDA_COMPAT_INFO"
	.align	4
        /*0000*/ 	.byte	0x02, 0x02, 0x02, 0x00, 0x02, 0x05, 0x05, 0x00, 0x02, 0x03, 0x00, 0x00, 0x02, 0x06, 0x01, 0x00


//--------------------- .nv.callgraph             --------------------------
	.section	.nv.callgraph,"",@"SHT_CUDA_CALLGRAPH"
	.align	4
	.sectionentsize	8
	.align		4
        /*0000*/ 	.word	0x00000000
	.align		4
        /*0004*/ 	.word	0xffffffff
	.align		4
        /*0008*/ 	.word	0x00000000
	.align		4
        /*000c*/ 	.word	0xfffffffe
	.align		4
        /*0010*/ 	.word	0x00000000
	.align		4
        /*0014*/ 	.word	0xfffffffd
	.align		4
        /*0018*/ 	.word	0x00000000
	.align		4
        /*001c*/ 	.word	0xfffffffc


//--------------------- .text.matmul_kernel       --------------------------
	.section	.text.matmul_kernel,"ax",@progbits
	.align	128
        .global         matmul_kernel
        .type           matmul_kernel,@function
        .size           matmul_kernel,(.L_x_20 - matmul_kernel)
        .other          matmul_kernel,@"STO_CUDA_ENTRY STV_DEFAULT"
matmul_kernel:
.text.matmul_kernel:
[----:B------:R-:W0:Y:S01]  /*0000*/  LDC R1, c[0x0][0x37c] ;  /* 0x0000df00ff017b82 */ /* 0x000e220000000800 */
[----:B------:R-:W1:Y:S01]  /*0010*/  S2R R234, SR_TID.X ;  /* 0x0000000000ea7919 */ /* 0x000e620000002100 */
[----:B0-----:R-:W-:Y:S01]  /*0020*/  VIADD R1, R1, 0xfffffb70 ;  /* 0xfffffb7001017836 */ /* 0x001fe20000000000 */
[----:B-1----:R-:W-:-:S13]  /*0030*/  ISETP.GE.U32.AND P0, PT, R234, 0x20, PT ;  /* 0x00000020ea00780c */ /* 0x002fda0003f06070 */
[----:B------:R-:W-:Y:S02]  /*0040*/  VOTEU.ANY UP0, P0 ;  /* 0x0000000000ff7886 */ /* 0x000fe40000000100 */
[----:B------:R-:W-:Y:S05]  /*0050*/  BRA.U UP0, `(.L_x_0) ;  /* 0x0000000100b87547 */ /* 0x000fea000b800000 */
[----:B------:R-:W0:Y:S01]  /*0060*/  S2UR UR6, SR_CgaCtaId ;  /* 0x00000000000679c3 */ /* 0x000e220000008800 */
[----:B------:R-:W-:Y:S01]  /*0070*/  NOP ;  /* 0x0000000000007918 */ /* 0x000fe20000000000 */
[----:B------:R-:W-:Y:S02]  /*0080*/  UMOV UR4, 0x40 ;  /* 0x0000004000047882 */ /* 0x000fe40000000000 */
[----:B0-----:R-:W-:-:S09]  /*0090*/  ULEA UR4, UR6, UR4, 0x18 ;  /* 0x0000000406047291 */ /* 0x001fd2000f8ec0ff */
[----:B------:R-:W0:Y:S01]  /*00a0*/  LDS.U8 R0, [UR4] ;  /* 0x00000004ff007984 */ /* 0x000e220008000000 */
[----:B------:R-:W-:Y:S02]  /*00b0*/  UMOV UR4, 0x400 ;  /* 0x0000040000047882 */ /* 0x000fe40000000000 */
[----:B------:R-:W-:Y:S01]  /*00c0*/  ULEA UR4, UR6, UR4, 0x18 ;  /* 0x0000000406047291 */ /* 0x000fe2000f8ec0ff */
[----:B0-----:R-:W-:-:S13]  /*00d0*/  ISETP.NE.AND P0, PT, R0, RZ, PT ;  /* 0x000000ff0000720c */ /* 0x001fda0003f05270 */
[----:B------:R-:W-:Y:S05]  /*00e0*/  @P0 BRA `(.L_x_1) ;  /* 0x00000000007c0947 */ /* 0x000fea0003800000 */
[----:B------:R-:W-:-:S13]  /*00f0*/  ELECT P0, URZ, PT ;  /* 0x0000000000ff782f */ /* 0x000fda0003800000 */
[----:B------:R-:W-:Y:S05]  /*0100*/  @!P0 BRA `(.L_x_2) ;  /* 0x0000000000848947 */ /* 0x000fea0003800000 */
[----:B------:R-:W-:Y:S01]  /*0110*/  UMOV UR5, 0x8 ;  /* 0x0000000800057882 */ /* 0x000fe20000000000 */
[----:B------:R-:W-:Y:S02]  /*0120*/  IMAD.MOV.U32 R4, RZ, RZ, 0x1 ;  /* 0x00000001ff047424 */ /* 0x000fe400078e00ff */
[----:B------:R-:W-:Y:S02]  /*0130*/  IMAD.MOV.U32 R5, RZ, RZ, 0xff ;  /* 0x000000ffff057424 */ /* 0x000fe400078e00ff */
[----:B------:R-:W-:Y:S04]  /*0140*/  DEPBAR.LE SB0, 0x36 ;  /* 0x00008d800000791a */ /* 0x000fe80000000000 */
[----:B------:R-:W0:Y:S02]  /*0150*/  UTCATOMSWS.FIND_AND_SET.ALIGN UP1, UR5, UR5 ;  /* 0x00000005000575e3 */ /* 0x000e240008020800 */
[----:B0-----:R-:W-:-:S04]  /*0160*/  PLOP3.LUT P0, PT, PT, PT, UP1, 0x80, 0x8 ;  /* 0x000000000008781c */ /* 0x001fc80003f0f018 */
[----:B------:R-:W-:-:S04]  /*0170*/  SEL R0, RZ, 0xffffffff, !P0 ;  /* 0xffffffffff007807 */ /* 0x000fc80004000000 */
[----:B------:R-:W-:Y:S01]  /*0180*/  ISETP.NE.AND P0, PT, R0, RZ, PT ;  /* 0x000000ff0000720c */ /* 0x000fe20003f05270 */
[----:B------:R-:W-:-:S12]  /*0190*/  IMAD.U32 R0, RZ, RZ, UR5 ;  /* 0x00000005ff007e24 */ /* 0x000fd8000f8e00ff */
[----:B------:R-:W-:Y:S05]  /*01a0*/  @P0 BRA `(.L_x_3) ;  /* 0x0000000000240947 */ /* 0x000fea0003800000 */
.L_x_4:
[----:B------:R-:W-:Y:S05]  /*01b0*/  NANOSLEEP 0x64 ;  /* 0x000000640000795d */ /* 0x000fea0003800000 */
[----:B------:R-:W-:-:S05]  /*01c0*/  UMOV UR5, 0x8 ;  /* 0x0000000800057882 */ /* 0x000fca0000000000 */
[----:B------:R-:W-:Y:S04]  /*01d0*/  DEPBAR.LE SB0, 0x36 ;  /* 0x00008d800000791a */ /* 0x000fe80000000000 */
[----:B------:R-:W0:Y:S02]  /*01e0*/  UTCATOMSWS.FIND_AND_SET.ALIGN UP1, UR5, UR5 ;  /* 0x00000005000575e3 */ /* 0x000e240008020800 */
[----:B0-----:R-:W-:-:S04]  /*01f0*/  PLOP3.LUT P0, PT, PT, PT, UP1, 0x80, 0x8 ;  /* 0x000000000008781c */ /* 0x001fc80003f0f018 */
[----:B------:R-:W-:-:S04]  /*0200*/  SEL R0, RZ, 0xffffffff, !P0 ;  /* 0xffffffffff007807 */ /* 0x000fc80004000000 */
[----:B------:R-:W-:Y:S01]  /*0210*/  ISETP.NE.AND P0, PT, R0, RZ, PT ;  /* 0x000000ff0000720c */ /* 0x000fe20003f05270 */
[----:B------:R-:W-:-:S12]  /*0220*/  IMAD.U32 R0, RZ, RZ, UR5 ;  /* 0x00000005ff007e24 */ /* 0x000fd8000f8e00ff */
[----:B------:R-:W-:Y:S05]  /*0230*/  @!P0 BRA `(.L_x_4) ;  /* 0xfffffffc00dc8947 */ /* 0x000fea000383ffff */
.L_x_3:
[C---:B------:R-:W-:Y:S01]  /*0240*/  VIADD R3, R0.reuse, 0x10 ;  /* 0x0000001000037836 */ /* 0x040fe20000000000 */
[----:B------:R-:W-:Y:S01]  /*0250*/  UMOV UR5, 0x50 ;  /* 0x0000005000057882 */ /* 0x000fe20000000000 */
[----:B------:R-:W-:Y:S01]  /*0260*/  SHF.L.U32 R2, R5, R0, RZ ;  /* 0x0000000005027219 */ /* 0x000fe200000006ff */
[----:B------:R-:W-:Y:S01]  /*0270*/  ULEA UR5, UR6, UR5, 0x18 ;  /* 0x0000000506057291 */ /* 0x000fe2000f8ec0ff */
[----:B------:R-:W-:Y:S01]  /*0280*/  IMAD.SHL.U32 R0, R0, 0x20, RZ ;  /* 0x0000002000007824 */ /* 0x000fe200078e00ff */
[----:B------:R-:W-:-:S04]  /*0290*/  SHF.L.U32 R3, R4, R3, RZ ;  /* 0x0000000304037219 */ /* 0x000fc800000006ff */
[----:B------:R-:W-:-:S05]  /*02a0*/  LOP3.LUT R2, R3, R2, RZ, 0xfc, !PT ;  /* 0x0000000203027212 */ /* 0x000fca00078efcff */
[----:B------:R0:W-:Y:S04]  /*02b0*/  ATOMS.OR RZ, [UR5], R2 ;  /* 0x00000002ffff798c */ /* 0x0001e8000b000005 */
[----:B------:R0:W-:Y:S01]  /*02c0*/  STS [UR4], R0 ;  /* 0x00000000ff007988 */ /* 0x0001e20008000804 */
[----:B------:R-:W-:Y:S05]  /*02d0*/  BRA `(.L_x_2) ;  /* 0x0000000000107947 */ /* 0x000fea0003800000 */
.L_x_1:
[----:B------:R-:W-:Y:S01]  /*02e0*/  IMAD.MOV.U32 R0, RZ, RZ, -0x1 ;  /* 0xffffffffff007424 */ /* 0x000fe200078e00ff */
[----:B------:R-:W-:-:S04]  /*02f0*/  MOV R2, 0x320 ;  /* 0x0000032000027802 */ /* 0x000fc80000000f00 */
[----:B------:R0:W-:Y:S03]  /*0300*/  STS [UR4], R0 ;  /* 0x00000000ff007988 */ /* 0x0001e60008000804 */
[----:B0-----:R-:W-:Y:S05]  /*0310*/  CALL.REL.NOINC `($__internal_1_$__cuda_sm10x_tcgen05_guardrail_trap_phase_invalid_during_alloc) ;  /* 0x0000020c00347944 */ /* 0x001fea0003c00000 */
.L_x_2:
[----:B------:R-:W-:Y:S05]  /*0320*/  WARPSYNC.ALL ;  /* 0x0000000000007948 */ /* 0x000fea0003800000 */
[----:B------:R-:W-:Y:S01]  /*0330*/  NOP ;  /* 0x0000000000007918 */ /* 0x000fe20000000000 */
.L_x_0:
[----:B------:R-:W1:Y:S08]  /*0340*/  LDC.64 R90, c[0x0][0x398] ;  /* 0x0000e600ff5a7b82 */ /* 0x000e700000000a00 */
[----:B------:R-:W2:Y:S02]  /*0350*/  S2UR UR5, SR_CgaSize ;  /* 0x00000000000579c3 */ /* 0x000ea40000008a00 */
[----:B--2---:R-:W-:-:S12]  /*0360*/  UIMAD UR5, UR5, -0xa0, URZ ;  /* 0xffffff60050578a4 */ /* 0x004fd8000f8e02ff */
[----:B------:R-:W2:Y:S01]  /*0370*/  LDCU UR5, c[0x0][UR5+0x2b0] ;  /* 0x00005600050577ac */ /* 0x000ea20008000800 */
[----:B------:R-:W3:Y:S01]  /*0380*/  S2R R10, SR_CgaCtaId ;  /* 0x00000000000a7919 */ /* 0x000ee20000008800 */
[----:B------:R-:W-:Y:S01]  /*0390*/  LOP3.LUT R44, R234, 0x7f, RZ, 0xc0, !PT ;  /* 0x0000007fea2c7812 */ /* 0x000fe200078ec0ff */
[----:B------:R-:W4:Y:S08]  /*03a0*/  S2UR UR4, SR_CTAID.X ;  /* 0x00000000000479c3 */ /* 0x000f300000002500 */
[----:B------:R-:W0:Y:S02]  /*03b0*/  LDC R94, c[0x0][0x3a0] ;  /* 0x0000e800ff5e7b82 */ /* 0x000e240000000800 */
[----:B01----:R-:W-:Y:S01]  /*03c0*/  VIADD R0, R91, 0x1ff ;  /* 0x000001ff5b007836 */ /* 0x003fe20000000000 */
[----:B------:R-:W-:-:S04]  /*03d0*/  IABS R88, R91 ;  /* 0x0000005b00587213 */ /* 0x000fc80000000000 */
[----:B------:R-:W-:Y:S02]  /*03e0*/  SHF.R.S32.HI R3, RZ, 0x1f, R0 ;  /* 0x0000001fff037819 */ /* 0x000fe40000011400 */
[----:B----4-:R-:W-:Y:S01]  /*03f0*/  I2FP.F32.U32 R5, UR4 ;  /* 0x0000000400057c45 */ /* 0x010fe20008201000 */
[----:B------:R-:W0:Y:S01]  /*0400*/  S2UR UR4, SR_CgaCtaId ;  /* 0x00000000000479c3 */ /* 0x000e220000008800 */
[----:B------:R-:W-:Y:S01]  /*0410*/  LEA.HI R3, R3, R0, RZ, 0x9 ;  /* 0x0000000003037211 */ /* 0x000fe200078f48ff */
[----:B---3--:R-:W-:Y:S02]  /*0420*/  IMAD.SHL.U32 R13, R10, 0x100, RZ ;  /* 0x000001000a0d7824 */ /* 0x008fe400078e00ff */
[----:B--2---:R-:W-:Y:S01]  /*0430*/  FMUL R5, R5, UR5 ;  /* 0x0000000505057c20 */ /* 0x004fe20008400000 */
[----:B------:R-:W-:Y:S02]  /*0440*/  SHF.R.S32.HI R3, RZ, 0x9, R3 ;  /* 0x00000009ff037819 */ /* 0x000fe40000011403 */
[----:B------:R-:W-:-:S03]  /*0450*/  LEA.HI R87, R234, R13, RZ, 0x1a ;  /* 0x0000000dea577211 */ /* 0x000fc600078fd0ff */
[----:B------:R-:W-:Y:S01]  /*0460*/  IMAD.SHL.U32 R4, R3, 0x8, RZ ;  /* 0x0000000803047824 */ /* 0x000fe200078e00ff */
[----:B------:R-:W-:Y:S04]  /*0470*/  F2I.U32.TRUNC.NTZ R5, R5 ;  /* 0x0000000500057305 */ /* 0x000fe8000020f000 */
[----:B------:R-:W-:-:S04]  /*0480*/  IABS R7, R4 ;  /* 0x0000000400077213 */ /* 0x000fc80000000000 */
[----:B------:R-:W1:Y:S08]  /*0490*/  I2F.RP R0, R7 ;  /* 0x0000000700007306 */ /* 0x000e700000209400 */
[----:B-1----:R-:W1:Y:S02]  /*04a0*/  MUFU.RCP R0, R0 ;  /* 0x0000000000007308 */ /* 0x002e640000001000 */
[----:B-1----:R-:W-:Y:S01]  /*04b0*/  VIADD R2, R0, 0xffffffe ;  /* 0x0ffffffe00027836 */ /* 0x002fe20000000000 */
[----:B------:R-:W-:-:S05]  /*04c0*/  IABS R0, R5 ;  /* 0x0000000500007213 */ /* 0x000fca0000000000 */
[----:B------:R1:W2:Y:S02]  /*04d0*/  F2I.FTZ.U32.TRUNC.NTZ R3, R2 ;  /* 0x0000000200037305 */ /* 0x0002a4000021f000 */
[----:B-1----:R-:W-:Y:S02]  /*04e0*/  IMAD.MOV.U32 R2, RZ, RZ, RZ ;  /* 0x000000ffff027224 */ /* 0x002fe400078e00ff */
[----:B--2---:R-:W-:-:S04]  /*04f0*/  IMAD.MOV R6, RZ, RZ, -R3 ;  /* 0x000000ffff067224 */ /* 0x004fc800078e0a03 */
[----:B------:R-:W-:Y:S01]  /*0500*/  IMAD R9, R6, R7, RZ ;  /* 0x0000000706097224 */ /* 0x000fe200078e02ff */
[----:B------:R-:W-:-:S03]  /*0510*/  IABS R6, R4 ;  /* 0x0000000400067213 */ /* 0x000fc60000000000 */
[----:B------:R-:W-:-:S04]  /*0520*/  IMAD.HI.U32 R3, R3, R9, R2 ;  /* 0x0000000903037227 */ /* 0x000fc800078e0002 */
[----:B------:R-:W-:Y:S02]  /*0530*/  IMAD.MOV R2, RZ, RZ, -R6 ;  /* 0x000000ffff027224 */ /* 0x000fe400078e0a06 */
[----:B------:R-:W-:-:S04]  /*0540*/  IMAD.HI.U32 R3, R3, R0, RZ ;  /* 0x0000000003037227 */ /* 0x000fc800078e00ff */
[----:B------:R-:W-:Y:S01]  /*0550*/  IMAD R0, R3, R2, R0 ;  /* 0x0000000203007224 */ /* 0x000fe200078e0200 */
[----:B------:R-:W-:Y:S04]  /*0560*/  BAR.SYNC.DEFER_BLOCKING 0x0 ;  /* 0x0000000000007b1d */ /* 0x000fe80000010000 */
[----:B------:R-:W-:-:S13]  /*0570*/  ISETP.GT.U32.AND P1, PT, R7, R0, PT ;  /* 0x000000000700720c */ /* 0x000fda0003f24070 */
[----:B------:R-:W-:Y:S02]  /*0580*/  @!P1 IMAD.IADD R0, R0, 0x1, -R7 ;  /* 0x0000000100009824 */ /* 0x000fe400078e0a07 */
[----:B------:R-:W-:Y:S01]  /*0590*/  @!P1 VIADD R3, R3, 0x1 ;  /* 0x0000000103039836 */ /* 0x000fe20000000000 */
[----:B------:R-:W-:Y:S02]  /*05a0*/  ISETP.NE.AND P1, PT, R4, RZ, PT ;  /* 0x000000ff0400720c */ /* 0x000fe40003f25270 */
[----:B------:R-:W-:Y:S02]  /*05b0*/  ISETP.GE.U32.AND P0, PT, R0, R7, PT ;  /* 0x000000070000720c */ /* 0x000fe40003f06070 */
[----:B------:R-:W-:-:S04]  /*05c0*/  LOP3.LUT R0, R5, R4, RZ, 0x3c, !PT ;  /* 0x0000000405007212 */ /* 0x000fc800078e3cff */
[----:B------:R-:W-:Y:S01]  /*05d0*/  ISETP.GE.AND P2, PT, R0, RZ, PT ;  /* 0x000000ff0000720c */ /* 0x000fe20003f46270 */
[----:B------:R-:W-:-:S06]  /*05e0*/  VIADD R0, R90, 0xff ;  /* 0x000000ff5a007836 */ /* 0x000fcc0000000000 */
[----:B------:R-:W-:-:S04]  /*05f0*/  @P0 VIADD R3, R3, 0x1 ;  /* 0x0000000103030836 */ /* 0x000fc80000000000 */
[----:B------:R-:W-:Y:S01]  /*0600*/  IMAD.MOV.U32 R2, RZ, RZ, R3 ;  /* 0x000000ffff027224 */ /* 0x000fe200078e0003 */
[----:B------:R-:W-:-:S03]  /*0610*/  SHF.R.S32.HI R3, RZ, 0x1f, R0 ;  /* 0x0000001fff037819 */ /* 0x000fc60000011400 */
[----:B------:R-:W-:Y:S01]  /*0620*/  @!P2 IMAD.MOV R2, RZ, RZ, -R2 ;  /* 0x000000ffff02a224 */ /* 0x000fe200078e0a02 */
[----:B------:R-:W-:Y:S02]  /*0630*/  @!P1 LOP3.LUT R2, RZ, R4, RZ, 0x33, !PT ;  /* 0x00000004ff029212 */ /* 0x000fe400078e33ff */
[----:B------:R-:W-:-:S03]  /*0640*/  LEA.HI R3, R3, R0, RZ, 0x8 ;  /* 0x0000000003037211 */ /* 0x000fc600078f40ff */
[----:B------:R-:W-:Y:S02]  /*0650*/  IMAD.SHL.U32 R6, R2, 0x8, RZ ;  /* 0x0000000802067824 */ /* 0x000fe400078e00ff */
[----:B------:R-:W-:-:S03]  /*0660*/  IMAD.MOV R2, RZ, RZ, -R2 ;  /* 0x000000ffff027224 */ /* 0x000fc600078e0a02 */
[----:B------:R-:W-:Y:S01]  /*0670*/  LEA.HI.SX32 R3, R3, -R6, 0x18 ;  /* 0x8000000603037211 */ /* 0x000fe200078fc2ff */
[----:B------:R-:W-:-:S03]  /*0680*/  IMAD R8, R4, R2, R5 ;  /* 0x0000000204087224 */ /* 0x000fc600078e0205 */
[----:B------:R-:W-:-:S04]  /*0690*/  VIMNMX R11, PT, PT, R3, 0x8, PT ;  /* 0x00000008030b7848 */ /* 0x000fc80003fe0100 */
[-C--:B------:R-:W-:Y:S02]  /*06a0*/  IABS R7, R11.reuse ;  /* 0x0000000b00077213 */ /* 0x080fe40000000000 */
[----:B------:R-:W-:Y:S02]  /*06b0*/  IABS R4, R11 ;  /* 0x0000000b00047213 */ /* 0x000fe40000000000 */
[----:B------:R-:W1:Y:S08]  /*06c0*/  I2F.RP R0, R7 ;  /* 0x0000000700007306 */ /* 0x000e700000209400 */
[----:B-1----:R-:W1:Y:S02]  /*06d0*/  MUFU.RCP R0, R0 ;  /* 0x0000000000007308 */ /* 0x002e640000001000 */
[----:B-1----:R-:W-:-:S02]  /*06e0*/  VIADD R3, R0, 0xffffffe ;  /* 0x0ffffffe00037836 */ /* 0x002fc40000000000 */
[----:B------:R-:W-:-:S04]  /*06f0*/  IMAD.MOV R0, RZ, RZ, -R4 ;  /* 0x000000ffff007224 */ /* 0x000fc800078e0a04 */
[----:B------:R-:W1:Y:S02]  /*0700*/  F2I.FTZ.U32.TRUNC.NTZ R3, R3 ;  /* 0x0000000300037305 */ /* 0x000e64000021f000 */
[----:B-1----:R-:W-:-:S04]  /*0710*/  IMAD.MOV R9, RZ, RZ, -R3 ;  /* 0x000000ffff097224 */ /* 0x002fc800078e0a03 */
[----:B------:R-:W-:Y:S01]  /*0720*/  IMAD.MOV.U32 R2, RZ, RZ, R9 ;  /* 0x000000ffff027224 */ /* 0x000fe200078e0009 */
[----:B------:R-:W-:-:S03]  /*0730*/  IABS R9, R8 ;  /* 0x0000000800097213 */ /* 0x000fc60000000000 */
[----:B------:R-:W-:Y:S02]  /*0740*/  IMAD R5, R2, R7, RZ ;  /* 0x0000000702057224 */ /* 0x000fe400078e02ff */
[----:B------:R-:W-:-:S04]  /*0750*/  IMAD.MOV.U32 R2, RZ, RZ, RZ ;  /* 0x000000ffff027224 */ /* 0x000fc800078e00ff */
[----:B------:R-:W-:Y:S01]  /*0760*/  IMAD.HI.U32 R2, R3, R5, R2 ;  /* 0x0000000503027227 */ /* 0x000fe200078e0002 */
[----:B------:R-:W-:-:S04]  /*0770*/  MOV R5, 0x400 ;  /* 0x0000040000057802 */ /* 0x000fc80000000f00 */
[----:B------:R-:W-:Y:S01]  /*0780*/  R2UR UR13, R5 ;  /* 0x00000000050d72ca */ /* 0x000fe200000e0000 */
[----:B------:R-:W-:-:S04]  /*0790*/  IMAD.HI.U32 R2, R2, R9, RZ ;  /* 0x0000000902027227 */ /* 0x000fc800078e00ff */
[----:B------:R-:W-:Y:S01]  /*07a0*/  IMAD R0, R2, R0, R9 ;  /* 0x0000000002007224 */ /* 0x000fe200078e0209 */
[----:B------:R-:W-:-:S04]  /*07b0*/  IABS R9, R90 ;  /* 0x0000005a00097213 */ /* 0x000fc80000000000 */
[----:B------:R-:W-:Y:S01]  /*07c0*/  ISETP.GT.U32.AND P1, PT, R7, R0, PT ;  /* 0x000000000700720c */ /* 0x000fe20003f24070 */
[----:B------:R-:W1:Y:S02]  /*07d0*/  I2F.RP R4, R9 ;  /* 0x0000000900047306 */ /* 0x000e640000209400 */
[----:B0-----:R-:W-:-:S10]  /*07e0*/  ULEA UR13, UR4, UR13, 0x18 ;  /* 0x0000000d040d7291 */ /* 0x001fd4000f8ec0ff */
[----:B------:R-:W-:Y:S02]  /*07f0*/  @!P1 IMAD.IADD R0, R0, 0x1, -R7 ;  /* 0x0000000100009824 */ /* 0x000fe400078e0a07 */
[----:B------:R-:W-:Y:S01]  /*0800*/  @!P1 VIADD R2, R2, 0x1 ;  /* 0x0000000102029836 */ /* 0x000fe20000000000 */
[----:B-1----:R-:W0:Y:S01]  /*0810*/  MUFU.RCP R4, R4 ;  /* 0x0000000400047308 */ /* 0x002e220000001000 */
[----:B------:R-:W-:Y:S02]  /*0820*/  ISETP.NE.AND P1, PT, R11, RZ, PT ;  /* 0x000000ff0b00720c */ /* 0x000fe40003f25270 */
[----:B------:R-:W-:Y:S02]  /*0830*/  ISETP.GE.U32.AND P0, PT, R0, R7, PT ;  /* 0x000000070000720c */ /* 0x000fe40003f06070 */
[----:B------:R-:W-:-:S04]  /*0840*/  LOP3.LUT R0, R8, R11, RZ, 0x3c, !PT ;  /* 0x0000000b08007212 */ /* 0x000fc800078e3cff */
[----:B------:R-:W-:-:S07]  /*0850*/  ISETP.GE.AND P2, PT, R0, RZ, PT ;  /* 0x000000ff0000720c */ /* 0x000fce0003f46270 */
[----:B------:R-:W-:Y:S02]  /*0860*/  @P0 VIADD R2, R2, 0x1 ;  /* 0x0000000102020836 */ /* 0x000fe40000000000 */
[----:B0-----:R-:W-:Y:S02]  /*0870*/  VIADD R3, R4, 0xffffffe ;  /* 0x0ffffffe04037836 */ /* 0x001fe40000000000 */
[----:B------:R-:W-:Y:S01]  /*0880*/  IMAD.MOV.U32 R7, RZ, RZ, R2 ;  /* 0x000000ffff077224 */ /* 0x000fe200078e0002 */
[----:B------:R-:W0:Y:S01]  /*0890*/  I2F.RP R4, R88 ;  /* 0x0000005800047306 */ /* 0x000e220000209400 */
[----:B------:R-:W-:Y:S02]  /*08a0*/  IMAD.SHL.U32 R2, R10, 0x40, RZ ;  /* 0x000000400a027824 */ /* 0x000fe400078e00ff */
[----:B------:R-:W-:Y:S01]  /*08b0*/  @!P2 IMAD.MOV R7, RZ, RZ, -R7 ;  /* 0x000000ffff07a224 */ /* 0x000fe200078e0a07 */
[----:B------:R-:W-:Y:S02]  /*08c0*/  @!P1 LOP3.LUT R7, RZ, R11, RZ, 0x33, !PT ;  /* 0x0000000bff079212 */ /* 0x000fe400078e33ff */
[----:B------:R-:W-:-:S02]  /*08d0*/  LOP3.LUT R5, R2, 0x80, RZ, 0xc0, !PT ;  /* 0x0000008002057812 */ /* 0x000fc400078ec0ff */
[----:B------:R-:W1:Y:S01]  /*08e0*/  F2I.FTZ.U32.TRUNC.NTZ R3, R3 ;  /* 0x0000000300037305 */ /* 0x000e62000021f000 */
[----:B------:R-:W-:Y:S01]  /*08f0*/  IMAD.MOV R0, RZ, RZ, -R7 ;  /* 0x000000ffff007224 */ /* 0x000fe200078e0a07 */
[----:B------:R-:W-:-:S03]  /*0900*/  ISETP.NE.AND P1, PT, R90, RZ, PT ;  /* 0x000000ff5a00720c */ /* 0x000fc60003f25270 */
[----:B------:R-:W-:-:S03]  /*0910*/  IMAD R0, R11, R0, R8 ;  /* 0x000000000b007224 */ /* 0x000fc600078e0208 */
[----:B0-----:R-:W0:Y:S01]  /*0920*/  MUFU.RCP R4, R4 ;  /* 0x0000000400047308 */ /* 0x001e220000001000 */
[----:B------:R-:W-:Y:S02]  /*0930*/  IMAD.IADD R0, R6, 0x1, R0 ;  /* 0x0000000106007824 */ /* 0x000fe400078e0200 */
[----:B------:R-:W2:Y:S02]  /*0940*/  LDS R6, [UR13] ;  /* 0x0000000dff067984 */ /* 0x000ea40008000800 */
[----:B------:R-:W-:Y:S02]  /*0950*/  IMAD R0, R0, 0x100, R5 ;  /* 0x0000010000007824 */ /* 0x000fe400078e0205 */
[----:B-1----:R-:W-:Y:S02]  /*0960*/  IMAD.MOV R2, RZ, RZ, -R3 ;  /* 0x000000ffff027224 */ /* 0x002fe400078e0a03 */
[----:B------:R-:W-:Y:S02]  /*0970*/  IMAD.IADD R12, R44, 0x1, R0 ;  /* 0x000000012c0c7824 */ /* 0x000fe400078e0200 */
[----:B------:R-:W-:-:S02]  /*0980*/  IMAD R5, R2, R9, RZ ;  /* 0x0000000902057224 */ /* 0x000fc400078e02ff */
[----:B------:R-:W-:Y:S01]  /*0990*/  IMAD.MOV.U32 R2, RZ, RZ, RZ ;  /* 0x000000ffff027224 */ /* 0x000fe200078e00ff */
[----:B------:R-:W-:Y:S01]  /*09a0*/  IABS R0, R12 ;  /* 0x0000000c00007213 */ /* 0x000fe20000000000 */
[----:B------:R-:W-:Y:S01]  /*09b0*/  STL [R1+0x360], R12 ;  /* 0x0003600c01007387 */ /* 0x000fe20000100800 */
[----:B------:R-:W-:Y:S01]  /*09c0*/  BAR.SYNC.DEFER_BLOCKING 0x0 ;  /* 0x0000000000007b1d */ /* 0x000fe20000010000 */
[----:B------:R-:W-:Y:S01]  /*09d0*/  IMAD.HI.U32 R2, R3, R5, R2 ;  /* 0x0000000503027227 */ /* 0x000fe200078e0002 */
[----:B------:R-:W-:-:S03]  /*09e0*/  ISETP.GE.AND P2, PT, R12, RZ, PT ;  /* 0x000000ff0c00720c */ /* 0x000fc60003f46270 */
[----:B0-----:R-:W-:Y:S02]  /*09f0*/  VIADD R4, R4, 0xffffffe ;  /* 0x0ffffffe04047836 */ /* 0x001fe40000000000 */
[----:B------:R-:W-:Y:S02]  /*0a00*/  IMAD.HI.U32 R2, R2, R0, RZ ;  /* 0x0000000002027227 */ /* 0x000fe400078e00ff */
[----:B------:R0:W1:Y:S02]  /*0a10*/  F2I.FTZ.U32.TRUNC.NTZ R3, R4 ;  /* 0x0000000400037305 */ /* 0x000064000021f000 */
[----:B------:R-:W-:-:S04]  /*0a20*/  IMAD.MOV R2, RZ, RZ, -R2 ;  /* 0x000000ffff027224 */ /* 0x000fc800078e0a02 */
[----:B------:R-:W-:Y:S02]  /*0a30*/  IMAD R0, R9, R2, R0 ;  /* 0x0000000209007224 */ /* 0x000fe400078e0200 */
[----:B------:R-:W-:Y:S02]  /*0a40*/  IMAD.MOV.U32 R2, RZ, RZ, RZ ;  /* 0x000000ffff027224 */ /* 0x000fe400078e00ff */
[----:B0-----:R-:W-:Y:S01]  /*0a50*/  IMAD.SHL.U32 R4, R7, 0x200, RZ ;  /* 0x0000020007047824 */ /* 0x001fe200078e00ff */
[----:B------:R-:W-:Y:S02]  /*0a60*/  ISETP.GT.U32.AND P0, PT, R9, R0, PT ;  /* 0x000000000900720c */ /* 0x000fe40003f04070 */
[----:B------:R-:W-:Y:S01]  /*0a70*/  SHF.R.U32.HI R7, RZ, 0x5, R234 ;  /* 0x00000005ff077819 */ /* 0x000fe200000116ea */
[----:B-1----:R-:W-:Y:S01]  /*0a80*/  IMAD.MOV R5, RZ, RZ, -R3 ;  /* 0x000000ffff057224 */ /* 0x002fe200078e0a03 */
[----:B------:R-:W-:Y:S01]  /*0a90*/  LOP3.LUT R87, R4, 0x101, R87, 0xf8, !PT ;  /* 0x0000010104577812 */ /* 0x000fe200078ef857 */
[----:B------:R0:W-:Y:S01]  /*0aa0*/  STL [R1+0x364], R4 ;  /* 0x0003640401007387 */ /* 0x0001e20000100800 */
[----:B------:R-:W-:Y:S01]  /*0ab0*/  R2UR UR6, R7 ;  /* 0x00000000070672ca */ /* 0x000fe200000e0000 */
[----:B------:R-:W-:Y:S01]  /*0ac0*/  IMAD R5, R5, R88, RZ ;  /* 0x0000005805057224 */ /* 0x000fe200078e02ff */
[----:B--2---:R-:W-:-:S03]  /*0ad0*/  R2UR UR12, R6 ;  /* 0x00000000060c72ca */ /* 0x004fc600000e0000 */
[----:B------:R-:W-:-:S04]  /*0ae0*/  IMAD.HI.U32 R86, R3, R5, R2 ;  /* 0x0000000503567227 */ /* 0x000fc800078e0002 */
[----:B------:R-:W-:Y:S01]  /*0af0*/  @!P0 IMAD.IADD R0, R0, 0x1, -R9 ;  /* 0x0000000100008824 */ /* 0x000fe200078e0a09 */
[----:B0-----:R-:W-:-:S04]  /*0b00*/  IABS R4, R87 ;  /* 0x0000005700047213 */ /* 0x001fc80000000000 */
[----:B------:R-:W-:Y:S01]  /*0b10*/  ISETP.GT.U32.AND P0, PT, R9, R0, PT ;  /* 0x000000000900720c */ /* 0x000fe20003f04070 */
[----:B------:R-:W-:-:S04]  /*0b20*/  IMAD.MOV.U32 R3, RZ, RZ, R4 ;  /* 0x000000ffff037224 */ /* 0x000fc800078e0004 */
[----:B------:R-:W-:-:S04]  /*0b30*/  IMAD.HI.U32 R2, R86, R3, RZ ;  /* 0x0000000356027227 */ /* 0x000fc800078e00ff */
[----:B------:R-:W-:-:S04]  /*0b40*/  IMAD.MOV R2, RZ, RZ, -R2 ;  /* 0x000000ffff027224 */ /* 0x000fc800078e0a02 */
[----:B------:R-:W-:-:S04]  /*0b50*/  @!P0 IMAD.IADD R0, R0, 0x1, -R9 ;  /* 0x0000000100008824 */ /* 0x000fc800078e0a09 */
[----:B------:R-:W-:Y:S01]  /*0b60*/  IMAD.MOV.U32 R42, RZ, RZ, R0 ;  /* 0x000000ffff2a7224 */ /* 0x000fe200078e0000 */
[----:B------:R-:W-:Y:S06]  /*0b70*/  BRA.U UP0, `(.L_x_5) ;  /* 0x0000000100187547 */ /* 0x000fec000b800000 */
[----:B------:R-:W-:Y:S01]  /*0b80*/  ELECT P0, URZ, PT ;  /* 0x0000000000ff782f */ /* 0x000fe20003800000 */
[----:B------:R-:W-:Y:S01]  /*0b90*/  IMAD.MOV.U32 R0, RZ, RZ, 0x1 ;  /* 0x00000001ff007424 */ /* 0x000fe200078e00ff */
[----:B------:R-:W-:Y:S11]  /*0ba0*/  UVIRTCOUNT.DEALLOC.SMPOOL 0x80 ;  /* 0x000000800000784c */ /* 0x000ff60000000000 */
[----:B------:R-:W-:-:S04]  /*0bb0*/  @P0 MOV R5, 0x40 ;  /* 0x0000004000050802 */ /* 0x000fc80000000f00 */
[----:B------:R-:W-:-:S05]  /*0bc0*/  @P0 LEA R5, R10, R5, 0x18 ;  /* 0x000000050a050211 */ /* 0x000fca00078ec0ff */
[----:B------:R0:W-:Y:S02]  /*0bd0*/  @P0 STS.U8 [R5], R0 ;  /* 0x0000000005000388 */ /* 0x0001e40000000000 */
.L_x_5:
[----:B0-----:R-:W-:Y:S01]  /*0be0*/  VIADD R0, R94, 0xffffffff ;  /* 0xffffffff5e007836 */ /* 0x001fe20000000000 */
[----:B------:R-:W-:Y:S01]  /*0bf0*/  USHF.L.U32 UR4, UR6, 0x15, URZ ;  /* 0x0000001506047899 */ /* 0x000fe200080006ff */
[----:B------:R-:W-:Y:S01]  /*0c00*/  IMAD R210, R88, R2, R3 ;  /* 0x0000000258d27224 */ /* 0x000fe200078e0203 */
[----:B------:R-:W-:Y:S01]  /*0c10*/  UMOV UR5, 0x1 ;  /* 0x0000000100057882 */ /* 0x000fe20000000000 */
[----:B------:R-:W-:Y:S01]  /*0c20*/  VIADD R2, R94, 0xffffffed ;  /* 0xffffffed5e027836 */ /* 0x000fe20000000000 */
[----:B------:R-:W-:Y:S01]  /*0c30*/  ISETP.GE.U32.AND P0, PT, R0, 0x7fffffc0, PT ;  /* 0x7fffffc00000780c */ /* 0x000fe20003f06070 */
[C---:B------:R-:W-:Y:S01]  /*0c40*/  VIADD R0, R94.reuse, 0xffffffee ;  /* 0xffffffee5e007836 */ /* 0x040fe20000000000 */
[----:B------:R-:W-:Y:S01]  /*0c50*/  ULOP3.LUT UR4, UR4, 0x600000, URZ, 0xc0, !UPT ;  /* 0x0060000004047892 */ /* 0x000fe2000f8ec0ff */
[----:B------:R-:W-:Y:S01]  /*0c60*/  VIADD R3, R94, 0xffffffec ;  /* 0xffffffec5e037836 */ /* 0x000fe20000000000 */
[----:B------:R-:W-:Y:S01]  /*0c70*/  ISETP.GE.U32.AND P6, PT, R2, 0x7fffffae, PT ;  /* 0x7fffffae0200780c */ /* 0x000fe20003fc6070 */
[----:B------:R-:W-:Y:S01]  /*0c80*/  VIADD R2, R94, 0xffffffe8 ;  /* 0xffffffe85e027836 */ /* 0x000fe20000000000 */
[----:B------:R-:W-:Y:S01]  /*0c90*/  ISETP.GE.U32.AND P5, PT, R0, 0x7fffffaf, PT ;  /* 0x7fffffaf0000780c */ /* 0x000fe20003fa6070 */
[----:B------:R-:W-:Y:S01]  /*0ca0*/  VIADD R0, R94, 0xffffffe9 ;  /* 0xffffffe95e007836 */ /* 0x000fe20000000000 */
[----:B------:R-:W-:Y:S01]  /*0cb0*/  ISETP.GE.U32.AND P4, PT, R3, 0x7fffffad, PT ;  /* 0x7fffffad0300780c */ /* 0x000fe20003f86070 */
[----:B------:R-:W-:Y:S01]  /*0cc0*/  @!P2 IMAD.MOV R42, RZ, RZ, -R42 ;  /* 0x000000ffff2aa224 */ /* 0x000fe200078e0a2a */
[----:B------:R-:W-:Y:S01]  /*0cd0*/  ISETP.GE.U32.AND P2, PT, R2, 0x7fffffa9, PT ;  /* 0x7fffffa90200780c */ /* 0x000fe20003f46070 */
[----:B------:R-:W-:Y:S01]  /*0ce0*/  VIADD R2, R94, 0xffffffea ;  /* 0xffffffea5e027836 */ /* 0x000fe20000000000 */
[----:B------:R-:W-:Y:S01]  /*0cf0*/  ISETP.GE.U32.AND P3, PT, R0, 0x7fffffaa, PT ;  /* 0x7fffffaa0000780c */ /* 0x000fe20003f66070 */
[C---:B------:R-:W-:Y:S01]  /*0d00*/  VIADD R0, R94.reuse, 0xffffffeb ;  /* 0xffffffeb5e007836 */ /* 0x040fe20000000000 */
[----:B------:R-:W-:Y:S01]  /*0d10*/  SEL R14, RZ, 0x1, P4 ;  /* 0x00000001ff0e7807 */ /* 0x000fe20002000000 */
[----:B------:R-:W-:Y:S01]  /*0d20*/  VIADD R3, R94, 0xffffffef ;  /* 0xffffffef5e037836 */ /* 0x000fe20000000000 */
[----:B------:R-:W-:Y:S01]  /*0d30*/  ISETP.GE.U32.AND P4, PT, R2, 0x7fffffab, PT ;  /* 0x7fffffab0200780c */ /* 0x000fe20003f86070 */
[C---:B------:R-:W-:Y:S01]  /*0d40*/  VIADD R2, R94.reuse, 0xffffffe4 ;  /* 0xffffffe45e027836 */ /* 0x040fe20000000000 */
[----:B------:R-:W-:Y:S01]  /*0d50*/  SEL R33, RZ, 0x1fffe, P6 ;  /* 0x0001fffeff217807 */ /* 0x000fe20003000000 */
[C---:B------:R-:W-:Y:S01]  /*0d60*/  VIADD R4, R94.reuse, 0xffffffca ;  /* 0xffffffca5e047836 */ /* 0x040fe20000000000 */
[----:B------:R-:W-:Y:S01]  /*0d70*/  @!P1 LOP3.LUT R42, RZ, R90, RZ, 0x33, !PT ;  /* 0x0000005aff2a9212 */ /* 0x000fe200078e33ff */
[----:B------:R-:W-:Y:S01]  /*0d80*/  VIADD R6, R94, 0xffffffc4 ;  /* 0xffffffc45e067836 */ /* 0x000fe20000000000 */
[----:B------:R-:W-:Y:S01]  /*0d90*/  ISETP.GE.U32.AND P6, PT, R0, 0x7fffffac, PT ;  /* 0x7fffffac0000780c */ /* 0x000fe20003fc6070 */
[C---:B------:R-:W-:Y:S01]  /*0da0*/  VIADD R0, R94.reuse, 0xffffffe5 ;  /* 0xffffffe55e007836 */ /* 0x040fe20000000000 */
[----:B------:R-:W-:Y:S01]  /*0db0*/  ISETP.GE.U32.AND P1, PT, R3, 0x7fffffb0, PT ;  /* 0x7fffffb00300780c */ /* 0x000fe20003f26070 */
[C---:B------:R-:W-:Y:S01]  /*0dc0*/  VIADD R3, R94.reuse, 0xffffffe6 ;  /* 0xffffffe65e037836 */ /* 0x040fe20000000000 */
[----:B------:R-:W-:Y:S01]  /*0dd0*/  SEL R28, RZ, 0x4, P5 ;  /* 0x00000004ff1c7807 */ /* 0x000fe20002800000 */
        /* <DEDUP_REMOVED lines=17> */
[----:B------:R-:W-:Y:S01]  /*0ef0*/  SEL R32, RZ, 0x1, P2 ;  /* 0x00000001ff207807 */ /* 0x000fe20001000000 */
        /* <DEDUP_REMOVED lines=28> */
[----:B------:R-:W-:Y:S01]  /*10c0*/  VIADD R0, R94, 0xffffffc9 ;  /* 0xffffffc95e007836 */ /* 0x000fe20000000000 */
[----:B------:R-:W-:Y:S01]  /*10d0*/  SEL R43, RZ, 0x7fff8, P1 ;  /* 0x0007fff8ff2b7807 */ /* 0x000fe20000800000 */
[----:B------:R-:W-:Y:S01]  /*10e0*/  IMAD.IADD R33, R14, 0x1, R33 ;  /* 0x000000010e217824 */ /* 0x000fe200078e0221 */
[----:B------:R-:W-:Y:S01]  /*10f0*/  ISETP.GE.U32.AND P1, PT, R2, 0x7fffff89, PT ;  /* 0x7fffff890200780c */ /* 0x000fe20003f26070 */
[----:B------:R-:W-:Y:S01]  /*1100*/  VIADD R29, R94, 0xffffffd2 ;  /* 0xffffffd25e1d7836 */ /* 0x000fe20000000000 */
[----:B------:R-:W-:Y:S01]  /*1110*/  SEL R2, RZ, 0x1, P2 ;  /* 0x00000001ff027807 */ /* 0x000fe20001000000 */
[----:B------:R-:W-:Y:S01]  /*1120*/  UIADD3 UR14, UPT, UPT, UR12, UR4, URZ ;  /* 0x000000040c0e7290 */ /* 0x000fe2000fffe0ff */
[----:B------:R-:W-:Y:S01]  /*1130*/  ISETP.GE.U32.AND P2, PT, R0, 0x7fffff8a, PT ;  /* 0x7fffff8a0000780c */ /* 0x000fe20003f46070 */
[----:B------:R-:W-:Y:S01]  /*1140*/  VIADD R40, R94, 0xffffffd3 ;  /* 0xffffffd35e287836 */ /* 0x000fe20000000000 */
[----:B------:R-:W-:Y:S01]  /*1150*/  SEL R5, RZ, 0x1fffe, P3 ;  /* 0x0001fffeff057807 */ /* 0x000fe20001800000 */
[----:B------:R-:W-:Y:S01]  /*1160*/  IMAD.IADD R36, R36, 0x1, R41 ;  /* 0x0000000124247824 */ /* 0x000fe200078e0229 */
[----:B------:R-:W-:Y:S01]  /*1170*/  ISETP.GE.U32.AND P3, PT, R4, 0x7fffff8b, PT ;  /* 0x7fffff8b0400780c */ /* 0x000fe20003f66070 */
[----:B------:R-:W-:Y:S01]  /*1180*/  VIADD R4, R94, 0xffffffc5 ;  /* 0xffffffc55e047836 */ /* 0x000fe20000000000 */
[----:B------:R-:W-:Y:S01]  /*1190*/  SEL R0, RZ, 0x4, P4 ;  /* 0x00000004ff007807 */ /* 0x000fe20002000000 */
[----:B------:R-:W-:Y:S01]  /*11a0*/  IMAD.IADD R2, R2, 0x1, R5 ;  /* 0x0000000102027824 */ /* 0x000fe200078e0205 */
[----:B------:R-:W-:Y:S01]  /*11b0*/  ISETP.GE.U32.AND P4, PT, R3, 0x7fffff8c, PT ;  /* 0x7fffff8c0300780c */ /* 0x000fe20003f86070 */
[----:B------:R-:W-:Y:S01]  /*11c0*/  STTM.x64 tmem[UR14], RZ ;  /* 0x000000ff000079ed */ /* 0x000fe2000834000e */
[----:B------:R-:W-:Y:S01]  /*11d0*/  SEL R3, RZ, 0x7fff8, P5 ;  /* 0x0007fff8ff037807 */ /* 0x000fe20002800000 */
[----:B------:R-:W-:Y:S01]  /*11e0*/  STTM.x64 tmem[UR14+0x40], RZ ;  /* 0x000040ff000079ed */ /* 0x000fe2000834000e */
[----:B------:R-:W-:Y:S01]  /*11f0*/  SEL R9, RZ, 0x1fffe, P2 ;  /* 0x0001fffeff097807 */ /* 0x000fe20001000000 */
[----:B------:R-:W-:Y:S01]  /*1200*/  STTM.x64 tmem[UR14+0x80], RZ ;  /* 0x000080ff000079ed */ /* 0x000fe2000834000e */
[----:B------:R-:W-:Y:S01]  /*1210*/  ISETP.GE.U32.AND P5, PT, R6, 0x7fffff85, PT ;  /* 0x7fffff850600780c */ /* 0x000fe20003fa6070 */
[----:B------:R-:W-:Y:S01]  /*1220*/  STTM.x64 tmem[UR14+0xc0], RZ ;  /* 0x0000c0ff000079ed */ /* 0x000fe2000834000e */
[----:B------:R-:W-:Y:S01]  /*1230*/  ISETP.GE.U32.AND P2, PT, R8, 0x7fffff87, PT ;  /* 0x7fffff870800780c */ /* 0x000fe20003f46070 */
[----:B------:R-:W-:Y:S01]  /*1240*/  VIADD R8, R94, 0xffffffc1 ;  /* 0xffffffc15e087836 */ /* 0x000fe20000000000 */
[----:B------:R-:W-:Y:S01]  /*1250*/  SEL R6, RZ, 0x1, P1 ;  /* 0x00000001ff067807 */ /* 0x000fe20000800000 */
[----:B------:R-:W0:Y:S01]  /*1260*/  FENCE.VIEW.ASYNC.T ;  /* 0x00000000000073c6 */ /* 0x000e220000000200 */
[----:B------:R-:W-:Y:S01]  /*1270*/  ISETP.GE.U32.AND P1, PT, R4, 0x7fffff86, PT ;  /* 0x7fffff860400780c */ /* 0x000fe20003f26070 */
[----:B------:R-:W-:Y:S01]  /*1280*/  IMAD.IADD R32, R32, 0x1, R37 ;  /* 0x0000000120207824 */ /* 0x000fe200078e0225 */
[----:B------:R-:W-:Y:S01]  /*1290*/  SEL R4, RZ, 0x4, P3 ;  /* 0x00000004ff047807 */ /* 0x000fe20001800000 */
[----:B------:R-:W-:Y:S01]  /*12a0*/  IMAD.IADD R6, R6, 0x1, R9 ;  /* 0x0000000106067824 */ /* 0x000fe200078e0209 */
[----:B------:R-:W-:Y:S01]  /*12b0*/  ISETP.GE.U32.AND P3, PT, R7, 0x7fffff88, PT ;  /* 0x7fffff880700780c */ /* 0x000fe20003f66070 */
[----:B------:R-:W1:Y:S01]  /*12c0*/  LDCU UR7, c[0x0][0x3a4] ;  /* 0x00007480ff0777ac */ /* 0x000e620008000800 */
[----:B------:R-:W-:Y:S01]  /*12d0*/  SEL R7, RZ, 0x7fff8, P4 ;  /* 0x0007fff8ff077807 */ /* 0x000fe20002000000 */
[----:B------:R-:W2:Y:S01]  /*12e0*/  LDC.64 R112, c[0x0][0x3a8] ;  /* 0x0000ea00ff707b82 */ /* 0x000ea20000000a00 */
[----:B------:R-:W-:Y:S01]  /*12f0*/  ISETP.GE.U32.AND P4, PT, R8, 0x7fffff82, PT ;  /* 0x7fffff820800780c */ /* 0x000fe20003f86070 */
[C---:B------:R-:W-:Y:S01]  /*1300*/  VIADD R8, R94.reuse, 0xffffffc2 ;  /* 0xffffffc25e087836 */ /* 0x040fe20000000000 */
[----:B------:R-:W-:Y:S01]  /*1310*/  SEL R10, RZ, 0x1, P5 ;  /* 0x00000001ff0a7807 */ /* 0x000fe20002800000 */
[----:B------:R-:W-:Y:S01]  /*1320*/  UIADD3 UR10, UPT, UPT, UR13, 0xc000, URZ ;  /* 0x0000c0000d0a7890 */ /* 0x000fe2000fffe0ff */
[----:B------:R-:W-:Y:S01]  /*1330*/  ISETP.GE.U32.AND P5, PT, R11, 0x7fffff81, PT ;  /* 0x7fffff810b00780c */ /* 0x000fe20003fa6070 */
[----:B------:R-:W-:Y:S01]  /*1340*/  VIADD R11, R94, 0xffffffc3 ;  /* 0xffffffc35e0b7836 */ /* 0x000fe20000000000 */
[----:B------:R-:W-:Y:S01]  /*1350*/  SEL R13, RZ, 0x1fffe, P1 ;  /* 0x0001fffeff0d7807 */ /* 0x000fe20000800000 */
[----:B------:R-:W3:Y:S01]  /*1360*/  LDCU.128 UR16, c[0x0][0x380] ;  /* 0x00007000ff1077ac */ /* 0x000ee20008000c00 */
[----:B------:R-:W-:-:S02]  /*1370*/  ISETP.GE.U32.AND P1, PT, R8, 0x7fffff83, PT ;  /* 0x7fffff830800780c */ /* 0x000fc40003f26070 */
[----:B------:R-:W-:Y:S01]  /*1380*/  SEL R8, RZ, 0x4, P2 ;  /* 0x00000004ff087807 */ /* 0x000fe20001000000 */
[----:B------:R-:W-:Y:S01]  /*1390*/  IMAD.IADD R10, R10, 0x1, R13 ;  /* 0x000000010a0a7824 */ /* 0x000fe200078e020d */
[----:B------:R-:W-:Y:S01]  /*13a0*/  ISETP.GE.U32.AND P2, PT, R11, 0x7fffff84, PT ;  /* 0x7fffff840b00780c */ /* 0x000fe20003f46070 */
[----:B------:R-:W4:Y:S01]  /*13b0*/  LDCU.64 UR26, c[0x0][0x358] ;  /* 0x00006b00ff1a77ac */ /* 0x000f220008000a00 */
[----:B------:R-:W-:Y:S02]  /*13c0*/  SEL R11, RZ, 0x7fff8, P3 ;  /* 0x0007fff8ff0b7807 */ /* 0x000fe40001800000 */
[----:B------:R-:W-:Y:S01]  /*13d0*/  ISETP.GE.U32.AND P3, PT, R15, 0x7fffff9d, PT ;  /* 0x7fffff9d0f00780c */ /* 0x000fe20003f66070 */
[----:B------:R-:W-:Y:S01]  /*13e0*/  VIADD R15, R94, 0xffffffde ;  /* 0xffffffde5e0f7836 */ /* 0x000fe20000000000 */
[----:B------:R-:W-:Y:S02]  /*13f0*/  SEL R17, RZ, 0x1fffe, P4 ;  /* 0x0001fffeff117807 */ /* 0x000fe40002000000 */
[----:B------:R-:W-:-:S02]  /*1400*/  ISETP.GE.U32.AND P4, PT, R12, 0x7fffff9e, PT ;  /* 0x7fffff9e0c00780c */ /* 0x000fc40003f86070 */
[----:B------:R-:W-:Y:S02]  /*1410*/  SEL R12, RZ, 0x4, P1 ;  /* 0x00000004ff0c7807 */ /* 0x000fe40000800000 */
[----:B------:R-:W-:Y:S02]  /*1420*/  ISETP.GE.U32.AND P1, PT, R15, 0x7fffff9f, PT ;  /* 0x7fffff9f0f00780c */ /* 0x000fe40003f26070 */
[----:B------:R-:W-:Y:S02]  /*1430*/  SEL R15, RZ, 0x7fff8, P2 ;  /* 0x0007fff8ff0f7807 */ /* 0x000fe40001000000 */
[----:B------:R-:W-:Y:S01]  /*1440*/  ISETP.GE.U32.AND P2, PT, R16, 0x7fffffa0, PT ;  /* 0x7fffffa01000780c */ /* 0x000fe20003f46070 */
[C---:B------:R-:W-:Y:S01]  /*1450*/  VIADD R16, R94.reuse, 0xffffffd9 ;  /* 0xffffffd95e107836 */ /* 0x040fe20000000000 */
[----:B------:R-:W-:Y:S02]  /*1460*/  SEL R18, RZ, 0x1, P3 ;  /* 0x00000001ff127807 */ /* 0x000fe40001800000 */
[----:B------:R-:W-:Y:S01]  /*1470*/  ISETP.GE.U32.AND P3, PT, R19, 0x7fffff99, PT ;  /* 0x7fffff991300780c */ /* 0x000fe20003f66070 */
[----:B------:R-:W-:Y:S01]  /*1480*/  VIADD R19, R94, 0xffffffda ;  /* 0xffffffda5e137836 */ /* 0x000fe20000000000 */
[----:B------:R-:W-:-:S02]  /*1490*/  SEL R21, RZ, 0x1fffe, P4 ;  /* 0x0001fffeff157807 */ /* 0x000fc40002000000 */
[----:B------:R-:W-:Y:S02]  /*14a0*/  ISETP.GE.U32.AND P4, PT, R16, 0x7fffff9a, PT ;  /* 0x7fffff9a1000780c */ /* 0x000fe40003f86070 */
[----:B------:R-:W-:Y:S01]  /*14b0*/  SEL R16, RZ, 0x4, P1 ;  /* 0x00000004ff107807 */ /* 0x000fe20000800000 */
[----:B------:R-:W-:Y:S01]  /*14c0*/  IMAD.IADD R18, R18, 0x1, R21 ;  /* 0x0000000112127824 */ /* 0x000fe200078e0215 */
[----:B------:R-:W-:Y:S02]  /*14d0*/  ISETP.GE.U32.AND P1, PT, R19, 0x7fffff9b, PT ;  /* 0x7fffff9b1300780c */ /* 0x000fe40003f26070 */
[----:B------:R-:W-:Y:S02]  /*14e0*/  SEL R19, RZ, 0x7fff8, P2 ;  /* 0x0007fff8ff137807 */ /* 0x000fe40001000000 */
[----:B------:R-:W-:Y:S01]  /*14f0*/  ISETP.GE.U32.AND P2, PT, R20, 0x7fffff9c, PT ;  /* 0x7fffff9c1400780c */ /* 0x000fe20003f46070 */
[----:B------:R-:W-:Y:S01]  /*1500*/  VIADD R20, R94, 0xffffffd5 ;  /* 0xffffffd55e147836 */ /* 0x000fe20000000000 */
[----:B------:R-:W-:-:S02]  /*1510*/  SEL R22, RZ, 0x1, P3 ;  /* 0x00000001ff167807 */ /* 0x000fc40001800000 */
[----:B------:R-:W-:Y:S01]  /*1520*/  ISETP.GE.U32.AND P3, PT, R23, 0x7fffff95, PT ;  /* 0x7fffff951700780c */ /* 0x000fe20003f66070 */
[----:B------:R-:W-:Y:S01]  /*1530*/  VIADD R23, R94, 0xffffffd6 ;  /* 0xffffffd65e177836 */ /* 0x000fe20000000000 */
[----:B------:R-:W-:Y:S02]  /*1540*/  SEL R25, RZ, 0x1fffe, P4 ;  /* 0x0001fffeff197807 */ /* 0x000fe40002000000 */
[----:B------:R-:W-:Y:S02]  /*1550*/  ISETP.GE.U32.AND P4, PT, R20, 0x7fffff96, PT ;  /* 0x7fffff961400780c */ /* 0x000fe40003f86070 */
[----:B------:R-:W-:Y:S01]  /*1560*/  SEL R20, RZ, 0x4, P1 ;  /* 0x00000004ff147807 */ /* 0x000fe20000800000 */
[----:B------:R-:W-:Y:S01]  /*1570*/  IMAD.IADD R22, R22, 0x1, R25 ;  /* 0x0000000116167824 */ /* 0x000fe200078e0219 */
[----:B------:R-:W-:Y:S02]  /*1580*/  ISETP.GE.U32.AND P1, PT, R23, 0x7fffff97, PT ;  /* 0x7fffff971700780c */ /* 0x000fe40003f26070 */
[----:B------:R-:W-:-:S02]  /*1590*/  SEL R23, RZ, 0x7fff8, P2 ;  /* 0x0007fff8ff177807 */ /* 0x000fc40001000000 */
[----:B------:R-:W-:Y:S02]  /*15a0*/  ISETP.GE.U32.AND P2, PT, R24, 0x7fffff98, PT ;  /* 0x7fffff981800780c */ /* 0x000fe40003f46070 */
[----:B------:R-:W-:Y:S02]  /*15b0*/  SEL R24, RZ, 0x1, P3 ;  /* 0x00000001ff187807 */ /* 0x000fe40001800000 */
[----:B------:R-:W-:Y:S02]  /*15c0*/  ISETP.GE.U32.AND P3, PT, R27, 0x7fffff91, PT ;  /* 0x7fffff911b00780c */ /* 0x000fe40003f66070 */
[----:B------:R-:W-:Y:S02]  /*15d0*/  SEL R14, RZ, 0x1, P5 ;  /* 0x00000001ff0e7807 */ /* 0x000fe40002800000 */
[----:B------:R-:W-:Y:S02]  /*15e0*/  SEL R27, RZ, 0x1fffe, P4 ;  /* 0x0001fffeff1b7807 */ /* 0x000fe40002000000 */
[----:B------:R-:W-:Y:S01]  /*15f0*/  ISETP.GE.U32.AND P4, PT, R26, 0x7fffff92, PT ;  /* 0x7fffff921a00780c */ /* 0x000fe20003f86070 */
[----:B------:R-:W-:Y:S01]  /*1600*/  IMAD.IADD R14, R14, 0x1, R17 ;  /* 0x000000010e0e7824 */ /* 0x000fe200078e0211 */
[----:B------:R-:W-:Y:S01]  /*1610*/  SEL R26, RZ, 0x1, P3 ;  /* 0x00000001ff1a7807 */ /* 0x000fe20001800000 */
[----:B------:R-:W-:Y:S01]  /*1620*/  IMAD.IADD R24, R24, 0x1, R27 ;  /* 0x0000000118187824 */ /* 0x000fe200078e021b */
[----:B------:R-:W-:-:S02]  /*1630*/  LOP3.LUT R6, R6, 0x3, RZ, 0xc0, !PT ;  /* 0x0000000306067812 */ /* 0x000fc400078ec0ff */
[----:B------:R-:W-:Y:S02]  /*1640*/  ISETP.GE.U32.AND P3, PT, R29, 0x7fffff93, PT ;  /* 0x7fffff931d00780c */ /* 0x000fe40003f66070 */
[----:B------:R-:W-:Y:S02]  /*1650*/  SEL R29, RZ, 0x1fffe, P4 ;  /* 0x0001fffeff1d7807 */ /* 0x000fe40002000000 */
[----:B------:R-:W-:Y:S02]  /*1660*/  ISETP.GE.U32.AND P4, PT, R40, 0x7fffff94, PT ;  /* 0x7fffff942800780c */ /* 0x000fe40003f86070 */
[----:B------:R-:W-:Y:S01]  /*1670*/  IADD3 R4, PT, PT, R6, R7, R4 ;  /* 0x0000000706047210 */ /* 0x000fe20007ffe004 */
[----:B------:R-:W-:Y:S01]  /*1680*/  IMAD.IADD R26, R26, 0x1, R29 ;  /* 0x000000011a1a7824 */ /* 0x000fe200078e021d */
[----:B------:R-:W-:Y:S02]  /*1690*/  SEL R40, RZ, 0x1, P6 ;  /* 0x00000001ff287807 */ /* 0x000fe40003000000 */
[----:B------:R-:W-:-:S02]  /*16a0*/  SEL R6, RZ, 0x4, P3 ;  /* 0x00000004ff067807 */ /* 0x000fc40001800000 */
[----:B------:R-:W-:Y:S01]  /*16b0*/  LOP3.LUT R14, R14, 0x3, RZ, 0xc0, !PT ;  /* 0x000000030e0e7812 */ /* 0x000fe200078ec0ff */
[----:B------:R-:W-:Y:S01]  /*16c0*/  IMAD.IADD R40, R40, 0x1, R45 ;  /* 0x0000000128287824 */ /* 0x000fe200078e022d */
[----:B------:R-:W-:Y:S02]  /*16d0*/  ISETP.NE.U32.AND P3, PT, R44, RZ, PT ;  /* 0x000000ff2c00720c */ /* 0x000fe40003f65070 */
[----:B------:R-:W-:Y:S02]  /*16e0*/  LOP3.LUT R2, R2, 0x3, RZ, 0xc0, !PT ;  /* 0x0000000302027812 */ /* 0x000fe400078ec0ff */
[----:B------:R-:W-:Y:S02]  /*16f0*/  LOP3.LUT R10, R10, 0x3, RZ, 0xc0, !PT ;  /* 0x000000030a0a7812 */ /* 0x000fe400078ec0ff */
[----:B------:R-:W-:Y:S02]  /*1700*/  IADD3 R12, PT, PT, R14, R15, R12 ;  /* 0x0000000f0e0c7210 */ /* 0x000fe40007ffe00c */
[----:B------:R-:W-:-:S02]  /*1710*/  IADD3 R0, PT, PT, R2, R3, R0 ;  /* 0x0000000302007210 */ /* 0x000fc40007ffe000 */
[----:B------:R-:W-:Y:S02]  /*1720*/  LOP3.LUT R22, R22, 0x3, RZ, 0xc0, !PT ;  /* 0x0000000316167812 */ /* 0x000fe400078ec0ff */
[----:B------:R-:W-:Y:S01]  /*1730*/  SEL R7, RZ, 0x7fff8, P4 ;  /* 0x0007fff8ff077807 */ /* 0x000fe20002000000 */
[----:B0-----:R-:W-:Y:S01]  /*1740*/  VOTEU.ALL UP1, P3 ;  /* 0x0000000000ff7886 */ /* 0x001fe20001820000 */
[----:B------:R-:W-:Y:S01]  /*1750*/  LOP3.LUT R26, R26, 0x3, RZ, 0xc0, !PT ;  /* 0x000000031a1a7812 */ /* 0x000fe200078ec0ff */
[----:B------:R-:W-:Y:S01]  /*1760*/  VOTEU.ALL UP2, P3 ;  /* 0x0000000000ff7886 */ /* 0x000fe20001840000 */
[----:B------:R-:W-:Y:S02]  /*1770*/  IADD3 R8, PT, PT, R10, R11, R8 ;  /* 0x0000000b0a087210 */ /* 0x000fe40007ffe008 */
[----:B------:R-:W-:Y:S02]  /*1780*/  LOP3.LUT R3, R12, 0xf, RZ, 0xc0, !PT ;  /* 0x0000000f0c037812 */ /* 0x000fe400078ec0ff */
[----:B------:R-:W-:-:S02]  /*1790*/  LOP3.LUT R40, R40, 0x3, RZ, 0xc0, !PT ;  /* 0x0000000328287812 */ /* 0x000fc400078ec0ff */
[----:B------:R-:W-:Y:S01]  /*17a0*/  IADD3 R20, PT, PT, R22, R23, R20 ;  /* 0x0000001716147210 */ /* 0x000fe20007ffe014 */
[----:B------:R-:W-:Y:S01]  /*17b0*/  IMAD R8, R8, 0x10, R3 ;  /* 0x0000001008087824 */ /* 0x000fe200078e0203 */
[----:B------:R-:W-:Y:S01]  /*17c0*/  SEL R2, RZ, 0x4, P1 ;  /* 0x00000004ff027807 */ /* 0x000fe20000800000 */
[----:B------:R-:W-:Y:S01]  /*17d0*/  IMAD.SHL.U32 R3, R4, 0x100, RZ ;  /* 0x0000010004037824 */ /* 0x000fe200078e00ff */
[----:B------:R-:W-:Y:S02]  /*17e0*/  SEL R5, RZ, 0x7fff8, P2 ;  /* 0x0007fff8ff057807 */ /* 0x000fe40001000000 */
[----:B------:R-:W-:Y:S02]  /*17f0*/  LOP3.LUT R24, R24, 0x3, RZ, 0xc0, !PT ;  /* 0x0000000318187812 */ /* 0x000fe400078ec0ff */
[----:B------:R-:W-:Y:S02]  /*1800*/  IADD3 R6, PT, PT, R26, R7, R6 ;  /* 0x000000071a067210 */ /* 0x000fe40007ffe006 */
[----:B------:R-:W-:-:S02]  /*1810*/  LOP3.LUT R36, R36, 0x3, RZ, 0xc0, !PT ;  /* 0x0000000324247812 */ /* 0x000fc400078ec0ff */
[----:B------:R-:W-:Y:S02]  /*1820*/  IADD3 R38, PT, PT, R40, R43, R38 ;  /* 0x0000002b28267210 */ /* 0x000fe40007ffe026 */
[----:B------:R-:W-:Y:S02]  /*1830*/  LOP3.LUT R32, R32, 0x3, RZ, 0xc0, !PT ;  /* 0x0000000320207812 */ /* 0x000fe400078ec0ff */
[----:B------:R-:W-:Y:S01]  /*1840*/  IADD3 R2, PT, PT, R24, R5, R2 ;  /* 0x0000000518027210 */ /* 0x000fe20007ffe002 */
[----:B------:R-:W-:Y:S01]  /*1850*/  IMAD.SHL.U32 R5, R20, 0x100, RZ ;  /* 0x0000010014057824 */ /* 0x000fe200078e00ff */
[----:B------:R-:W-:Y:S02]  /*1860*/  LOP3.LUT R7, R6, 0xf, RZ, 0xc0, !PT ;  /* 0x0000000f06077812 */ /* 0x000fe400078ec0ff */
[----:B------:R-:W-:Y:S02]  /*1870*/  IADD3 R34, PT, PT, R36, R39, R34 ;  /* 0x0000002724227210 */ /* 0x000fe40007ffe022 */
[----:B------:R-:W-:Y:S01]  /*1880*/  LOP3.LUT R18, R18, 0x3, RZ, 0xc0, !PT ;  /* 0x0000000312127812 */ /* 0x000fe200078ec0ff */
[----:B------:R-:W-:Y:S01]  /*1890*/  IMAD R2, R2, 0x10, R7 ;  /* 0x0000001002027824 */ /* 0x000fe200078e0207 */
[----:B------:R-:W-:-:S02]  /*18a0*/  LOP3.LUT R9, R38, 0xf, RZ, 0xc0, !PT ;  /* 0x0000000f26097812 */ /* 0x000fc400078ec0ff */
[----:B------:R-:W-:Y:S01]  /*18b0*/  IADD3 R30, PT, PT, R32, R35, R30 ;  /* 0x00000023201e7210 */ /* 0x000fe20007ffe01e */
[----:B------:R-:W-:-:S04]  /*18c0*/  @!UP1 UIADD3 UR8, UPT, UPT, -UR5, 0x100000, URZ ;  /* 0x0010000005089890 */ /* 0x000fc8000fffe1ff */
[----:B------:R-:W-:Y:S02]  /*18d0*/  @!UP1 USHF.L.U32 UR9, UR8, 0xb, URZ ;  /* 0x0000000b08099899 */ /* 0x000fe400080006ff */
[----:B------:R-:W-:Y:S01]  /*18e0*/  @!UP1 USHF.L.U32 UR8, UR8, 0x1, URZ ;  /* 0x0000000108089899 */ /* 0x000fe200080006ff */
[----:B------:R-:W-:Y:S01]  /*18f0*/  BAR.SYNC.DEFER_BLOCKING 0x0 ;  /* 0x0000000000007b1d */ /* 0x000fe20000010000 */
[----:B------:R-:W-:Y:S01]  /*1900*/  LOP3.LUT R3, R3, 0xf00, RZ, 0xe2, !PT ;  /* 0x00000f0003037812 */ /* 0x000fe200078ee2ff */
[----:B------:R-:W-:Y:S01]  /*1910*/  IMAD R34, R34, 0x10, R9 ;  /* 0x0000001022227824 */ /* 0x000fe200078e0209 */
[----:B------:R-:W-:Y:S01]  /*1920*/  IADD3 R16, PT, PT, R18, R19, R16 ;  /* 0x0000001312107210 */ /* 0x000fe20007ffe010 */
[----:B------:R-:W-:Y:S01]  /*1930*/  IMAD.SHL.U32 R9, R30, 0x100, RZ ;  /* 0x000001001e097824 */ /* 0x000fe200078e00ff */
[----:B------:R-:W-:Y:S01]  /*1940*/  LOP3.LUT R5, R5, 0xf00, RZ, 0xe2, !PT ;  /* 0x00000f0005057812 */ /* 0x000fe200078ee2ff */
[----:B------:R-:W-:Y:S01]  /*1950*/  IMAD R0, R0, 0x1000, R3 ;  /* 0x0000100000007824 */ /* 0x000fe200078e0203 */
[----:B------:R-:W-:-:S02]  /*1960*/  LOP3.LUT R33, R33, 0x3, RZ, 0xc0, !PT ;  /* 0x0000000321217812 */ /* 0x000fc400078ec0ff */
[----:B------:R-:W-:Y:S01]  /*1970*/  LOP3.LUT R3, R8, 0xff, RZ, 0xc0, !PT ;  /* 0x000000ff08037812 */ /* 0x000fe200078ec0ff */
[----:B------:R-:W-:Y:S01]  /*1980*/  IMAD R5, R16, 0x1000, R5 ;  /* 0x0000100010057824 */ /* 0x000fe200078e0205 */
[----:B------:R-:W-:Y:S02]  /*1990*/  LOP3.LUT R2, R2, 0xff, RZ, 0xc0, !PT ;  /* 0x000000ff02027812 */ /* 0x000fe400078ec0ff */
[----:B------:R-:W-:Y:S01]  /*19a0*/  IADD3 R28, PT, PT, R33, R31, R28 ;  /* 0x0000001f211c7210 */ /* 0x000fe20007ffe01c */
[----:B------:R-:W-:Y:S01]  /*19b0*/  IMAD.IADD R0, R0, 0x1, R3 ;  /* 0x0000000100007824 */ /* 0x000fe200078e0203 */
[----:B------:R-:W-:Y:S01]  /*19c0*/  LOP3.LUT R9, R9, 0xf00, RZ, 0xe2, !PT ;  /* 0x00000f0009097812 */ /* 0x000fe200078ee2ff */
[----:B------:R-:W-:Y:S01]  /*19d0*/  IMAD.IADD R5, R5, 0x1, R2 ;  /* 0x0000000105057824 */ /* 0x000fe200078e0202 */
[----:B------:R-:W-:Y:S01]  /*19e0*/  LOP3.LUT R34, R34, 0xff, RZ, 0xc0, !PT ;  /* 0x000000ff22227812 */ /* 0x000fe200078ec0ff */
[----:B------:R-:W-:Y:S01]  /*19f0*/  VIADD R2, R94, 0xfffffff7 ;  /* 0xfffffff75e027836 */ /* 0x000fe20000000000 */
[----:B------:R-:W-:Y:S01]  /*1a00*/  PRMT R142, RZ, 0x7610, R142 ;  /* 0x00007610ff8e7816 */ /* 0x000fe2000000008e */
[----:B------:R-:W-:Y:S01]  /*1a10*/  IMAD R9, R28, 0x1000, R9 ;  /* 0x000010001c097824 */ /* 0x000fe200078e0209 */
[----:B------:R-:W-:Y:S01]  /*1a20*/  PRMT R89, R0, 0x5410, R5 ;  /* 0x0000541000597816 */ /* 0x000fe20000000005 */
[----:B-1----:R-:W-:Y:S01]  /*1a30*/  IMAD R0, R42, UR7, RZ ;  /* 0x000000072a007c24 */ /* 0x002fe2000f8e02ff */
[----:B------:R-:W-:Y:S01]  /*1a40*/  ISETP.GE.U32.AND P1, PT, R2, 0x7fffffb8, PT ;  /* 0x7fffffb80200780c */ /* 0x000fe20003f26070 */
[----:B------:R-:W0:Y:S02]  /*1a50*/  FENCE.VIEW.ASYNC.S ;  /* 0x00000000000073c6 */ /* 0x000e240000000000 */
[----:B0-----:R0:W1:Y:S01]  /*1a60*/  @!UP2 SYNCS.EXCH.64 URZ, [UR10], UR8 ;  /* 0x000000080affa5b2 */ /* 0x0010620008000100 */
[----:B------:R-:W-:-:S02]  /*1a70*/  IMAD.IADD R9, R9, 0x1, R34 ;  /* 0x0000000109097824 */ /* 0x000fc400078e0222 */
[----:B--2---:R-:W-:Y:S01]  /*1a80*/  IMAD.SHL.U32 R5, R112, 0x10, RZ ;  /* 0x0000001070057824 */ /* 0x004fe200078e00ff */
[----:B---3--:R-:W-:Y:S02]  /*1a90*/  IADD3 R82, P2, PT, R0, UR16, RZ ;  /* 0x0000001000527c10 */ /* 0x008fe4000ff5e0ff */
[----:B------:R-:W-:Y:S01]  /*1aa0*/  PRMT R143, RZ, 0x7610, R143 ;  /* 0x00007610ff8f7816 */ /* 0x000fe2000000008f */
[C---:B------:R-:W-:Y:S01]  /*1ab0*/  IMAD R7, R112.reuse, 0x18, RZ ;  /* 0x0000001870077824 */ /* 0x040fe200078e02ff */
[----:B------:R-:W-:Y:S02]  /*1ac0*/  LOP3.LUT R74, R9, 0xffff, RZ, 0xc0, !PT ;  /* 0x0000ffff094a7812 */ /* 0x000fe400078ec0ff */
[----:B------:R-:W-:Y:S01]  /*1ad0*/  PRMT R146, RZ, 0x7610, R146 ;  /* 0x00007610ff927816 */ /* 0x000fe20000000092 */
[----:B------:R-:W-:Y:S01]  /*1ae0*/  IMAD R19, R112, 0x28, RZ ;  /* 0x0000002870137824 */ /* 0x000fe200078e02ff */
[----:B------:R-:W-:Y:S02]  /*1af0*/  LEA.HI.X.SX32 R0, R0, UR17, 0x1, P2 ;  /* 0x0000001100007c11 */ /* 0x000fe400090f0eff */
[----:B------:R-:W-:Y:S01]  /*1b00*/  PRMT R144, RZ, 0x7610, R144 ;  /* 0x00007610ff907816 */ /* 0x000fe20000000090 */
[----:B------:R-:W-:Y:S01]  /*1b10*/  IMAD R11, R112, 0x30, RZ ;  /* 0x00000030700b7824 */ /* 0x000fe200078e02ff */
[----:B------:R-:W-:Y:S01]  /*1b20*/  SHF.R.U32.HI R3, RZ, 0xf, R74 ;  /* 0x0000000fff037819 */ /* 0x000fe2000001164a */
[----:B------:R-:W-:Y:S01]  /*1b30*/  @!P0 IMAD.MOV.U32 R83, RZ, RZ, R0 ;  /* 0x000000ffff538224 */ /* 0x000fe200078e0000 */
[----:B-1----:R-:W-:Y:S01]  /*1b40*/  BAR.SYNC.DEFER_BLOCKING 0x0 ;  /* 0x0000000000007b1d */ /* 0x002fe20000010000 */
[----:B------:R-:W-:-:S02]  /*1b50*/  SHF.R.U32.HI R4, RZ, 0x7, R74 ;  /* 0x00000007ff047819 */ /* 0x000fc4000001164a */
[----:B------:R-:W-:Y:S01]  /*1b60*/  LOP3.LUT P4, RZ, R3, 0x1, RZ, 0xc0, !PT ;  /* 0x0000000103ff7812 */ /* 0x000fe2000788c0ff */
[----:B------:R-:W-:Y:S01]  /*1b70*/  IMAD.SHL.U32 R3, R112, 0x8, RZ ;  /* 0x0000000870037824 */ /* 0x000fe200078e00ff */
[----:B------:R-:W-:Y:S02]  /*1b80*/  LOP3.LUT P2, RZ, R4, 0x1, RZ, 0xc0, !PT ;  /* 0x0000000104ff7812 */ /* 0x000fe4000784c0ff */
[C---:B------:R-:W-:Y:S01]  /*1b90*/  SHF.R.U64 R6, R89.reuse, 0x1f, RZ ;  /* 0x0000001f59067819 */ /* 0x040fe200000012ff */
[C---:B------:R-:W-:Y:S01]  /*1ba0*/  IMAD.SHL.U32 R9, R112.reuse, 0x20, RZ ;  /* 0x0000002070097824 */ /* 0x040fe200078e00ff */
[C---:B------:R-:W-:Y:S02]  /*1bb0*/  SHF.R.U64 R8, R89.reuse, 0x17, RZ ;  /* 0x0000001759087819 */ /* 0x040fe400000012ff */
[----:B------:R-:W-:Y:S01]  /*1bc0*/  PRMT R149, RZ, 0x7610, R149 ;  /* 0x00007610ff957816 */ /* 0x000fe20000000095 */
[----:B------:R-:W-:Y:S01]  /*1bd0*/  IMAD R15, R112, 0x38, RZ ;  /* 0x00000038700f7824 */ /* 0x000fe200078e02ff */
[----:B------:R-:W-:-:S02]  /*1be0*/  SHF.R.U64 R10, R89, 0xf, RZ ;  /* 0x0000000f590a7819 */ /* 0x000fc400000012ff */
[----:B------:R-:W-:Y:S02]  /*1bf0*/  PRMT R148, RZ, 0x7610, R148 ;  /* 0x00007610ff947816 */ /* 0x000fe40000000094 */
[----:B------:R-:W-:Y:S01]  /*1c00*/  PRMT R151, RZ, 0x7610, R151 ;  /* 0x00007610ff977816 */ /* 0x000fe20000000097 */
[C---:B------:R-:W-:Y:S01]  /*1c10*/  IMAD R17, R112.reuse, 0x9, RZ ;  /* 0x0000000970117824 */ /* 0x040fe200078e02ff */
[----:B------:R-:W-:Y:S01]  /*1c20*/  PRMT R150, RZ, 0x7610, R150 ;  /* 0x00007610ff967816 */ /* 0x000fe20000000096 */
[----:B------:R-:W-:Y:S01]  /*1c30*/  IMAD R23, R112, 0x11, RZ ;  /* 0x0000001170177824 */ /* 0x000fe200078e02ff */
[----:B------:R-:W-:Y:S02]  /*1c40*/  PRMT R152, RZ, 0x7610, R152 ;  /* 0x00007610ff987816 */ /* 0x000fe40000000098 */
[----:B------:R-:W-:Y:S01]  /*1c50*/  PRMT R154, RZ, 0x7610, R154 ;  /* 0x00007610ff9a7816 */ /* 0x000fe2000000009a */
[----:B----4-:R-:W2:Y:S01]  /*1c60*/  @!P0 LDG.E.U8 R142, desc[UR26][R82.64] ;  /* 0x0000001a528e8981 */ /* 0x010ea2000c1e1100 */
[----:B------:R-:W-:-:S02]  /*1c70*/  IADD3 R2, P0, PT, R3, R82, RZ ;  /* 0x0000005203027210 */ /* 0x000fc40007f1e0ff */
[----:B------:R-:W-:Y:S01]  /*1c80*/  PRMT R157, RZ, 0x7610, R157 ;  /* 0x00007610ff9d7816 */ /* 0x000fe2000000009d */
[----:B------:R-:W-:Y:S01]  /*1c90*/  IMAD R25, R112, 0x29, RZ ;  /* 0x0000002970197824 */ /* 0x000fe200078e02ff */
[----:B------:R-:W-:Y:S02]  /*1ca0*/  LEA.HI.X.SX32 R3, R3, R0, 0x1, P0 ;  /* 0x0000000003037211 */ /* 0x000fe400000f0eff */
[----:B------:R-:W-:Y:S02]  /*1cb0*/  PRMT R156, RZ, 0x7610, R156 ;  /* 0x00007610ff9c7816 */ /* 0x000fe4000000009c */
[----:B------:R-:W-:Y:S01]  /*1cc0*/  PRMT R159, RZ, 0x7610, R159 ;  /* 0x00007610ff9f7816 */ /* 0x000fe2000000009f */
[----:B------:R-:W3:Y:S01]  /*1cd0*/  @!P1 LDG.E.U8 R143, desc[UR26][R2.64] ;  /* 0x0000001a028f9981 */ /* 0x000ee2000c1e1100 */
[C---:B------:R-:W-:Y:S02]  /*1ce0*/  IADD3 R4, P0, PT, R5.reuse, R82, RZ ;  /* 0x0000005205047210 */ /* 0x040fe40007f1e0ff */
[----:B------:R-:W-:Y:S01]  /*1cf0*/  PRMT R158, RZ, 0x7610, R158 ;  /* 0x00007610ff9e7816 */ /* 0x000fe2000000009e */
[----:B------:R-:W-:Y:S01]  /*1d00*/  VIADD R24, R94, 0xfffffffd ;  /* 0xfffffffd5e187836 */ /* 0x000fe20000000000 */
[----:B------:R-:W-:-:S02]  /*1d10*/  LEA.HI.X.SX32 R5, R5, R0, 0x1, P0 ;  /* 0x0000000005057211 */ /* 0x000fc400000f0eff */
[----:B------:R-:W-:Y:S01]  /*1d20*/  PRMT R162, RZ, 0x7610, R162 ;  /* 0x00007610ffa27816 */ /* 0x000fe200000000a2 */
[----:B------:R-:W-:Y:S01]  /*1d30*/  IMAD.SHL.U32 R27, R112, 0x2, RZ ;  /* 0x00000002701b7824 */ /* 0x000fe200078e00ff */
[----:B------:R-:W-:Y:S01]  /*1d40*/  LOP3.LUT P1, RZ, R6, 0x1, RZ, 0xc0, !PT ;  /* 0x0000000106ff7812 */ /* 0x000fe2000782c0ff */
[----:B------:R-:W4:Y:S01]  /*1d50*/  @P4 LDG.E.U8 R146, desc[UR26][R4.64] ;  /* 0x0000001a04924981 */ /* 0x000f22000c1e1100 */
[C---:B------:R-:W-:Y:S02]  /*1d60*/  IADD3 R6, P0, PT, R7.reuse, R82, RZ ;  /* 0x0000005207067210 */ /* 0x040fe40007f1e0ff */
[----:B------:R-:W-:Y:S01]  /*1d70*/  PRMT R164, RZ, 0x7610, R164 ;  /* 0x00007610ffa47816 */ /* 0x000fe200000000a4 */
[----:B------:R-:W-:Y:S01]  /*1d80*/  IMAD R29, R112, 0xa, RZ ;  /* 0x0000000a701d7824 */ /* 0x000fe200078e02ff */
[----:B------:R-:W-:Y:S02]  /*1d90*/  LEA.HI.X.SX32 R7, R7, R0, 0x1, P0 ;  /* 0x0000000007077211 */ /* 0x000fe400000f0eff */
[----:B------:R-:W-:-:S02]  /*1da0*/  PRMT R165, RZ, 0x7610, R165 ;  /* 0x00007610ffa57816 */ /* 0x000fc400000000a5 */
[----:B------:R-:W-:Y:S01]  /*1db0*/  PRMT R166, RZ, 0x7610, R166 ;  /* 0x00007610ffa67816 */ /* 0x000fe200000000a6 */
[----:B------:R-:W2:Y:S01]  /*1dc0*/  @P2 LDG.E.U8 R144, desc[UR26][R6.64] ;  /* 0x0000001a06902981 */ /* 0x000ea2000c1e1100 */
[----:B------:R-:W-:Y:S02]  /*1dd0*/  LOP3.LUT P0, RZ, R8, 0x1, RZ, 0xc0, !PT ;  /* 0x0000000108ff7812 */ /* 0x000fe4000780c0ff */
[----:B------:R-:W-:Y:S01]  /*1de0*/  PRMT R169, RZ, 0x7610, R169 ;  /* 0x00007610ffa97816 */ /* 0x000fe200000000a9 */
[C---:B------:R-:W-:Y:S01]  /*1df0*/  IMAD R31, R112.reuse, 0x22, RZ ;  /* 0x00000022701f7824 */ /* 0x040fe200078e02ff */
[C---:B------:R-:W-:Y:S01]  /*1e00*/  IADD3 R8, P4, PT, R9.reuse, R82, RZ ;  /* 0x0000005209087210 */ /* 0x040fe20007f9e0ff */
[----:B------:R-:W-:Y:S01]  /*1e10*/  IMAD R33, R112, 0x2a, RZ ;  /* 0x0000002a70217824 */ /* 0x000fe200078e02ff */
[----:B------:R-:W-:Y:S02]  /*1e20*/  LOP3.LUT P2, RZ, R10, 0x1, RZ, 0xc0, !PT ;  /* 0x000000010aff7812 */ /* 0x000fe4000784c0ff */
[----:B------:R-:W-:Y:S01]  /*1e30*/  PRMT R168, RZ, 0x7610, R168 ;  /* 0x00007610ffa87816 */ /* 0x000fe200000000a8 */
[----:B------:R-:W-:Y:S01]  /*1e40*/  IMAD R37, R112, 0x32, RZ ;  /* 0x0000003270257824 */ /* 0x000fe200078e02ff */
[----:B------:R-:W-:-:S02]  /*1e50*/  LEA.HI.X.SX32 R9, R9, R0, 0x1, P4 ;  /* 0x0000000009097211 */ /* 0x000fc400020f0eff */
[----:B------:R-:W-:Y:S02]  /*1e60*/  PRMT R206, RZ, 0x7610, R206 ;  /* 0x00007610ffce7816 */ /* 0x000fe400000000ce */
[----:B------:R-:W-:Y:S01]  /*1e70*/  PRMT R205, RZ, 0x7610, R205 ;  /* 0x00007610ffcd7816 */ /* 0x000fe200000000cd */
[----:B------:R-:W2:Y:S01]  /*1e80*/  @P1 LDG.E.U8 R149, desc[UR26][R8.64] ;  /* 0x0000001a08951981 */ /* 0x000ea2000c1e1100 */
[----:B------:R-:W-:Y:S01]  /*1e90*/  IADD3 R111, P4, PT, R19, R82, RZ ;  /* 0x00000052136f7210 */ /* 0x000fe20007f9e0ff */
[----:B------:R-:W-:Y:S01]  /*1ea0*/  VIADD R36, R94, 0xfffffffc ;  /* 0xfffffffc5e247836 */ /* 0x000fe20000000000 */
[----:B------:R-:W-:Y:S02]  /*1eb0*/  SHF.R.U64 R10, R89, 0x7, RZ ;  /* 0x00000007590a7819 */ /* 0x000fe400000012ff */
[----:B------:R-:W-:Y:S01]  /*1ec0*/  PRMT R214, RZ, 0x7610, R214 ;  /* 0x00007610ffd67816 */ /* 0x000fe200000000d6 */
[----:B------:R-:W-:Y:S01]  /*1ed0*/  IMAD R41, R112, 0xb, RZ ;  /* 0x0000000b70297824 */ /* 0x000fe200078e02ff */
[----:B------:R-:W-:-:S02]  /*1ee0*/  LEA.HI.X.SX32 R19, R19, R0, 0x1, P4 ;  /* 0x0000000013137211 */ /* 0x000fc400020f0eff */
[----:B------:R-:W-:Y:S02]  /*1ef0*/  PRMT R213, RZ, 0x7610, R213 ;  /* 0x00007610ffd57816 */ /* 0x000fe400000000d5 */
[----:B------:R-:W-:Y:S01]  /*1f00*/  PRMT R216, RZ, 0x7610, R216 ;  /* 0x00007610ffd87816 */ /* 0x000fe200000000d8 */
[C---:B------:R-:W-:Y:S01]  /*1f10*/  IMAD R43, R112.reuse, 0x13, RZ ;  /* 0x00000013702b7824 */ /* 0x040fe200078e02ff */
[C---:B------:R-:W-:Y:S02]  /*1f20*/  IADD3 R179, P4, PT, R11.reuse, R82, RZ ;  /* 0x000000520bb37210 */ /* 0x040fe40007f9e0ff */
[----:B------:R-:W-:Y:S01]  /*1f30*/  PRMT R221, RZ, 0x7610, R221 ;  /* 0x00007610ffdd7816 */ /* 0x000fe200000000dd */
[----:B------:R-:W-:Y:S01]  /*1f40*/  IMAD R45, R112, 0x1b, RZ ;  /* 0x0000001b702d7824 */ /* 0x000fe200078e02ff */
[----:B------:R-:W-:Y:S01]  /*1f50*/  LOP3.LUT P1, RZ, R10, 0x1, RZ, 0xc0, !PT ;  /* 0x000000010aff7812 */ /* 0x000fe2000782c0ff */
[----:B------:R-:W-:Y:S01]  /*1f60*/  @P0 IMAD.MOV.U32 R18, RZ, RZ, R111 ;  /* 0x000000ffff120224 */ /* 0x000fe200078e006f */
[----:B------:R-:W-:Y:S01]  /*1f70*/  LEA.HI.X.SX32 R178, R11, R0, 0x1, P4 ;  /* 0x000000000bb27211 */ /* 0x000fe200020f0eff */
[----:B------:R-:W-:Y:S01]  /*1f80*/  VIADD R10, R94, 0xfffffff6 ;  /* 0xfffffff65e0a7836 */ /* 0x000fe20000000000 */
[C---:B------:R-:W-:Y:S01]  /*1f90*/  IADD3 R195, P4, PT, R15.reuse, R82, RZ ;  /* 0x000000520fc37210 */ /* 0x040fe20007f9e0ff */
[----:B------:R-:W-:Y:S01]  /*1fa0*/  @P2 IMAD.MOV.U32 R12, RZ, RZ, R179 ;  /* 0x000000ffff0c2224 */ /* 0x000fe200078e00b3 */
[----:B------:R-:W2:Y:S01]  /*1fb0*/  @P0 LDG.E.U8 R148, desc[UR26][R18.64] ;  /* 0x0000001a12940981 */ /* 0x000ea2000c1e1100 */
[----:B------:R-:W-:Y:S01]  /*1fc0*/  @P2 IMAD.MOV.U32 R13, RZ, RZ, R178 ;  /* 0x000000ffff0d2224 */ /* 0x000fe200078e00b2 */
[----:B------:R-:W-:Y:S01]  /*1fd0*/  LEA.HI.X.SX32 R194, R15, R0, 0x1, P4 ;  /* 0x000000000fc27211 */ /* 0x000fe200020f0eff */
[----:B------:R-:W-:Y:S01]  /*1fe0*/  IMAD R47, R112, 0x23, RZ ;  /* 0x00000023702f7824 */ /* 0x000fe200078e02ff */
[----:B------:R-:W-:-:S02]  /*1ff0*/  ISETP.GE.U32.AND P0, PT, R10, 0x7fffffb7, PT ;  /* 0x7fffffb70a00780c */ /* 0x000fc40003f06070 */
[----:B------:R-:W-:Y:S01]  /*2000*/  PRMT R222, RZ, 0x7610, R222 ;  /* 0x00007610ffde7816 */ /* 0x000fe200000000de */
[----:B------:R1:W2:Y:S01]  /*2010*/  @P2 LDG.E.U8 R151, desc[UR26][R12.64] ;  /* 0x0000001a0c972981 */ /* 0x0002a2000c1e1100 */
[----:B------:R-:W-:Y:S01]  /*2020*/  SHF.R.U32.HI R10, RZ, 0x6, R74 ;  /* 0x00000006ff0a7819 */ /* 0x000fe2000001164a */
[----:B------:R-:W-:Y:S01]  /*2030*/  @P1 IMAD.MOV.U32 R14, RZ, RZ, R195 ;  /* 0x000000ffff0e1224 */ /* 0x000fe200078e00c3 */
[----:B------:R-:W-:Y:S01]  /*2040*/  SHF.R.U64 R22, R89, 0x6, RZ ;  /* 0x0000000659167819 */ /* 0x000fe200000012ff */
[----:B------:R-:W-:Y:S01]  /*2050*/  @P1 IMAD.MOV.U32 R15, RZ, RZ, R194 ;  /* 0x000000ffff0f1224 */ /* 0x000fe200078e00c2 */
[----:B------:R-:W-:Y:S01]  /*2060*/  LOP3.LUT P2, RZ, R10, 0x1, RZ, 0xc0, !PT ;  /* 0x000000010aff7812 */ /* 0x000fe2000784c0ff */
[----:B------:R-:W-:Y:S01]  /*2070*/  IMAD R49, R112, 0x2b, RZ ;  /* 0x0000002b70317824 */ /* 0x000fe200078e02ff */
[----:B------:R-:W-:Y:S02]  /*2080*/  SHF.R.U32.HI R10, RZ, 0xe, R74 ;  /* 0x0000000eff0a7819 */ /* 0x000fe4000001164a */
[----:B------:R-:W-:Y:S01]  /*2090*/  PRMT R224, RZ, 0x7610, R224 ;  /* 0x00007610ffe07816 */ /* 0x000fe200000000e0 */
[----:B------:R0:W2:Y:S01]  /*20a0*/  @P1 LDG.E.U8 R150, desc[UR26][R14.64] ;  /* 0x0000001a0e961981 */ /* 0x0000a2000c1e1100 */
[----:B------:R-:W-:-:S02]  /*20b0*/  IADD3 R11, P4, PT, R17, R82, RZ ;  /* 0x00000052110b7210 */ /* 0x000fc40007f9e0ff */
[----:B------:R-:W-:Y:S02]  /*20c0*/  PRMT R223, RZ, 0x7610, R223 ;  /* 0x00007610ffdf7816 */ /* 0x000fe400000000df */
[----:B------:R-:W-:Y:S02]  /*20d0*/  PRMT R230, RZ, 0x7610, R230 ;  /* 0x00007610ffe67816 */ /* 0x000fe400000000e6 */
[----:B------:R-:W-:Y:S01]  /*20e0*/  PRMT R229, RZ, 0x7610, R229 ;  /* 0x00007610ffe57816 */ /* 0x000fe200000000e5 */
[----:B------:R-:W-:Y:S01]  /*20f0*/  VIADD R48, R94, 0xfffffff3 ;  /* 0xfffffff35e307836 */ /* 0x000fe20000000000 */
[----:B------:R-:W-:Y:S02]  /*2100*/  LOP3.LUT P1, RZ, R10, 0x1, RZ, 0xc0, !PT ;  /* 0x000000010aff7812 */ /* 0x000fe4000782c0ff */
[----:B------:R-:W-:Y:S01]  /*2110*/  PRMT R231, RZ, 0x7610, R231 ;  /* 0x00007610ffe77816 */ /* 0x000fe200000000e7 */
[C---:B------:R-:W-:Y:S01]  /*2120*/  IMAD R51, R112.reuse, 0xc, RZ ;  /* 0x0000000c70337824 */ /* 0x040fe200078e02ff */
[----:B-1----:R-:W-:Y:S01]  /*2130*/  LEA.HI.X.SX32 R12, R17, R0, 0x1, P4 ;  /* 0x00000000110c7211 */ /* 0x002fe200020f0eff */
[----:B------:R-:W-:Y:S01]  /*2140*/  IMAD R17, R112, 0x19, RZ ;  /* 0x0000001970117824 */ /* 0x000fe200078e02ff */
[----:B------:R-:W-:Y:S01]  /*2150*/  IADD3 R13, P4, PT, R23, R82, RZ ;  /* 0x00000052170d7210 */ /* 0x000fe20007f9e0ff */
[----:B------:R-:W-:Y:S01]  /*2160*/  @!P0 IMAD.MOV.U32 R20, RZ, RZ, R11 ;  /* 0x000000ffff148224 */ /* 0x000fe200078e000b */
[----:B------:R-:W-:Y:S01]  /*2170*/  SHF.R.U64 R28, R89, 0x1d, RZ ;  /* 0x0000001d591c7819 */ /* 0x000fe200000012ff */
[----:B------:R-:W-:Y:S01]  /*2180*/  @!P0 IMAD.MOV.U32 R21, RZ, RZ, R12 ;  /* 0x000000ffff158224 */ /* 0x000fe200078e000c */
[----:B0-----:R-:W-:-:S02]  /*2190*/  LEA.HI.X.SX32 R14, R23, R0, 0x1, P4 ;  /* 0x00000000170e7211 */ /* 0x001fc400020f0eff */
[----:B------:R-:W-:Y:S01]  /*21a0*/  PRMT R237, RZ, 0x7610, R237 ;  /* 0x00007610ffed7816 */ /* 0x000fe200000000ed */
[C---:B------:R-:W-:Y:S01]  /*21b0*/  IMAD R53, R112.reuse, 0x14, RZ ;  /* 0x0000001470357824 */ /* 0x040fe200078e02ff */
[----:B------:R-:W-:Y:S01]  /*21c0*/  IADD3 R15, P4, PT, R17, R82, RZ ;  /* 0x00000052110f7210 */ /* 0x000fe20007f9e0ff */
[----:B------:R0:W2:Y:S01]  /*21d0*/  @!P0 LDG.E.U8 R152, desc[UR26][R20.64] ;  /* 0x0000001a14988981 */ /* 0x0000a2000c1e1100 */
[----:B------:R-:W-:Y:S01]  /*21e0*/  SHF.R.U64 R10, R89, 0x1e, RZ ;  /* 0x0000001e590a7819 */ /* 0x000fe200000012ff */
[C---:B------:R-:W-:Y:S01]  /*21f0*/  IMAD R23, R112.reuse, 0x21, RZ ;  /* 0x0000002170177824 */ /* 0x040fe200078e02ff */
[----:B------:R-:W-:Y:S02]  /*2200*/  LEA.HI.X.SX32 R16, R17, R0, 0x1, P4 ;  /* 0x0000000011107211 */ /* 0x000fe400020f0eff */
[----:B------:R-:W-:Y:S02]  /*2210*/  PRMT R232, RZ, 0x7610, R232 ;  /* 0x00007610ffe87816 */ /* 0x000fe400000000e8 */
[----:B------:R-:W-:Y:S01]  /*2220*/  PRMT R238, RZ, 0x7610, R238 ;  /* 0x00007610ffee7816 */ /* 0x000fe200000000ee */
[----:B------:R-:W-:Y:S01]  /*2230*/  IMAD R115, R112, 0x24, RZ ;  /* 0x0000002470737824 */ /* 0x000fe200078e02ff */
[C---:B------:R-:W-:Y:S01]  /*2240*/  SHF.R.U64 R30, R89.reuse, 0x15, RZ ;  /* 0x00000015591e7819 */ /* 0x040fe200000012ff */
[----:B0-----:R-:W-:Y:S01]  /*2250*/  @P1 IMAD.MOV.U32 R20, RZ, RZ, R13 ;  /* 0x000000ffff141224 */ /* 0x001fe200078e000d */
[----:B------:R-:W-:Y:S01]  /*2260*/  SHF.R.U64 R32, R89, 0xd, RZ ;  /* 0x0000000d59207819 */ /* 0x000fe200000012ff */
[----:B------:R-:W-:Y:S01]  /*2270*/  @P1 IMAD.MOV.U32 R21, RZ, RZ, R14 ;  /* 0x000000ffff151224 */ /* 0x000fe200078e000e */
[----:B------:R-:W-:-:S02]  /*2280*/  LOP3.LUT P0, RZ, R10, 0x1, RZ, 0xc0, !PT ;  /* 0x000000010aff7812 */ /* 0x000fc4000780c0ff */
[----:B------:R-:W-:Y:S01]  /*2290*/  PRMT R240, RZ, 0x7610, R240 ;  /* 0x00007610fff07816 */ /* 0x000fe200000000f0 */
[C---:B------:R-:W-:Y:S01]  /*22a0*/  IMAD R57, R112.reuse, 0x34, RZ ;  /* 0x0000003470397824 */ /* 0x040fe200078e02ff */
[----:B------:R-:W-:Y:S01]  /*22b0*/  SHF.R.U64 R10, R89, 0x16, RZ ;  /* 0x00000016590a7819 */ /* 0x000fe200000012ff */
[----:B------:R0:W2:Y:S01]  /*22c0*/  @P1 LDG.E.U8 R154, desc[UR26][R20.64] ;  /* 0x0000001a149a1981 */ /* 0x0000a2000c1e1100 */
[----:B------:R-:W-:Y:S02]  /*22d0*/  IADD3 R17, P4, PT, R23, R82, RZ ;  /* 0x0000005217117210 */ /* 0x000fe40007f9e0ff */
[----:B------:R-:W-:Y:S01]  /*22e0*/  PRMT R239, RZ, 0x7610, R239 ;  /* 0x00007610ffef7816 */ /* 0x000fe200000000ef */
[----:B------:R-:W-:Y:S01]  /*22f0*/  IMAD R59, R112, 0x3c, RZ ;  /* 0x0000003c703b7824 */ /* 0x000fe200078e02ff */
[----:B------:R-:W-:Y:S02]  /*2300*/  LOP3.LUT P1, RZ, R10, 0x1, RZ, 0xc0, !PT ;  /* 0x000000010aff7812 */ /* 0x000fe4000782c0ff */
[----:B------:R-:W-:Y:S01]  /*2310*/  PRMT R246, RZ, 0x7610, R246 ;  /* 0x00007610fff67816 */ /* 0x000fe200000000f6 */
[----:B------:R-:W-:Y:S01]  /*2320*/  VIADD R56, R94, 0xfffffffa ;  /* 0xfffffffa5e387836 */ /* 0x000fe20000000000 */
[C---:B------:R-:W-:Y:S01]  /*2330*/  SHF.R.U64 R44, R89.reuse, 0x14, RZ ;  /* 0x00000014592c7819 */ /* 0x040fe200000012ff */
[----:B0-----:R-:W-:Y:S01]  /*2340*/  @P2 IMAD.MOV.U32 R20, RZ, RZ, R15 ;  /* 0x000000ffff142224 */ /* 0x001fe200078e000f */
[C---:B------:R-:W-:Y:S01]  /*2350*/  SHF.R.U64 R46, R89.reuse, 0xc, RZ ;  /* 0x0000000c592e7819 */ /* 0x040fe200000012ff */
[----:B------:R-:W-:Y:S01]  /*2360*/  @P2 IMAD.MOV.U32 R21, RZ, RZ, R16 ;  /* 0x000000ffff152224 */ /* 0x000fe200078e0010 */
[----:B------:R-:W-:-:S02]  /*2370*/  SHF.R.U64 R10, R89, 0xe, RZ ;  /* 0x0000000e590a7819 */ /* 0x000fc400000012ff */
[----:B------:R-:W-:Y:S02]  /*2380*/  PRMT R245, RZ, 0x7610, R245 ;  /* 0x00007610fff57816 */ /* 0x000fe400000000f5 */
[----:B------:R-:W-:Y:S01]  /*2390*/  PRMT R247, RZ, 0x7610, R247 ;  /* 0x00007610fff77816 */ /* 0x000fe200000000f7 */
[----:B------:R0:W2:Y:S01]  /*23a0*/  @P2 LDG.E.U8 R157, desc[UR26][R20.64] ;  /* 0x0000001a149d2981 */ /* 0x0000a2000c1e1100 */
[----:B------:R-:W-:Y:S01]  /*23b0*/  LEA.HI.X.SX32 R18, R23, R0, 0x1, P4 ;  /* 0x0000000017127211 */ /* 0x000fe200020f0eff */
[----:B------:R-:W-:Y:S01]  /*23c0*/  IMAD R61, R112, 0x15, RZ ;  /* 0x00000015703d7824 */ /* 0x000fe200078e02ff */
[----:B------:R-:W-:Y:S01]  /*23d0*/  LOP3.LUT P2, RZ, R10, 0x1, RZ, 0xc0, !PT ;  /* 0x000000010aff7812 */ /* 0x000fe2000784c0ff */
[C---:B------:R-:W-:Y:S01]  /*23e0*/  IMAD R63, R112.reuse, 0x1d, RZ ;  /* 0x0000001d703f7824 */ /* 0x040fe200078e02ff */
[----:B------:R-:W-:Y:S01]  /*23f0*/  IADD3 R10, P4, PT, R25, R82, RZ ;  /* 0x00000052190a7210 */ /* 0x000fe20007f9e0ff */
[C---:B------:R-:W-:Y:S01]  /*2400*/  IMAD R23, R112.reuse, 0x31, RZ ;  /* 0x0000003170177824 */ /* 0x040fe200078e02ff */
[----:B------:R-:W-:Y:S01]  /*2410*/  SHF.R.U64 R54, R89, 0xb, RZ ;  /* 0x0000000b59367819 */ /* 0x000fe200000012ff */
[C---:B------:R-:W-:Y:S01]  /*2420*/  IMAD R65, R112.reuse, 0x25, RZ ;  /* 0x0000002570417824 */ /* 0x040fe200078e02ff */
[----:B------:R-:W-:Y:S01]  /*2430*/  LEA.HI.X.SX32 R80, R25, R0, 0x1, P4 ;  /* 0x0000000019507211 */ /* 0x000fe200020f0eff */
[----:B0-----:R-:W-:Y:S01]  /*2440*/  @P0 IMAD.MOV.U32 R20, RZ, RZ, R17 ;  /* 0x000000ffff140224 */ /* 0x001fe200078e0011 */
[----:B------:R-:W-:Y:S01]  /*2450*/  SHF.R.U64 R62, R89, 0x12, RZ ;  /* 0x00000012593e7819 */ /* 0x000fe200000012ff */
[----:B------:R-:W-:Y:S01]  /*2460*/  @P0 IMAD.MOV.U32 R21, RZ, RZ, R18 ;  /* 0x000000ffff150224 */ /* 0x000fe200078e0012 */
[----:B------:R-:W-:Y:S01]  /*2470*/  IADD3 R181, P4, PT, R23, R82, RZ ;  /* 0x0000005217b57210 */ /* 0x000fe20007f9e0ff */
[----:B------:R-:W-:-:S02]  /*2480*/  IMAD R25, R112, 0x39, RZ ;  /* 0x0000003970197824 */ /* 0x000fc400078e02ff */
[----:B------:R-:W-:Y:S01]  /*2490*/  IMAD R67, R112, 0x2d, RZ ;  /* 0x0000002d70437824 */ /* 0x000fe200078e02ff */
[----:B------:R0:W2:Y:S01]  /*24a0*/  @P0 LDG.E.U8 R156, desc[UR26][R20.64] ;  /* 0x0000001a149c0981 */ /* 0x0000a2000c1e1100 */
[----:B------:R-:W-:Y:S01]  /*24b0*/  LOP3.LUT P0, RZ, R22, 0x1, RZ, 0xc0, !PT ;  /* 0x0000000116ff7812 */ /* 0x000fe2000780c0ff */
[----:B------:R-:W-:Y:S01]  /*24c0*/  VIADD R22, R94, 0xfffffffe ;  /* 0xfffffffe5e167836 */ /* 0x000fe20000000000 */
[----:B------:R-:W-:Y:S01]  /*24d0*/  LEA.HI.X.SX32 R180, R23, R0, 0x1, P4 ;  /* 0x0000000017b47211 */ /* 0x000fe200020f0eff */
[C---:B------:R-:W-:Y:S01]  /*24e0*/  IMAD R71, R112.reuse, 0x26, RZ ;  /* 0x0000002670477824 */ /* 0x040fe200078e02ff */
[----:B------:R-:W-:Y:S01]  /*24f0*/  IADD3 R197, P4, PT, R25, R82, RZ ;  /* 0x0000005219c57210 */ /* 0x000fe20007f9e0ff */
[----:B------:R-:W-:Y:S01]  /*2500*/  IMAD R73, R112, 0x2e, RZ ;  /* 0x0000002e70497824 */ /* 0x000fe200078e02ff */
[C---:B------:R-:W-:Y:S01]  /*2510*/  SHF.R.U64 R64, R89.reuse, 0xa, RZ ;  /* 0x0000000a59407819 */ /* 0x040fe200000012ff */
[----:B------:R-:W-:Y:S01]  /*2520*/  VIADD R75, R94, 0xfffffff8 ;  /* 0xfffffff85e4b7836 */ /* 0x000fe20000000000 */
[----:B------:R-:W-:Y:S01]  /*2530*/  SHF.R.U64 R72, R89, 0x9, RZ ;  /* 0x0000000959487819 */ /* 0x000fe200000012ff */
[----:B0-----:R-:W-:-:S02]  /*2540*/  @P1 IMAD.MOV.U32 R20, RZ, RZ, R10 ;  /* 0x000000ffff141224 */ /* 0x001fc400078e000a */
[C---:B------:R-:W-:Y:S02]  /*2550*/  IMAD R77, R112.reuse, 0x7, RZ ;  /* 0x00000007704d7824 */ /* 0x040fe400078e02ff */
[C---:B------:R-:W-:Y:S02]  /*2560*/  IMAD R79, R112.reuse, 0x17, RZ ;  /* 0x00000017704f7824 */ /* 0x040fe400078e02ff */
[C---:B------:R-:W-:Y:S01]  /*2570*/  IMAD R95, R112.reuse, 0x27, RZ ;  /* 0x00000027705f7824 */ /* 0x040fe200078e02ff */
[----:B------:R-:W-:Y:S01]  /*2580*/  SHF.R.U64 R84, R89, 0x10, RZ ;  /* 0x0000001059547819 */ /* 0x000fe200000012ff */
[----:B------:R-:W-:Y:S01]  /*2590*/  @P1 IMAD.MOV.U32 R21, RZ, RZ, R80 ;  /* 0x000000ffff151224 */ /* 0x000fe200078e0050 */
[C---:B------:R-:W-:Y:S01]  /*25a0*/  LOP3.LUT R90, R87.reuse, 0x2, RZ, 0xfc, !PT ;  /* 0x00000002575a7812 */ /* 0x040fe200078efcff */
[----:B------:R-:W-:Y:S01]  /*25b0*/  @P2 IMAD.MOV.U32 R23, RZ, RZ, R180 ;  /* 0x000000ffff172224 */ /* 0x000fe200078e00b4 */
[----:B------:R-:W-:Y:S01]  /*25c0*/  LOP3.LUT R92, R87, 0x4, RZ, 0xfc, !PT ;  /* 0x00000004575c7812 */ /* 0x000fe200078efcff */
[----:B------:R-:W-:Y:S01]  /*25d0*/  IMAD R97, R112, 0x2f, RZ ;  /* 0x0000002f70617824 */ /* 0x000fe200078e02ff */
[----:B------:R0:W2:Y:S01]  /*25e0*/  @P1 LDG.E.U8 R159, desc[UR26][R20.64] ;  /* 0x0000001a149f1981 */ /* 0x0000a2000c1e1100 */
[----:B------:R-:W-:Y:S01]  /*25f0*/  ISETP.GE.U32.AND P1, PT, R22, 0x7fffffbf, PT ;  /* 0x7fffffbf1600780c */ /* 0x000fe20003f26070 */
[----:B------:R-:W-:Y:S01]  /*2600*/  @P2 IMAD.MOV.U32 R22, RZ, RZ, R181 ;  /* 0x000000ffff162224 */ /* 0x000fe200078e00b5 */
[----:B------:R-:W-:Y:S01]  /*2610*/  LEA.HI.X.SX32 R196, R25, R0, 0x1, P4 ;  /* 0x0000000019c47211 */ /* 0x000fe200020f0eff */
[----:B------:R-:W1:Y:S03]  /*2620*/  LDCU UR7, c[0x0][0x3b0] ;  /* 0x00007600ff0777ac */ /* 0x000e660008000800 */
[----:B------:R1:W2:Y:S01]  /*2630*/  @P2 LDG.E.U8 R158, desc[UR26][R22.64] ;  /* 0x0000001a169e2981 */ /* 0x0002a2000c1e1100 */
[----:B------:R-:W-:Y:S01]  /*2640*/  ISETP.GE.U32.AND P2, PT, R24, 0x7fffffbe, PT ;  /* 0x7fffffbe1800780c */ /* 0x000fe20003f46070 */
[----:B------:R-:W-:-:S02]  /*2650*/  @P0 IMAD.MOV.U32 R24, RZ, RZ, R197 ;  /* 0x000000ffff180224 */ /* 0x000fc400078e00c5 */
[----:B------:R-:W-:Y:S02]  /*2660*/  @P0 IMAD.MOV.U32 R25, RZ, RZ, R196 ;  /* 0x000000ffff190224 */ /* 0x000fe400078e00c4 */
[----:B0-----:R-:W-:Y:S01]  /*2670*/  VIADD R21, R94, 0xfffffff5 ;  /* 0xfffffff55e157836 */ /* 0x001fe20000000000 */
[----:B------:R-:W-:Y:S02]  /*2680*/  IADD3 R20, P4, PT, R82, R112, RZ ;  /* 0x0000007052147210 */ /* 0x000fe40007f9e0ff */
[----:B------:R0:W2:Y:S02]  /*2690*/  @P0 LDG.E.U8 R162, desc[UR26][R24.64] ;  /* 0x0000001a18a20981 */ /* 0x0000a4000c1e1100 */
[----:B------:R-:W-:Y:S02]  /*26a0*/  ISETP.GE.U32.AND P0, PT, R21, 0x7fffffb6, PT ;  /* 0x7fffffb61500780c */ /* 0x000fe40003f06070 */
[----:B------:R-:W-:Y:S02]  /*26b0*/  LEA.HI.X.SX32 R21, R112, R0, 0x1, P4 ;  /* 0x0000000070157211 */ /* 0x000fe400020f0eff */
[----:B-1----:R-:W-:-:S02]  /*26c0*/  SHF.R.U32.HI R23, RZ, 0xd, R74 ;  /* 0x0000000dff177819 */ /* 0x002fc4000001164a */
[----:B------:R-:W-:Y:S01]  /*26d0*/  IADD3 R22, P4, PT, R27, R82, RZ ;  /* 0x000000521b167210 */ /* 0x000fe20007f9e0ff */
[----:B------:R-:W2:Y:S01]  /*26e0*/  @!P1 LDG.E.U8 R164, desc[UR26][R20.64] ;  /* 0x0000001a14a49981 */ /* 0x000ea2000c1e1100 */
[----:B------:R-:W-:Y:S02]  /*26f0*/  LOP3.LUT P1, RZ, R23, 0x1, RZ, 0xc0, !PT ;  /* 0x0000000117ff7812 */ /* 0x000fe4000782c0ff */
[----:B------:R-:W-:Y:S01]  /*2700*/  LEA.HI.X.SX32 R23, R27, R0, 0x1, P4 ;  /* 0x000000001b177211 */ /* 0x000fe200020f0eff */
[----:B------:R-:W-:Y:S01]  /*2710*/  IMAD R27, R112, 0x12, RZ ;  /* 0x00000012701b7824 */ /* 0x000fe200078e02ff */
[C---:B0-----:R-:W-:Y:S02]  /*2720*/  IADD3 R24, P4, PT, R29.reuse, R82, RZ ;  /* 0x000000521d187210 */ /* 0x041fe40007f9e0ff */
[----:B------:R-:W-:Y:S01]  /*2730*/  SHF.R.U32.HI R26, RZ, 0x5, R74 ;  /* 0x00000005ff1a7819 */ /* 0x000fe2000001164a */
[----:B------:R-:W2:Y:S01]  /*2740*/  @!P2 LDG.E.U8 R165, desc[UR26][R22.64] ;  /* 0x0000001a16a5a981 */ /* 0x000ea2000c1e1100 */
[----:B------:R-:W-:-:S02]  /*2750*/  LEA.HI.X.SX32 R25, R29, R0, 0x1, P4 ;  /* 0x000000001d197211 */ /* 0x000fc400020f0eff */
[----:B------:R-:W-:Y:S01]  /*2760*/  LOP3.LUT P2, RZ, R26, 0x1, RZ, 0xc0, !PT ;  /* 0x000000011aff7812 */ /* 0x000fe2000784c0ff */
[----:B------:R-:W-:Y:S01]  /*2770*/  IMAD R29, R112, 0x1a, RZ ;  /* 0x0000001a701d7824 */ /* 0x000fe200078e02ff */
[C---:B------:R-:W-:Y:S01]  /*2780*/  IADD3 R26, P4, PT, R27.reuse, R82, RZ ;  /* 0x000000521b1a7210 */ /* 0x040fe20007f9e0ff */
[----:B------:R-:W2:Y:S01]  /*2790*/  @!P0 LDG.E.U8 R166, desc[UR26][R24.64] ;  /* 0x0000001a18a68981 */ /* 0x000ea2000c1e1100 */
[----:B------:R-:W-:Y:S02]  /*27a0*/  LOP3.LUT P0, RZ, R28, 0x1, RZ, 0xc0, !PT ;  /* 0x000000011cff7812 */ /* 0x000fe4000780c0ff */
[----:B------:R-:W-:Y:S02]  /*27b0*/  LEA.HI.X.SX32 R27, R27, R0, 0x1, P4 ;  /* 0x000000001b1b7211 */ /* 0x000fe400020f0eff */
[----:B------:R-:W-:-:S03]  /*27c0*/  IADD3 R28, P4, PT, R29, R82, RZ ;  /* 0x000000521d1c7210 */ /* 0x000fc60007f9e0ff */
[----:B------:R-:W2:Y:S01]  /*27d0*/  @P1 LDG.E.U8 R169, desc[UR26][R26.64] ;  /* 0x0000001a1aa91981 */ /* 0x000ea2000c1e1100 */
[----:B------:R-:W-:Y:S02]  /*27e0*/  LOP3.LUT P1, RZ, R30, 0x1, RZ, 0xc0, !PT ;  /* 0x000000011eff7812 */ /* 0x000fe4000782c0ff */
[----:B------:R-:W-:Y:S02]  /*27f0*/  LEA.HI.X.SX32 R29, R29, R0, 0x1, P4 ;  /* 0x000000001d1d7211 */ /* 0x000fe400020f0eff */
[----:B------:R-:W-:-:S03]  /*2800*/  IADD3 R30, P4, PT, R31, R82, RZ ;  /* 0x000000521f1e7210 */ /* 0x000fc60007f9e0ff */
[----:B------:R-:W2:Y:S01]  /*2810*/  @P2 LDG.E.U8 R168, desc[UR26][R28.64] ;  /* 0x0000001a1ca82981 */ /* 0x000ea2000c1e1100 */
[----:B------:R-:W-:Y:S02]  /*2820*/  LEA.HI.X.SX32 R31, R31, R0, 0x1, P4 ;  /* 0x000000001f1f7211 */ /* 0x000fe400020f0eff */
[----:B------:R-:W-:Y:S02]  /*2830*/  IADD3 R81, P4, PT, R33, R82, RZ ;  /* 0x0000005221517210 */ /* 0x000fe40007f9e0ff */
[----:B------:R-:W-:Y:S01]  /*2840*/  LOP3.LUT P2, RZ, R32, 0x1, RZ, 0xc0, !PT ;  /* 0x0000000120ff7812 */ /* 0x000fe2000784c0ff */
[----:B------:R-:W2:Y:S01]  /*2850*/  @P0 LDG.E.U8 R206, desc[UR26][R30.64] ;  /* 0x0000001a1ece0981 */ /* 0x000ea2000c1e1100 */
[----:B------:R-:W-:Y:S02]  /*2860*/  SHF.R.U64 R34, R89, 0x5, RZ ;  /* 0x0000000559227819 */ /* 0x000fe400000012ff */
[----:B------:R-:W-:Y:S01]  /*2870*/  LEA.HI.X.SX32 R32, R33, R0, 0x1, P4 ;  /* 0x0000000021207211 */ /* 0x000fe200020f0eff */
[----:B------:R-:W-:Y:S01]  /*2880*/  IMAD R33, R112, 0x3a, RZ ;  /* 0x0000003a70217824 */ /* 0x000fe200078e02ff */
[----:B------:R-:W-:-:S02]  /*2890*/  IADD3 R183, P4, PT, R37, R82, RZ ;  /* 0x0000005225b77210 */ /* 0x000fc40007f9e0ff */
[----:B------:R-:W-:Y:S01]  /*28a0*/  LOP3.LUT P0, RZ, R34, 0x1, RZ, 0xc0, !PT ;  /* 0x0000000122ff7812 */ /* 0x000fe2000780c0ff */
[----:B------:R-:W-:Y:S01]  /*28b0*/  @P1 IMAD.MOV.U32 R34, RZ, RZ, R81 ;  /* 0x000000ffff221224 */ /* 0x000fe200078e0051 */
[----:B------:R-:W-:Y:S01]  /*28c0*/  LEA.HI.X.SX32 R182, R37, R0, 0x1, P4 ;  /* 0x0000000025b67211 */ /* 0x000fe200020f0eff */
[----:B------:R-:W-:Y:S01]  /*28d0*/  @P1 IMAD.MOV.U32 R35, RZ, RZ, R32 ;  /* 0x000000ffff231224 */ /* 0x000fe200078e0020 */
[----:B------:R-:W-:Y:S01]  /*28e0*/  IADD3 R199, P4, PT, R33, R82, RZ ;  /* 0x0000005221c77210 */ /* 0x000fe20007f9e0ff */
[----:B------:R-:W-:-:S03]  /*28f0*/  IMAD R37, R112, 0x3, RZ ;  /* 0x0000000370257824 */ /* 0x000fc600078e02ff */
[----:B------:R0:W2:Y:S01]  /*2900*/  @P1 LDG.E.U8 R205, desc[UR26][R34.64] ;  /* 0x0000001a22cd1981 */ /* 0x0000a2000c1e1100 */
[----:B------:R-:W-:Y:S01]  /*2910*/  ISETP.GE.U32.AND P1, PT, R36, 0x7fffffbd, PT ;  /* 0x7fffffbd2400780c */ /* 0x000fe20003f26070 */
[----:B------:R-:W-:Y:S01]  /*2920*/  VIADD R36, R94, 0xfffffff4 ;  /* 0xfffffff45e247836 */ /* 0x000fe20000000000 */
[----:B------:R-:W-:Y:S02]  /*2930*/  LEA.HI.X.SX32 R198, R33, R0, 0x1, P4 ;  /* 0x0000000021c67211 */ /* 0x000fe400020f0eff */
[----:B------:R-:W-:Y:S01]  /*2940*/  IADD3 R33, P4, PT, R37, R82, RZ ;  /* 0x0000005225217210 */ /* 0x000fe20007f9e0ff */
[----:B0-----:R-:W-:Y:S02]  /*2950*/  @P2 IMAD.MOV.U32 R34, RZ, RZ, R183 ;  /* 0x000000ffff222224 */ /* 0x001fe400078e00b7 */
[----:B------:R-:W-:Y:S02]  /*2960*/  @P2 IMAD.MOV.U32 R35, RZ, RZ, R182 ;  /* 0x000000ffff232224 */ /* 0x000fe400078e00b6 */
[----:B------:R-:W-:-:S02]  /*2970*/  @P0 IMAD.MOV.U32 R38, RZ, RZ, R199 ;  /* 0x000000ffff260224 */ /* 0x000fc400078e00c7 */
[----:B------:R-:W-:Y:S01]  /*2980*/  @P0 IMAD.MOV.U32 R39, RZ, RZ, R198 ;  /* 0x000000ffff270224 */ /* 0x000fe200078e00c6 */
[----:B------:R0:W2:Y:S01]  /*2990*/  @P2 LDG.E.U8 R214, desc[UR26][R34.64] ;  /* 0x0000001a22d62981 */ /* 0x0000a2000c1e1100 */
[----:B------:R-:W-:Y:S02]  /*29a0*/  ISETP.GE.U32.AND P2, PT, R36, 0x7fffffb5, PT ;  /* 0x7fffffb52400780c */ /* 0x000fe40003f46070 */
[----:B------:R-:W-:Y:S01]  /*29b0*/  SHF.R.U32.HI R36, RZ, 0xc, R74 ;  /* 0x0000000cff247819 */ /* 0x000fe2000001164a */
[----:B------:R1:W2:Y:S01]  /*29c0*/  @P0 LDG.E.U8 R213, desc[UR26][R38.64] ;  /* 0x0000001a26d50981 */ /* 0x0002a2000c1e1100 */
[----:B0-----:R-:W-:Y:S02]  /*29d0*/  LEA.HI.X.SX32 R34, R37, R0, 0x1, P4 ;  /* 0x0000000025227211 */ /* 0x001fe400020f0eff */
[C---:B------:R-:W-:Y:S02]  /*29e0*/  IADD3 R35, P4, PT, R41.reuse, R82, RZ ;  /* 0x0000005229237210 */ /* 0x040fe40007f9e0ff */
[----:B------:R-:W-:Y:S01]  /*29f0*/  LOP3.LUT P0, RZ, R36, 0x1, RZ, 0xc0, !PT ;  /* 0x0000000124ff7812 */ /* 0x000fe2000780c0ff */
[----:B------:R-:W-:Y:S01]  /*2a00*/  @!P1 IMAD.MOV.U32 R40, RZ, RZ, R33 ;  /* 0x000000ffff289224 */ /* 0x000fe200078e0021 */
[----:B------:R-:W-:Y:S01]  /*2a10*/  LEA.HI.X.SX32 R36, R41, R0, 0x1, P4 ;  /* 0x0000000029247211 */ /* 0x000fe200020f0eff */
[----:B------:R-:W-:Y:S01]  /*2a20*/  @!P1 IMAD.MOV.U32 R41, RZ, RZ, R34 ;  /* 0x000000ffff299224 */ /* 0x000fe200078e0022 */
[----:B------:R-:W-:Y:S01]  /*2a30*/  SHF.R.U32.HI R37, RZ, 0x4, R74 ;  /* 0x00000004ff257819 */ /* 0x000fe2000001164a */
[----:B------:R-:W-:Y:S04]  /*2a40*/  STL [R1+0x36c], R2 ;  /* 0x00036c0201007387 */ /* 0x000fe80000100800 */
[----:B------:R0:W2:Y:S01]  /*2a50*/  @!P1 LDG.E.U8 R216, desc[UR26][R40.64] ;  /* 0x0000001a28d89981 */ /* 0x0000a2000c1e1100 */
[----:B------:R-:W-:-:S02]  /*2a60*/  LOP3.LUT P1, RZ, R37, 0x1, RZ, 0xc0, !PT ;  /* 0x0000000125ff7812 */ /* 0x000fc4000782c0ff */
[----:B------:R-:W-:Y:S01]  /*2a70*/  IADD3 R37, P4, PT, R43, R82, RZ ;  /* 0x000000522b257210 */ /* 0x000fe20007f9e0ff */
[----:B------:R-:W-:Y:S01]  /*2a80*/  STL [R1+0x368], R3 ;  /* 0x0003680301007387 */ /* 0x000fe20000100800 */
[----:B-1----:R-:W-:-:S03]  /*2a90*/  SHF.R.U64 R39, R89, 0x1c, RZ ;  /* 0x0000001c59277819 */ /* 0x002fc600000012ff */
[----:B------:R-:W-:Y:S01]  /*2aa0*/  STL [R1+0x374], R4 ;  /* 0x0003740401007387 */ /* 0x000fe20000100800 */
[----:B0-----:R-:W-:Y:S02]  /*2ab0*/  @!P2 IMAD.MOV.U32 R40, RZ, RZ, R35 ;  /* 0x000000ffff28a224 */ /* 0x001fe400078e0023 */
[----:B------:R-:W-:Y:S01]  /*2ac0*/  @!P2 IMAD.MOV.U32 R41, RZ, RZ, R36 ;  /* 0x000000ffff29a224 */ /* 0x000fe200078e0024 */
[----:B------:R-:W-:Y:S01]  /*2ad0*/  STL [R1+0x370], R5 ;  /* 0x0003700501007387 */ /* 0x000fe20000100800 */
[----:B------:R-:W-:-:S03]  /*2ae0*/  LEA.HI.X.SX32 R38, R43, R0, 0x1, P4 ;  /* 0x000000002b267211 */ /* 0x000fc600020f0eff */
[----:B------:R-:W-:Y:S04]  /*2af0*/  STL [R1+0x37c], R6 ;  /* 0x00037c0601007387 */ /* 0x000fe80000100800 */
[----:B------:R-:W-:Y:S04]  /*2b00*/  STL [R1+0x378], R7 ;  /* 0x0003780701007387 */ /* 0x000fe80000100800 */
[----:B------:R-:W-:Y:S04]  /*2b10*/  STL [R1+0x384], R8 ;  /* 0x0003840801007387 */ /* 0x000fe80000100800 */
[----:B------:R-:W-:Y:S04]  /*2b20*/  STL [R1+0x380], R9 ;  /* 0x0003800901007387 */ /* 0x000fe80000100800 */
[----:B------:R0:W2:Y:S01]  /*2b30*/  @!P2 LDG.E.U8 R221, desc[UR26][R40.64] ;  /* 0x0000001a28dda981 */ /* 0x0000a2000c1e1100 */
[----:B------:R-:W-:-:S02]  /*2b40*/  LOP3.LUT P2, RZ, R39, 0x1, RZ, 0xc0, !PT ;  /* 0x0000000127ff7812 */ /* 0x000fc4000784c0ff */
[----:B------:R-:W-:Y:S01]  /*2b50*/  IADD3 R39, P4, PT, R45, R82, RZ ;  /* 0x000000522d277210 */ /* 0x000fe20007f9e0ff */
[----:B------:R-:W-:Y:S01]  /*2b60*/  STL [R1+0x388], R111 ;  /* 0x0003886f01007387 */ /* 0x000fe20000100800 */
[----:B------:R-:W-:-:S03]  /*2b70*/  @P0 IMAD.MOV.U32 R42, RZ, RZ, R37 ;  /* 0x000000ffff2a0224 */ /* 0x000fc600078e0025 */
[----:B------:R-:W-:Y:S01]  /*2b80*/  STL [R1+0x38c], R19 ;  /* 0x00038c1301007387 */ /* 0x000fe20000100800 */
[----:B------:R-:W-:-:S03]  /*2b90*/  @P0 IMAD.MOV.U32 R43, RZ, RZ, R38 ;  /* 0x000000ffff2b0224 */ /* 0x000fc600078e0026 */
[----:B------:R-:W-:Y:S01]  /*2ba0*/  STL [R1+0x394], R179 ;  /* 0x000394b301007387 */ /* 0x000fe20000100800 */
[----:B0-----:R-:W-:-:S03]  /*2bb0*/  LEA.HI.X.SX32 R40, R45, R0, 0x1, P4 ;  /* 0x000000002d287211 */ /* 0x001fc600020f0eff */
[----:B------:R-:W-:Y:S01]  /*2bc0*/  STL [R1+0x390], R178 ;  /* 0x000390b201007387 */ /* 0x000fe20000100800 */
[----:B------:R-:W-:-:S03]  /*2bd0*/  IADD3 R41, P4, PT, R47, R82, RZ ;  /* 0x000000522f297210 */ /* 0x000fc60007f9e0ff */
[----:B------:R-:W-:Y:S04]  /*2be0*/  STL [R1+0x39c], R195 ;  /* 0x00039cc301007387 */ /* 0x000fe80000100800 */
[----:B------:R-:W-:Y:S04]  /*2bf0*/  STL [R1+0x398], R194 ;  /* 0x000398c201007387 */ /* 0x000fe80000100800 */
[----:B------:R-:W-:Y:S01]  /*2c00*/  STL [R1+0x3a4], R11 ;  /* 0x0003a40b01007387 */ /* 0x000fe20000100800 */
[----:B------:R-:W-:-:S03]  /*2c10*/  @P1 IMAD.MOV.U32 R45, RZ, RZ, R40 ;  /* 0x000000ffff2d1224 */ /* 0x000fc600078e0028 */
[----:B------:R-:W-:Y:S04]  /*2c20*/  STL [R1+0x3a0], R12 ;  /* 0x0003a00c01007387 */ /* 0x000fe80000100800 */
[----:B------:R-:W-:Y:S04]  /*2c30*/  STL [R1+0x3ac], R13 ;  /* 0x0003ac0d01007387 */ /* 0x000fe80000100800 */
[----:B------:R0:W2:Y:S01]  /*2c40*/  @P0 LDG.E.U8 R222, desc[UR26][R42.64] ;  /* 0x0000001a2ade0981 */ /* 0x0000a2000c1e1100 */
[----:B------:R-:W-:Y:S01]  /*2c50*/  LOP3.LUT P0, RZ, R44, 0x1, RZ, 0xc0, !PT ;  /* 0x000000012cff7812 */ /* 0x000fe2000780c0ff */
[----:B------:R-:W-:-:S02]  /*2c60*/  @P1 IMAD.MOV.U32 R44, RZ, RZ, R39 ;  /* 0x000000ffff2c1224 */ /* 0x000fc400078e0027 */
[----:B------:R-:W-:Y:S04]  /*2c70*/  STL [R1+0x3a8], R14 ;  /* 0x0003a80e01007387 */ /* 0x000fe80000100800 */
[----:B------:R-:W-:Y:S01]  /*2c80*/  STL [R1+0x3b4], R15 ;  /* 0x0003b40f01007387 */ /* 0x000fe20000100800 */
[----:B0-----:R-:W-:-:S03]  /*2c90*/  LEA.HI.X.SX32 R42, R47, R0, 0x1, P4 ;  /* 0x000000002f2a7211 */ /* 0x001fc600020f0eff */
[----:B------:R-:W-:Y:S01]  /*2ca0*/  STL [R1+0x3b0], R16 ;  /* 0x0003b01001007387 */ /* 0x000fe20000100800 */
[----:B------:R-:W-:-:S03]  /*2cb0*/  IADD3 R83, P4, PT, R49, R82, RZ ;  /* 0x0000005231537210 */ /* 0x000fc60007f9e0ff */
[----:B------:R-:W-:Y:S01]  /*2cc0*/  STL [R1+0x3bc], R17 ;  /* 0x0003bc1101007387 */ /* 0x000fe20000100800 */
[----:B------:R-:W-:-:S03]  /*2cd0*/  IMAD R47, R112, 0x33, RZ ;  /* 0x00000033702f7824 */ /* 0x000fc600078e02ff */
[----:B------:R-:W-:Y:S01]  /*2ce0*/  STL [R1+0x3b8], R18 ;  /* 0x0003b81201007387 */ /* 0x000fe20000100800 */
[----:B------:R-:W-:-:S03]  /*2cf0*/  LEA.HI.X.SX32 R43, R49, R0, 0x1, P4 ;  /* 0x00000000312b7211 */ /* 0x000fc600020f0eff */
[----:B------:R-:W-:Y:S04]  /*2d00*/  STL [R1+0x3c4], R10 ;  /* 0x0003c40a01007387 */ /* 0x000fe80000100800 */
[----:B------:R-:W-:Y:S04]  /*2d10*/  STL [R1+0x3c0], R80 ;  /* 0x0003c05001007387 */ /* 0x000fe80000100800 */
[----:B------:R0:W2:Y:S01]  /*2d20*/  @P1 LDG.E.U8 R224, desc[UR26][R44.64] ;  /* 0x0000001a2ce01981 */ /* 0x0000a2000c1e1100 */
[----:B------:R-:W-:-:S03]  /*2d30*/  LOP3.LUT P1, RZ, R46, 0x1, RZ, 0xc0, !PT ;  /* 0x000000012eff7812 */ /* 0x000fc6000782c0ff */
[----:B------:R-:W-:Y:S01]  /*2d40*/  STL [R1+0x3cc], R181 ;  /* 0x0003ccb501007387 */ /* 0x000fe20000100800 */
[----:B------:R-:W-:-:S03]  /*2d50*/  SHF.R.U64 R46, R89, 0x4, RZ ;  /* 0x00000004592e7819 */ /* 0x000fc600000012ff */
[----:B------:R-:W-:Y:S01]  /*2d60*/  STL [R1+0x3c8], R180 ;  /* 0x0003c8b401007387 */ /* 0x000fe20000100800 */
[----:B0-----:R-:W-:Y:S02]  /*2d70*/  @P2 IMAD.MOV.U32 R44, RZ, RZ, R41 ;  /* 0x000000ffff2c2224 */ /* 0x001fe400078e0029 */
[----:B------:R-:W-:Y:S01]  /*2d80*/  @P2 IMAD.MOV.U32 R45, RZ, RZ, R42 ;  /* 0x000000ffff2d2224 */ /* 0x000fe200078e002a */
[----:B------:R-:W-:Y:S01]  /*2d90*/  STL [R1+0x3d4], R197 ;  /* 0x0003d4c501007387 */ /* 0x000fe20000100800 */
[----:B------:R-:W-:-:S03]  /*2da0*/  IADD3 R185, P4, PT, R47, R82, RZ ;  /* 0x000000522fb97210 */ /* 0x000fc60007f9e0ff */
[----:B------:R-:W-:Y:S01]  /*2db0*/  STL [R1+0x3d0], R196 ;  /* 0x0003d0c401007387 */ /* 0x000fe20000100800 */
[----:B------:R-:W-:-:S03]  /*2dc0*/  IMAD R49, R112, 0x3b, RZ ;  /* 0x0000003b70317824 */ /* 0x000fc600078e02ff */
[----:B------:R-:W-:Y:S01]  /*2dd0*/  STL [R1+0x3dc], R20 ;  /* 0x0003dc1401007387 */ /* 0x000fe20000100800 */
[----:B------:R-:W-:-:S03]  /*2de0*/  LEA.HI.X.SX32 R184, R47, R0, 0x1, P4 ;  /* 0x000000002fb87211 */ /* 0x000fc600020f0eff */
[----:B------:R-:W-:Y:S04]  /*2df0*/  STL [R1+0x3d8], R21 ;  /* 0x0003d81501007387 */ /* 0x000fe80000100800 */
[----:B------:R0:W2:Y:S01]  /*2e00*/  @P2 LDG.E.U8 R223, desc[UR26][R44.64] ;  /* 0x0000001a2cdf2981 */ /* 0x0000a2000c1e1100 */
[----:B------:R-:W-:Y:S01]  /*2e10*/  LOP3.LUT P2, RZ, R46, 0x1, RZ, 0xc0, !PT ;  /* 0x000000012eff7812 */ /* 0x000fe2000784c0ff */
[----:B------:R-:W-:Y:S02]  /*2e20*/  VIADD R46, R94, 0xfffffffb ;  /* 0xfffffffb5e2e7836 */ /* 0x000fe40000000000 */
[----:B------:R-:W-:Y:S04]  /*2e30*/  STL [R1+0x3e4], R22 ;  /* 0x0003e41601007387 */ /* 0x000fe80000100800 */
[----:B------:R-:W-:Y:S01]  /*2e40*/  STL [R1+0x3e0], R23 ;  /* 0x0003e01701007387 */ /* 0x000fe20000100800 */
[----:B0-----:R-:W-:-:S02]  /*2e50*/  @P0 IMAD.MOV.U32 R44, RZ, RZ, R83 ;  /* 0x000000ffff2c0224 */ /* 0x001fc400078e0053 */
[----:B------:R-:W-:Y:S01]  /*2e60*/  @P0 IMAD.MOV.U32 R45, RZ, RZ, R43 ;  /* 0x000000ffff2d0224 */ /* 0x000fe200078e002b */
[----:B------:R-:W-:Y:S01]  /*2e70*/  STL [R1+0x3f4], R24 ;  /* 0x0003f41801007387 */ /* 0x000fe20000100800 */
[----:B------:R-:W-:-:S03]  /*2e80*/  IADD3 R52, P4, PT, R49, R82, RZ ;  /* 0x0000005231347210 */ /* 0x000fc60007f9e0ff */
[----:B------:R-:W-:Y:S01]  /*2e90*/  STL [R1+0x3f0], R25 ;  /* 0x0003f01901007387 */ /* 0x000fe20000100800 */
[----:B------:R-:W-:-:S03]  /*2ea0*/  @P1 IMAD.MOV.U32 R47, RZ, RZ, R184 ;  /* 0x000000ffff2f1224 */ /* 0x000fc600078e00b8 */
[----:B------:R-:W-:Y:S04]  /*2eb0*/  STL [R1+0x3fc], R26 ;  /* 0x0003fc1a01007387 */ /* 0x000fe80000100800 */
[----:B------:R-:W-:Y:S04]  /*2ec0*/  STL [R1+0x3f8], R27 ;  /* 0x0003f81b01007387 */ /* 0x000fe80000100800 */
[----:B------:R0:W2:Y:S01]  /*2ed0*/  @P0 LDG.E.U8 R230, desc[UR26][R44.64] ;  /* 0x0000001a2ce60981 */ /* 0x0000a2000c1e1100 */
[----:B------:R-:W-:Y:S01]  /*2ee0*/  ISETP.GE.U32.AND P0, PT, R46, 0x7fffffbc, PT ;  /* 0x7fffffbc2e00780c */ /* 0x000fe20003f06070 */
[----:B------:R-:W-:-:S02]  /*2ef0*/  @P1 IMAD.MOV.U32 R46, RZ, RZ, R185 ;  /* 0x000000ffff2e1224 */ /* 0x000fc400078e00b9 */
[----:B------:R-:W-:Y:S01]  /*2f00*/  STL [R1+0x404], R28 ;  /* 0x0004041c01007387 */ /* 0x000fe20000100800 */
[----:B------:R-:W-:-:S03]  /*2f10*/  LEA.HI.X.SX32 R200, R49, R0, 0x1, P4 ;  /* 0x0000000031c87211 */ /* 0x000fc600020f0eff */
[----:B------:R-:W-:Y:S01]  /*2f20*/  STL [R1+0x400], R29 ;  /* 0x0004001d01007387 */ /* 0x000fe20000100800 */
[----:B0-----:R-:W-:-:S03]  /*2f30*/  IMAD.SHL.U32 R45, R112, 0x4, RZ ;  /* 0x00000004702d7824 */ /* 0x001fc600078e00ff */
[----:B------:R-:W-:Y:S04]  /*2f40*/  STL [R1+0x40c], R30 ;  /* 0x00040c1e01007387 */ /* 0x000fe80000100800 */
[----:B------:R-:W-:Y:S04]  /*2f50*/  STL [R1+0x408], R31 ;  /* 0x0004081f01007387 */ /* 0x000fe80000100800 */
[----:B------:R-:W-:Y:S01]  /*2f60*/  STL [R1+0x414], R81 ;  /* 0x0004145101007387 */ /* 0x000fe20000100800 */
[----:B------:R-:W-:-:S03]  /*2f70*/  @P2 IMAD.MOV.U32 R49, RZ, RZ, R200 ;  /* 0x000000ffff312224 */ /* 0x000fc600078e00c8 */
[----:B------:R-:W-:Y:S01]  /*2f80*/  STL [R1+0x410], R32 ;  /* 0x0004102001007387 */ /* 0x000fe20000100800 */
[----:B------:R-:W-:-:S03]  /*2f90*/  IADD3 R44, P4, PT, R45, R82, RZ ;  /* 0x000000522d2c7210 */ /* 0x000fc60007f9e0ff */
[----:B------:R-:W-:Y:S04]  /*2fa0*/  STL [R1+0x41c], R183 ;  /* 0x00041cb701007387 */ /* 0x000fe80000100800 */
[----:B------:R0:W2:Y:S01]  /*2fb0*/  @P1 LDG.E.U8 R229, desc[UR26][R46.64] ;  /* 0x0000001a2ee51981 */ /* 0x0000a2000c1e1100 */
[----:B------:R-:W-:Y:S01]  /*2fc0*/  ISETP.GE.U32.AND P1, PT, R48, 0x7fffffb4, PT ;  /* 0x7fffffb43000780c */ /* 0x000fe20003f26070 */
[----:B------:R-:W-:Y:S02]  /*2fd0*/  @P2 IMAD.MOV.U32 R48, RZ, RZ, R52 ;  /* 0x000000ffff302224 */ /* 0x000fe400078e0034 */
[----:B------:R-:W-:Y:S01]  /*2fe0*/  STL [R1+0x418], R182 ;  /* 0x000418b601007387 */ /* 0x000fe20000100800 */
[----:B------:R-:W-:-:S03]  /*2ff0*/  SHF.R.U32.HI R50, RZ, 0xb, R74 ;  /* 0x0000000bff327819 */ /* 0x000fc6000001164a */
[----:B------:R-:W-:Y:S04]  /*3000*/  STL [R1+0x424], R199 ;  /* 0x000424c701007387 */ /* 0x000fe80000100800 */
[----:B------:R-:W-:Y:S01]  /*3010*/  STL [R1+0x420], R198 ;  /* 0x000420c601007387 */ /* 0x000fe20000100800 */
[----:B------:R-:W-:-:S03]  /*3020*/  LEA.HI.X.SX32 R45, R45, R0, 0x1, P4 ;  /* 0x000000002d2d7211 */ /* 0x000fc600020f0eff */
[----:B------:R-:W-:Y:S01]  /*3030*/  STL [R1+0x42c], R33 ;  /* 0x00042c2101007387 */ /* 0x000fe20000100800 */
[----:B0-----:R-:W-:-:S03]  /*3040*/  IADD3 R46, P4, PT, R51, R82, RZ ;  /* 0x00000052332e7210 */ /* 0x001fc60007f9e0ff */
[----:B------:R-:W-:Y:S04]  /*3050*/  STL [R1+0x428], R34 ;  /* 0x0004282201007387 */ /* 0x000fe80000100800 */
[----:B------:R-:W-:Y:S04]  /*3060*/  STL [R1+0x434], R35 ;  /* 0x0004342301007387 */ /* 0x000fe80000100800 */
[----:B------:R-:W-:Y:S04]  /*3070*/  STL [R1+0x430], R36 ;  /* 0x0004302401007387 */ /* 0x000fe80000100800 */
[----:B------:R0:W2:Y:S01]  /*3080*/  @P2 LDG.E.U8 R231, desc[UR26][R48.64] ;  /* 0x0000001a30e72981 */ /* 0x0000a2000c1e1100 */
[----:B------:R-:W-:-:S02]  /*3090*/  LOP3.LUT P2, RZ, R50, 0x1, RZ, 0xc0, !PT ;  /* 0x0000000132ff7812 */ /* 0x000fc4000784c0ff */
[----:B------:R-:W-:Y:S01]  /*30a0*/  SHF.R.U32.HI R50, RZ, 0x3, R74 ;  /* 0x00000003ff327819 */ /* 0x000fe2000001164a */
[----:B------:R-:W-:Y:S01]  /*30b0*/  STL [R1+0x43c], R37 ;  /* 0x00043c2501007387 */ /* 0x000fe20000100800 */
[----:B------:R-:W-:-:S03]  /*30c0*/  LEA.HI.X.SX32 R47, R51, R0, 0x1, P4 ;  /* 0x00000000332f7211 */ /* 0x000fc600020f0eff */
[----:B------:R-:W-:Y:S04]  /*30d0*/  STL [R1+0x438], R38 ;  /* 0x0004382601007387 */ /* 0x000fe80000100800 */
[----:B------:R-:W-:Y:S01]  /*30e0*/  STL [R1+0x444], R39 ;  /* 0x0004442701007387 */ /* 0x000fe20000100800 */
[----:B0-----:R-:W-:-:S03]  /*30f0*/  IADD3 R48, P4, PT, R53, R82, RZ ;  /* 0x0000005235307210 */ /* 0x001fc60007f9e0ff */
[----:B------:R-:W-:Y:S01]  /*3100*/  STL [R1+0x440], R40 ;  /* 0x0004402801007387 */ /* 0x000fe20000100800 */
[----:B------:R-:W-:-:S03]  /*3110*/  IMAD R51, R112, 0x1c, RZ ;  /* 0x0000001c70337824 */ /* 0x000fc600078e02ff */
[----:B------:R-:W-:Y:S04]  /*3120*/  STL [R1+0x44c], R41 ;  /* 0x00044c2901007387 */ /* 0x000fe80000100800 */
[----:B------:R-:W2:Y:S01]  /*3130*/  @!P0 LDG.E.U8 R237, desc[UR26][R44.64] ;  /* 0x0000001a2ced8981 */ /* 0x000ea2000c1e1100 */
[----:B------:R-:W-:Y:S02]  /*3140*/  LOP3.LUT P0, RZ, R50, 0x1, RZ, 0xc0, !PT ;  /* 0x0000000132ff7812 */ /* 0x000fe4000780c0ff */
[----:B------:R-:W-:Y:S01]  /*3150*/  SHF.R.U64 R50, R89, 0x1b, RZ ;  /* 0x0000001b59327819 */ /* 0x000fe200000012ff */
[----:B------:R-:W-:Y:S01]  /*3160*/  STL [R1+0x448], R42 ;  /* 0x0004482a01007387 */ /* 0x000fe20000100800 */
[----:B------:R-:W-:-:S03]  /*3170*/  LEA.HI.X.SX32 R49, R53, R0, 0x1, P4 ;  /* 0x0000000035317211 */ /* 0x000fc600020f0eff */
[----:B------:R-:W-:Y:S04]  /*3180*/  STL [R1+0x454], R83 ;  /* 0x0004545301007387 */ /* 0x000fe80000100800 */
[----:B------:R-:W-:Y:S04]  /*3190*/  STL [R1+0x450], R43 ;  /* 0x0004502b01007387 */ /* 0x000fe80000100800 */
[----:B------:R-:W-:Y:S04]  /*31a0*/  STL [R1+0x45c], R185 ;  /* 0x00045cb901007387 */ /* 0x000fe80000100800 */
[----:B------:R-:W-:Y:S04]  /*31b0*/  STL [R1+0x458], R184 ;  /* 0x000458b801007387 */ /* 0x000fe80000100800 */
[----:B------:R-:W2:Y:S01]  /*31c0*/  @!P1 LDG.E.U8 R232, desc[UR26][R46.64] ;  /* 0x0000001a2ee89981 */ /* 0x000ea2000c1e1100 */
[----:B------:R-:W-:-:S02]  /*31d0*/  LOP3.LUT P1, RZ, R50, 0x1, RZ, 0xc0, !PT ;  /* 0x0000000132ff7812 */ /* 0x000fc4000782c0ff */
[C---:B------:R-:W-:Y:S01]  /*31e0*/  IADD3 R50, P4, PT, R51.reuse, R82, RZ ;  /* 0x0000005233327210 */ /* 0x040fe20007f9e0ff */
[----:B------:R0:W-:Y:S01]  /*31f0*/  STL [R1+0x330], R52 ;  /* 0x0003303401007387 */ /* 0x0001e20000100800 */
[----:B------:R-:W-:Y:S02]  /*3200*/  IMAD R53, R112, 0x2c, RZ ;  /* 0x0000002c70357824 */ /* 0x000fe400078e02ff */
[----:B------:R-:W-:Y:S01]  /*3210*/  LEA.HI.X.SX32 R51, R51, R0, 0x1, P4 ;  /* 0x0000000033337211 */ /* 0x000fe200020f0eff */
[----:B------:R-:W2:Y:S04]  /*3220*/  @P2 LDG.E.U8 R238, desc[UR26][R48.64] ;  /* 0x0000001a30ee2981 */ /* 0x000ea8000c1e1100 */
[----:B------:R-:W2:Y:S01]  /*3230*/  @P0 LDG.E.U8 R240, desc[UR26][R50.64] ;  /* 0x0000001a32f00981 */ /* 0x000ea2000c1e1100 */
[----:B0-----:R-:W-:-:S04]  /*3240*/  SHF.R.U64 R52, R89, 0x13, RZ ;  /* 0x0000001359347819 */ /* 0x001fc800000012ff */
[----:B------:R-:W-:Y:S02]  /*3250*/  LOP3.LUT P2, RZ, R52, 0x1, RZ, 0xc0, !PT ;  /* 0x0000000134ff7812 */ /* 0x000fe4000784c0ff */
[----:B------:R-:W-:-:S04]  /*3260*/  IADD3 R52, P4, PT, R115, R82, RZ ;  /* 0x0000005273347210 */ /* 0x000fc80007f9e0ff */
[----:B------:R-:W-:Y:S02]  /*3270*/  LEA.HI.X.SX32 R115, R115, R0, 0x1, P4 ;  /* 0x0000000073737211 */ /* 0x000fe400020f0eff */
[C---:B------:R-:W-:Y:S02]  /*3280*/  IADD3 R171, P4, PT, R53.reuse, R82, RZ ;  /* 0x0000005235ab7210 */ /* 0x040fe40007f9e0ff */
[----:B------:R-:W-:Y:S02]  /*3290*/  LOP3.LUT P0, RZ, R54, 0x1, RZ, 0xc0, !PT ;  /* 0x0000000136ff7812 */ /* 0x000fe4000780c0ff */
[----:B------:R-:W-:Y:S01]  /*32a0*/  LEA.HI.X.SX32 R170, R53, R0, 0x1, P4 ;  /* 0x0000000035aa7211 */ /* 0x000fe200020f0eff */
[----:B------:R-:W-:Y:S01]  /*32b0*/  @P1 IMAD.MOV.U32 R53, RZ, RZ, R115 ;  /* 0x000000ffff351224 */ /* 0x000fe200078e0073 */
[----:B------:R-:W-:Y:S02]  /*32c0*/  SHF.R.U64 R54, R89, 0x3, RZ ;  /* 0x0000000359367819 */ /* 0x000fe400000012ff */
[----:B------:R-:W-:-:S02]  /*32d0*/  IADD3 R187, P4, PT, R57, R82, RZ ;  /* 0x0000005239bb7210 */ /* 0x000fc40007f9e0ff */
[----:B------:R-:W2:Y:S01]  /*32e0*/  @P1 LDG.E.U8 R239, desc[UR26][R52.64] ;  /* 0x0000001a34ef1981 */ /* 0x000ea2000c1e1100 */
[----:B------:R-:W-:Y:S01]  /*32f0*/  LOP3.LUT P1, RZ, R54, 0x1, RZ, 0xc0, !PT ;  /* 0x0000000136ff7812 */ /* 0x000fe2000782c0ff */
[----:B------:R-:W-:Y:S01]  /*3300*/  @P2 IMAD.MOV.U32 R54, RZ, RZ, R171 ;  /* 0x000000ffff362224 */ /* 0x000fe200078e00ab */
[----:B------:R-:W-:Y:S01]  /*3310*/  LEA.HI.X.SX32 R186, R57, R0, 0x1, P4 ;  /* 0x0000000039ba7211 */ /* 0x000fe200020f0eff */
[----:B------:R-:W-:Y:S01]  /*3320*/  @P2 IMAD.MOV.U32 R55, RZ, RZ, R170 ;  /* 0x000000ffff372224 */ /* 0x000fe200078e00aa */
[----:B------:R-:W-:-:S04]  /*3330*/  IADD3 R58, P4, PT, R59, R82, RZ ;  /* 0x000000523b3a7210 */ /* 0x000fc80007f9e0ff */
[----:B------:R0:W2:Y:S01]  /*3340*/  @P2 LDG.E.U8 R246, desc[UR26][R54.64] ;  /* 0x0000001a36f62981 */ /* 0x0000a2000c1e1100 */
[----:B------:R-:W-:Y:S01]  /*3350*/  LEA.HI.X.SX32 R60, R59, R0, 0x1, P4 ;  /* 0x000000003b3c7211 */ /* 0x000fe200020f0eff */
[----:B------:R-:W-:Y:S01]  /*3360*/  IMAD R57, R112, 0x5, RZ ;  /* 0x0000000570397824 */ /* 0x000fe200078e02ff */
[----:B------:R-:W-:Y:S01]  /*3370*/  ISETP.GE.U32.AND P2, PT, R56, 0x7fffffbb, PT ;  /* 0x7fffffbb3800780c */ /* 0x000fe20003f46070 */
[----:B------:R-:W-:Y:S01]  /*3380*/  STL [R1+0x460], R200 ;  /* 0x000460c801007387 */ /* 0x000fe20000100800 */
[----:B0-----:R-:W-:Y:S02]  /*3390*/  @P0 IMAD.MOV.U32 R54, RZ, RZ, R187 ;  /* 0x000000ffff360224 */ /* 0x001fe400078e00bb */
[----:B------:R-:W-:Y:S01]  /*33a0*/  @P0 IMAD.MOV.U32 R55, RZ, RZ, R186 ;  /* 0x000000ffff370224 */ /* 0x000fe200078e00ba */
[----:B------:R-:W-:Y:S01]  /*33b0*/  STL [R1+0x468], R44 ;  /* 0x0004682c01007387 */ /* 0x000fe20000100800 */
[----:B------:R-:W-:-:S03]  /*33c0*/  VIADD R56, R94, 0xfffffff2 ;  /* 0xfffffff25e387836 */ /* 0x000fc60000000000 */
[----:B------:R0:W2:Y:S01]  /*33d0*/  @P0 LDG.E.U8 R245, desc[UR26][R54.64] ;  /* 0x0000001a36f50981 */ /* 0x0000a2000c1e1100 */
[----:B------:R-:W-:Y:S01]  /*33e0*/  IMAD R59, R112, 0xd, RZ ;  /* 0x0000000d703b7824 */ /* 0x000fe200078e02ff */
[----:B------:R-:W-:Y:S02]  /*33f0*/  IADD3 R53, P4, PT, R57, R82, RZ ;  /* 0x0000005239357210 */ /* 0x000fe40007f9e0ff */
[----:B------:R-:W-:Y:S01]  /*3400*/  STL [R1+0x464], R45 ;  /* 0x0004642d01007387 */ /* 0x000fe20000100800 */
[----:B------:R-:W-:-:S03]  /*3410*/  ISETP.GE.U32.AND P0, PT, R56, 0x7fffffb3, PT ;  /* 0x7fffffb33800780c */ /* 0x000fc60003f06070 */
[----:B------:R-:W-:Y:S01]  /*3420*/  STL [R1+0x470], R46 ;  /* 0x0004702e01007387 */ /* 0x000fe20000100800 */
[----:B0-----:R-:W-:Y:S02]  /*3430*/  @P1 IMAD.MOV.U32 R54, RZ, RZ, R58 ;  /* 0x000000ffff361224 */ /* 0x001fe400078e003a */
[----:B------:R-:W-:Y:S01]  /*3440*/  @P1 IMAD.MOV.U32 R55, RZ, RZ, R60 ;  /* 0x000000ffff371224 */ /* 0x000fe200078e003c */
[----:B------:R-:W-:Y:S01]  /*3450*/  STL [R1+0x46c], R47 ;  /* 0x00046c2f01007387 */ /* 0x000fe20000100800 */
[----:B------:R-:W-:-:S03]  /*3460*/  SHF.R.U32.HI R56, RZ, 0xa, R74 ;  /* 0x0000000aff387819 */ /* 0x000fc6000001164a */
[----:B------:R-:W-:Y:S04]  /*3470*/  STL [R1+0x478], R48 ;  /* 0x0004783001007387 */ /* 0x000fe80000100800 */
[----:B------:R-:W-:Y:S04]  /*3480*/  STL [R1+0x474], R49 ;  /* 0x0004743101007387 */ /* 0x000fe80000100800 */
[----:B------:R0:W2:Y:S04]  /*3490*/  @P1 LDG.E.U8 R247, desc[UR26][R54.64] ;  /* 0x0000001a36f71981 */ /* 0x0000a8000c1e1100 */
[----:B------:R-:W-:Y:S01]  /*34a0*/  STL [R1+0x480], R50 ;  /* 0x0004803201007387 */ /* 0x000fe20000100800 */
[----:B------:R-:W-:-:S03]  /*34b0*/  LOP3.LUT P1, RZ, R56, 0x1, RZ, 0xc0, !PT ;  /* 0x0000000138ff7812 */ /* 0x000fc6000782c0ff */
[----:B------:R-:W-:Y:S01]  /*34c0*/  STL [R1+0x47c], R51 ;  /* 0x00047c3301007387 */ /* 0x000fe20000100800 */
[----:B0-----:R-:W-:Y:S02]  /*34d0*/  LEA.HI.X.SX32 R54, R57, R0, 0x1, P4 ;  /* 0x0000000039367211 */ /* 0x001fe400020f0eff */
[C---:B------:R-:W-:Y:S01]  /*34e0*/  IADD3 R55, P4, PT, R59.reuse, R82, RZ ;  /* 0x000000523b377210 */ /* 0x040fe20007f9e0ff */
[----:B------:R-:W-:Y:S04]  /*34f0*/  STL [R1+0x484], R115 ;  /* 0x0004847301007387 */ /* 0x000fe80000100800 */
[----:B------:R-:W-:Y:S01]  /*3500*/  STL [R1+0x488], R52 ;  /* 0x0004883401007387 */ /* 0x000fe20000100800 */
[----:B------:R-:W-:Y:S01]  /*3510*/  LEA.HI.X.SX32 R56, R59, R0, 0x1, P4 ;  /* 0x000000003b387211 */ /* 0x000fe200020f0eff */
[----:B------:R-:W-:-:S02]  /*3520*/  @!P2 IMAD.MOV.U32 R59, RZ, RZ, R54 ;  /* 0x000000ffff3ba224 */ /* 0x000fc400078e0036 */
[----:B------:R0:W-:Y:S04]  /*3530*/  STL [R1+0x48c], R170 ;  /* 0x00048caa01007387 */ /* 0x0001e80000100800 */
[----:B------:R1:W-:Y:S01]  /*3540*/  STL [R1+0x338], R58 ;  /* 0x0003383a01007387 */ /* 0x0003e20000100800 */
[----:B------:R-:W-:Y:S02]  /*3550*/  SHF.R.U32.HI R57, RZ, 0x2, R74 ;  /* 0x00000002ff397819 */ /* 0x000fe4000001164a */
[----:B0-----:R-:W-:Y:S01]  /*3560*/  PRMT R170, RZ, 0x7610, R170 ;  /* 0x00007610ffaa7816 */ /* 0x001fe200000000aa */
[----:B-1----:R-:W-:Y:S01]  /*3570*/  @!P2 IMAD.MOV.U32 R58, RZ, RZ, R53 ;  /* 0x000000ffff3aa224 */ /* 0x002fe200078e0035 */
[----:B------:R-:W-:-:S04]  /*3580*/  PRMT R52, RZ, 0x7610, R52 ;  /* 0x00007610ff347816 */ /* 0x000fc80000000034 */
[----:B------:R0:W2:Y:S01]  /*3590*/  @!P2 LDG.E.U8 R170, desc[UR26][R58.64] ;  /* 0x0000001a3aaaa981 */ /* 0x0000a2000c1e1100 */
[----:B------:R-:W-:Y:S02]  /*35a0*/  LOP3.LUT P2, RZ, R57, 0x1, RZ, 0xc0, !PT ;  /* 0x0000000139ff7812 */ /* 0x000fe4000784c0ff */
[----:B------:R-:W-:Y:S01]  /*35b0*/  IADD3 R57, P4, PT, R61, R82, RZ ;  /* 0x000000523d397210 */ /* 0x000fe20007f9e0ff */
[----:B------:R1:W-:Y:S01]  /*35c0*/  STL [R1+0x334], R60 ;  /* 0x0003343c01007387 */ /* 0x0003e20000100800 */
[----:B0-----:R-:W-:Y:S02]  /*35d0*/  @!P0 IMAD.MOV.U32 R58, RZ, RZ, R55 ;  /* 0x000000ffff3a8224 */ /* 0x001fe400078e0037 */
[----:B------:R-:W-:Y:S01]  /*35e0*/  @!P0 IMAD.MOV.U32 R59, RZ, RZ, R56 ;  /* 0x000000ffff3b8224 */ /* 0x000fe200078e0038 */
[----:B-1----:R-:W-:-:S04]  /*35f0*/  SHF.R.U64 R60, R89, 0x1a, RZ ;  /* 0x0000001a593c7819 */ /* 0x002fc800000012ff */
[----:B------:R0:W2:Y:S01]  /*3600*/  @!P0 LDG.E.U8 R52, desc[UR26][R58.64] ;  /* 0x0000001a3a348981 */ /* 0x0000a2000c1e1100 */
[----:B------:R-:W-:Y:S02]  /*3610*/  PRMT R115, RZ, 0x7610, R115 ;  /* 0x00007610ff737816 */ /* 0x000fe40000000073 */
[----:B------:R-:W-:Y:S01]  /*3620*/  LOP3.LUT P0, RZ, R60, 0x1, RZ, 0xc0, !PT ;  /* 0x000000013cff7812 */ /* 0x000fe2000780c0ff */
[----:B------:R-:W-:Y:S01]  /*3630*/  @P1 IMAD.MOV.U32 R60, RZ, RZ, R57 ;  /* 0x000000ffff3c1224 */ /* 0x000fe200078e0039 */
[----:B0-----:R-:W-:Y:S02]  /*3640*/  LEA.HI.X.SX32 R58, R61, R0, 0x1, P4 ;  /* 0x000000003d3a7211 */ /* 0x001fe400020f0eff */
[----:B------:R-:W-:-:S03]  /*3650*/  IADD3 R59, P4, PT, R63, R82, RZ ;  /* 0x000000523f3b7210 */ /* 0x000fc60007f9e0ff */
[----:B------:R-:W-:-:S05]  /*3660*/  @P1 IMAD.MOV.U32 R61, RZ, RZ, R58 ;  /* 0x000000ffff3d1224 */ /* 0x000fca00078e003a */
[----:B------:R0:W2:Y:S01]  /*3670*/  @P1 LDG.E.U8 R115, desc[UR26][R60.64] ;  /* 0x0000001a3c731981 */ /* 0x0000a2000c1e1100 */
[----:B------:R-:W-:Y:S01]  /*3680*/  LOP3.LUT P1, RZ, R62, 0x1, RZ, 0xc0, !PT ;  /* 0x000000013eff7812 */ /* 0x000fe2000782c0ff */
[----:B------:R-:W-:Y:S01]  /*3690*/  @P2 IMAD.MOV.U32 R62, RZ, RZ, R59 ;  /* 0x000000ffff3e2224 */ /* 0x000fe200078e003b */
[----:B------:R-:W-:Y:S02]  /*36a0*/  PRMT R50, RZ, 0x7610, R50 ;  /* 0x00007610ff327816 */ /* 0x000fe40000000032 */
[----:B0-----:R-:W-:Y:S02]  /*36b0*/  LEA.HI.X.SX32 R60, R63, R0, 0x1, P4 ;  /* 0x000000003f3c7211 */ /* 0x001fe400020f0eff */
[----:B------:R-:W-:-:S03]  /*36c0*/  IADD3 R93, P4, PT, R65, R82, RZ ;  /* 0x00000052415d7210 */ /* 0x000fc60007f9e0ff */
[----:B------:R-:W-:Y:S01]  /*36d0*/  @P2 IMAD.MOV.U32 R63, RZ, RZ, R60 ;  /* 0x000000ffff3f2224 */ /* 0x000fe200078e003c */
[----:B------:R-:W-:Y:S01]  /*36e0*/  LEA.HI.X.SX32 R70, R65, R0, 0x1, P4 ;  /* 0x0000000041467211 */ /* 0x000fe200020f0eff */
[----:B------:R-:W-:Y:S01]  /*36f0*/  IMAD R61, R112, 0x35, RZ ;  /* 0x00000035703d7824 */ /* 0x000fe200078e02ff */
[C---:B------:R-:W-:Y:S02]  /*3700*/  IADD3 R173, P4, PT, R67.reuse, R82, RZ ;  /* 0x0000005243ad7210 */ /* 0x040fe40007f9e0ff */
[----:B------:R0:W2:Y:S01]  /*3710*/  @P2 LDG.E.U8 R50, desc[UR26][R62.64] ;  /* 0x0000001a3e322981 */ /* 0x0000a2000c1e1100 */
[----:B------:R-:W-:Y:S02]  /*3720*/  LOP3.LUT P2, RZ, R64, 0x1, RZ, 0xc0, !PT ;  /* 0x0000000140ff7812 */ /* 0x000fe4000784c0ff */
[----:B------:R-:W-:Y:S02]  /*3730*/  PRMT R51, RZ, 0x7610, R51 ;  /* 0x00007610ff337816 */ /* 0x000fe40000000033 */
[----:B------:R-:W-:-:S02]  /*3740*/  LEA.HI.X.SX32 R172, R67, R0, 0x1, P4 ;  /* 0x0000000043ac7211 */ /* 0x000fc400020f0eff */
[----:B------:R-:W-:Y:S01]  /*3750*/  IADD3 R189, P4, PT, R61, R82, RZ ;  /* 0x000000523dbd7210 */ /* 0x000fe20007f9e0ff */
[----:B0-----:R-:W-:Y:S02]  /*3760*/  @P0 IMAD.MOV.U32 R62, RZ, RZ, R93 ;  /* 0x000000ffff3e0224 */ /* 0x001fe400078e005d */
[----:B------:R-:W-:Y:S01]  /*3770*/  @P0 IMAD.MOV.U32 R63, RZ, RZ, R70 ;  /* 0x000000ffff3f0224 */ /* 0x000fe200078e0046 */
[----:B------:R-:W-:Y:S02]  /*3780*/  PRMT R48, RZ, 0x7610, R48 ;  /* 0x00007610ff307816 */ /* 0x000fe40000000030 */
[----:B------:R-:W-:Y:S02]  /*3790*/  SHF.R.U64 R64, R89, 0x2, RZ ;  /* 0x0000000259407819 */ /* 0x000fe400000012ff */
[----:B------:R0:W2:Y:S01]  /*37a0*/  @P0 LDG.E.U8 R51, desc[UR26][R62.64] ;  /* 0x0000001a3e330981 */ /* 0x0000a2000c1e1100 */
[----:B------:R-:W-:Y:S01]  /*37b0*/  LEA.HI.X.SX32 R188, R61, R0, 0x1, P4 ;  /* 0x000000003dbc7211 */ /* 0x000fe200020f0eff */
[----:B------:R-:W-:Y:S01]  /*37c0*/  IMAD R65, R112, 0x3d, RZ ;  /* 0x0000003d70417824 */ /* 0x000fe200078e02ff */
[----:B------:R-:W-:-:S02]  /*37d0*/  LOP3.LUT P0, RZ, R64, 0x1, RZ, 0xc0, !PT ;  /* 0x0000000140ff7812 */ /* 0x000fc4000780c0ff */
[----:B------:R-:W-:Y:S01]  /*37e0*/  PRMT R49, RZ, 0x7610, R49 ;  /* 0x00007610ff317816 */ /* 0x000fe20000000031 */
[----:B0-----:R-:W-:Y:S02]  /*37f0*/  @P1 IMAD.MOV.U32 R62, RZ, RZ, R173 ;  /* 0x000000ffff3e1224 */ /* 0x001fe400078e00ad */
[----:B------:R-:W-:Y:S01]  /*3800*/  @P1 IMAD.MOV.U32 R63, RZ, RZ, R172 ;  /* 0x000000ffff3f1224 */ /* 0x000fe200078e00ac */
[----:B------:R-:W-:Y:S01]  /*3810*/  IADD3 R68, P4, PT, R65, R82, RZ ;  /* 0x0000005241447210 */ /* 0x000fe20007f9e0ff */
[----:B------:R-:W-:-:S03]  /*3820*/  VIADD R61, R94, 0xfffffff1 ;  /* 0xfffffff15e3d7836 */ /* 0x000fc60000000000 */
[----:B------:R0:W2:Y:S01]  /*3830*/  @P1 LDG.E.U8 R48, desc[UR26][R62.64] ;  /* 0x0000001a3e301981 */ /* 0x0000a2000c1e1100 */
[----:B------:R-:W-:Y:S01]  /*3840*/  VIADD R64, R94, 0xfffffff9 ;  /* 0xfffffff95e407836 */ /* 0x000fe20000000000 */
[----:B------:R-:W-:Y:S01]  /*3850*/  LEA.HI.X.SX32 R69, R65, R0, 0x1, P4 ;  /* 0x0000000041457211 */ /* 0x000fe200020f0eff */
[----:B0-----:R-:W-:Y:S02]  /*3860*/  @P2 IMAD.MOV.U32 R62, RZ, RZ, R189 ;  /* 0x000000ffff3e2224 */ /* 0x001fe400078e00bd */
[----:B------:R-:W-:Y:S01]  /*3870*/  @P2 IMAD.MOV.U32 R63, RZ, RZ, R188 ;  /* 0x000000ffff3f2224 */ /* 0x000fe200078e00bc */
[----:B------:R-:W-:-:S04]  /*3880*/  ISETP.GE.U32.AND P1, PT, R64, 0x7fffffba, PT ;  /* 0x7fffffba4000780c */ /* 0x000fc80003f26070 */
[----:B------:R0:W2:Y:S01]  /*3890*/  @P2 LDG.E.U8 R49, desc[UR26][R62.64] ;  /* 0x0000001a3e312981 */ /* 0x0000a2000c1e1100 */
[----:B------:R-:W-:Y:S01]  /*38a0*/  ISETP.GE.U32.AND P2, PT, R61, 0x7fffffb2, PT ;  /* 0x7fffffb23d00780c */ /* 0x000fe20003f46070 */
[C---:B------:R-:W-:Y:S01]  /*38b0*/  IMAD R61, R112.reuse, 0x6, RZ ;  /* 0x00000006703d7824 */ /* 0x040fe200078e02ff */
[----:B------:R-:W-:Y:S01]  /*38c0*/  PRMT R46, RZ, 0x7610, R46 ;  /* 0x00007610ff2e7816 */ /* 0x000fe2000000002e */
[----:B------:R-:W-:Y:S02]  /*38d0*/  @P0 IMAD.MOV.U32 R64, RZ, RZ, R68 ;  /* 0x000000ffff400224 */ /* 0x000fe400078e0044 */
[----:B------:R-:W-:Y:S01]  /*38e0*/  @P0 IMAD.MOV.U32 R65, RZ, RZ, R69 ;  /* 0x000000ffff410224 */ /* 0x000fe200078e0045 */
[----:B------:R-:W-:Y:S01]  /*38f0*/  SHF.R.U32.HI R66, RZ, 0x9, R74 ;  /* 0x00000009ff427819 */ /* 0x000fe2000001164a */
[----:B------:R-:W-:Y:S01]  /*3900*/  IMAD R67, R112, 0xe, RZ ;  /* 0x0000000e70437824 */ /* 0x000fe200078e02ff */
[----:B0-----:R-:W-:Y:S02]  /*3910*/  IADD3 R62, P4, PT, R61, R82, RZ ;  /* 0x000000523d3e7210 */ /* 0x001fe40007f9e0ff */
[----:B------:R0:W2:Y:S01]  /*3920*/  @P0 LDG.E.U8 R46, desc[UR26][R64.64] ;  /* 0x0000001a402e0981 */ /* 0x0000a2000c1e1100 */
[----:B------:R-:W-:-:S02]  /*3930*/  PRMT R47, RZ, 0x7610, R47 ;  /* 0x00007610ff2f7816 */ /* 0x000fc4000000002f */
[----:B------:R-:W-:Y:S01]  /*3940*/  LEA.HI.X.SX32 R63, R61, R0, 0x1, P4 ;  /* 0x000000003d3f7211 */ /* 0x000fe200020f0eff */
[----:B------:R-:W-:Y:S01]  /*3950*/  IMAD R61, R112, 0x16, RZ ;  /* 0x00000016703d7824 */ /* 0x000fe200078e02ff */
[----:B------:R-:W-:Y:S02]  /*3960*/  LOP3.LUT P0, RZ, R66, 0x1, RZ, 0xc0, !PT ;  /* 0x0000000142ff7812 */ /* 0x000fe4000780c0ff */
[----:B------:R-:W-:Y:S01]  /*3970*/  SHF.R.U32.HI R66, RZ, 0x1, R74 ;  /* 0x00000001ff427819 */ /* 0x000fe2000001164a */
[----:B------:R-:W2:Y:S01]  /*3980*/  @!P1 LDG.E.U8 R47, desc[UR26][R62.64] ;  /* 0x0000001a3e2f9981 */ /* 0x000ea2000c1e1100 */
[C---:B0-----:R-:W-:Y:S02]  /*3990*/  IADD3 R64, P4, PT, R67.reuse, R82, RZ ;  /* 0x0000005243407210 */ /* 0x041fe40007f9e0ff */
[----:B------:R-:W-:Y:S01]  /*39a0*/  PRMT R44, RZ, 0x7610, R44 ;  /* 0x00007610ff2c7816 */ /* 0x000fe2000000002c */
[----:B------:R0:W-:Y:S01]  /*39b0*/  STL [R1+0x340], R68 ;  /* 0x0003404401007387 */ /* 0x0001e20000100800 */
[----:B------:R-:W-:-:S02]  /*39c0*/  LEA.HI.X.SX32 R65, R67, R0, 0x1, P4 ;  /* 0x0000000043417211 */ /* 0x000fc400020f0eff */
[----:B------:R-:W-:Y:S01]  /*39d0*/  LOP3.LUT P1, RZ, R66, 0x1, RZ, 0xc0, !PT ;  /* 0x0000000142ff7812 */ /* 0x000fe2000782c0ff */
[----:B------:R1:W-:Y:S01]  /*39e0*/  STL [R1+0x33c], R69 ;  /* 0x00033c4501007387 */ /* 0x0003e20000100800 */
[----:B------:R-:W-:Y:S02]  /*39f0*/  IADD3 R66, P4, PT, R61, R82, RZ ;  /* 0x000000523d427210 */ /* 0x000fe40007f9e0ff */
[----:B------:R-:W-:Y:S01]  /*3a00*/  PRMT R45, RZ, 0x7610, R45 ;  /* 0x00007610ff2d7816 */ /* 0x000fe2000000002d */
[----:B------:R-:W2:Y:S01]  /*3a10*/  @!P2 LDG.E.U8 R44, desc[UR26][R64.64] ;  /* 0x0000001a402ca981 */ /* 0x000ea2000c1e1100 */
[----:B0-----:R-:W-:Y:S01]  /*3a20*/  SHF.R.U64 R68, R89, 0x19, RZ ;  /* 0x0000001959447819 */ /* 0x001fe200000012ff */
[----:B-1----:R-:W-:Y:S01]  /*3a30*/  IMAD R69, R112, 0x1e, RZ ;  /* 0x0000001e70457824 */ /* 0x002fe200078e02ff */
[----:B------:R-:W-:Y:S02]  /*3a40*/  LEA.HI.X.SX32 R67, R61, R0, 0x1, P4 ;  /* 0x000000003d437211 */ /* 0x000fe400020f0eff */
[----:B------:R-:W-:-:S02]  /*3a50*/  LOP3.LUT P2, RZ, R68, 0x1, RZ, 0xc0, !PT ;  /* 0x0000000144ff7812 */ /* 0x000fc4000784c0ff */
[----:B------:R-:W-:Y:S01]  /*3a60*/  SHF.R.U64 R61, R89, 0x11, RZ ;  /* 0x00000011593d7819 */ /* 0x000fe200000012ff */
[----:B------:R-:W2:Y:S01]  /*3a70*/  @P0 LDG.E.U8 R45, desc[UR26][R66.64] ;  /* 0x0000001a422d0981 */ /* 0x000ea2000c1e1100 */
[----:B------:R-:W-:Y:S02]  /*3a80*/  IADD3 R68, P4, PT, R69, R82, RZ ;  /* 0x0000005245447210 */ /* 0x000fe40007f9e0ff */
[----:B------:R-:W-:Y:S02]  /*3a90*/  LOP3.LUT P0, RZ, R61, 0x1, RZ, 0xc0, !PT ;  /* 0x000000013dff7812 */ /* 0x000fe4000780c0ff */
[----:B------:R-:W-:Y:S02]  /*3aa0*/  LEA.HI.X.SX32 R69, R69, R0, 0x1, P4 ;  /* 0x0000000045457211 */ /* 0x000fe400020f0eff */
[----:B------:R-:W-:Y:S02]  /*3ab0*/  IADD3 R61, P4, PT, R71, R82, RZ ;  /* 0x00000052473d7210 */ /* 0x000fe40007f9e0ff */
[----:B------:R-:W-:-:S02]  /*3ac0*/  PRMT R200, RZ, 0x7610, R200 ;  /* 0x00007610ffc87816 */ /* 0x000fc400000000c8 */
[----:B------:R-:W-:Y:S02]  /*3ad0*/  LEA.HI.X.SX32 R98, R71, R0, 0x1, P4 ;  /* 0x0000000047627211 */ /* 0x000fe400020f0eff */
[C---:B------:R-:W-:Y:S02]  /*3ae0*/  IADD3 R175, P4, PT, R73.reuse, R82, RZ ;  /* 0x0000005249af7210 */ /* 0x040fe40007f9e0ff */
[----:B------:R-:W2:Y:S01]  /*3af0*/  @P1 LDG.E.U8 R200, desc[UR26][R68.64] ;  /* 0x0000001a44c81981 */ /* 0x000ea2000c1e1100 */
[----:B------:R-:W-:Y:S01]  /*3b00*/  LOP3.LUT P1, RZ, R72, 0x1, RZ, 0xc0, !PT ;  /* 0x0000000148ff7812 */ /* 0x000fe2000782c0ff */
[----:B------:R-:W-:Y:S01]  /*3b10*/  @P2 IMAD.MOV.U32 R72, RZ, RZ, R61 ;  /* 0x000000ffff482224 */ /* 0x000fe200078e003d */
[----:B------:R-:W-:Y:S02]  /*3b20*/  PRMT R185, RZ, 0x7610, R185 ;  /* 0x00007610ffb97816 */ /* 0x000fe400000000b9 */
[----:B------:R-:W-:Y:S01]  /*3b30*/  LEA.HI.X.SX32 R174, R73, R0, 0x1, P4 ;  /* 0x0000000049ae7211 */ /* 0x000fe200020f0eff */
[----:B------:R-:W-:-:S02]  /*3b40*/  @P2 IMAD.MOV.U32 R73, RZ, RZ, R98 ;  /* 0x000000ffff492224 */ /* 0x000fc400078e0062 */
[C---:B------:R-:W-:Y:S01]  /*3b50*/  IMAD R71, R112.reuse, 0x36, RZ ;  /* 0x0000003670477824 */ /* 0x040fe200078e02ff */
[----:B------:R-:W-:Y:S02]  /*3b60*/  PRMT R184, RZ, 0x7610, R184 ;  /* 0x00007610ffb87816 */ /* 0x000fe400000000b8 */
[----:B------:R0:W2:Y:S01]  /*3b70*/  @P2 LDG.E.U8 R185, desc[UR26][R72.64] ;  /* 0x0000001a48b92981 */ /* 0x0000a2000c1e1100 */
[----:B------:R-:W-:Y:S02]  /*3b80*/  ISETP.GE.U32.AND P2, PT, R75, 0x7fffffb9, PT ;  /* 0x7fffffb94b00780c */ /* 0x000fe40003f46070 */
[----:B------:R-:W-:Y:S02]  /*3b90*/  IADD3 R191, P4, PT, R71, R82, RZ ;  /* 0x0000005247bf7210 */ /* 0x000fe40007f9e0ff */
[----:B------:R-:W-:Y:S01]  /*3ba0*/  SHF.R.U64 R75, R89, 0x1, RZ ;  /* 0x00000001594b7819 */ /* 0x000fe200000012ff */
[----:B0-----:R-:W-:Y:S02]  /*3bb0*/  @P0 IMAD.MOV.U32 R72, RZ, RZ, R175 ;  /* 0x000000ffff480224 */ /* 0x001fe400078e00af */
[----:B------:R-:W-:Y:S01]  /*3bc0*/  @P0 IMAD.MOV.U32 R73, RZ, RZ, R174 ;  /* 0x000000ffff490224 */ /* 0x000fe200078e00ae */
[----:B------:R-:W-:Y:S01]  /*3bd0*/  LEA.HI.X.SX32 R190, R71, R0, 0x1, P4 ;  /* 0x0000000047be7211 */ /* 0x000fe200020f0eff */
[----:B------:R-:W-:-:S03]  /*3be0*/  IMAD R71, R112, 0x3e, RZ ;  /* 0x0000003e70477824 */ /* 0x000fc600078e02ff */
[----:B------:R0:W2:Y:S01]  /*3bf0*/  @P0 LDG.E.U8 R184, desc[UR26][R72.64] ;  /* 0x0000001a48b80981 */ /* 0x0000a2000c1e1100 */
[----:B------:R-:W-:Y:S02]  /*3c00*/  LOP3.LUT P0, RZ, R75, 0x1, RZ, 0xc0, !PT ;  /* 0x000000014bff7812 */ /* 0x000fe4000780c0ff */
[C---:B------:R-:W-:Y:S02]  /*3c10*/  IADD3 R76, P4, PT, R71.reuse, R82, RZ ;  /* 0x00000052474c7210 */ /* 0x040fe40007f9e0ff */
[----:B------:R-:W-:Y:S02]  /*3c20*/  PRMT R83, RZ, 0x7610, R83 ;  /* 0x00007610ff537816 */ /* 0x000fe40000000053 */
[----:B------:R-:W-:Y:S01]  /*3c30*/  LEA.HI.X.SX32 R78, R71, R0, 0x1, P4 ;  /* 0x00000000474e7211 */ /* 0x000fe200020f0eff */
[----:B0-----:R-:W-:Y:S02]  /*3c40*/  @P1 IMAD.MOV.U32 R72, RZ, RZ, R191 ;  /* 0x000000ffff481224 */ /* 0x001fe400078e00bf */
[----:B------:R-:W-:Y:S01]  /*3c50*/  @P1 IMAD.MOV.U32 R73, RZ, RZ, R190 ;  /* 0x000000ffff491224 */ /* 0x000fe200078e00be */
[----:B------:R-:W-:-:S02]  /*3c60*/  LOP3.LUT R75, R87, 0xfe, RZ, 0xfc, !PT ;  /* 0x000000fe574b7812 */ /* 0x000fc400078efcff */
[----:B------:R-:W-:Y:S02]  /*3c70*/  PRMT R43, RZ, 0x7610, R43 ;  /* 0x00007610ff2b7816 */ /* 0x000fe4000000002b */
[----:B------:R0:W2:Y:S01]  /*3c80*/  @P1 LDG.E.U8 R83, desc[UR26][R72.64] ;  /* 0x0000001a48531981 */ /* 0x0000a2000c1e1100 */
[----:B------:R-:W-:Y:S02]  /*3c90*/  ISETP.GE.AND P1, PT, R75, RZ, PT ;  /* 0x000000ff4b00720c */ /* 0x000fe40003f26270 */
[----:B------:R-:W-:Y:S01]  /*3ca0*/  IABS R85, R75 ;  /* 0x0000004b00557213 */ /* 0x000fe20000000000 */
[----:B------:R-:W-:Y:S01]  /*3cb0*/  VIADD R75, R94, 0xfffffff0 ;  /* 0xfffffff05e4b7836 */ /* 0x000fe20000000000 */
[----:B------:R-:W-:Y:S01]  /*3cc0*/  IADD3 R71, P4, PT, R77, R82, RZ ;  /* 0x000000524d477210 */ /* 0x000fe20007f9e0ff */
[----:B0-----:R-:W-:Y:S02]  /*3cd0*/  @P0 IMAD.MOV.U32 R72, RZ, RZ, R76 ;  /* 0x000000ffff480224 */ /* 0x001fe400078e004c */
[----:B------:R-:W-:-:S05]  /*3ce0*/  @P0 IMAD.MOV.U32 R73, RZ, RZ, R78 ;  /* 0x000000ffff490224 */ /* 0x000fca00078e004e */
[----:B------:R0:W2:Y:S01]  /*3cf0*/  @P0 LDG.E.U8 R43, desc[UR26][R72.64] ;  /* 0x0000001a482b0981 */ /* 0x0000a2000c1e1100 */
[----:B------:R-:W-:Y:S01]  /*3d00*/  ISETP.GE.U32.AND P0, PT, R75, 0x7fffffb1, PT ;  /* 0x7fffffb14b00780c */ /* 0x000fe20003f06070 */
[----:B------:R-:W-:Y:S01]  /*3d10*/  IMAD.HI.U32 R75, R86, R85, RZ ;  /* 0x00000055564b7227 */ /* 0x000fe200078e00ff */
[----:B------:R-:W-:Y:S01]  /*3d20*/  PRMT R41, RZ, 0x7610, R41 ;  /* 0x00007610ff297816 */ /* 0x000fe20000000029 */
[----:B------:R1:W-:Y:S02]  /*3d30*/  STL [R1+0x348], R76 ;  /* 0x0003484c01007387 */ /* 0x0003e40000100800 */
[----:B------:R-:W-:Y:S01]  /*3d40*/  IMAD.MOV R218, RZ, RZ, -R75 ;  /* 0x000000ffffda7224 */ /* 0x000fe200078e0a4b */
[----:B0-----:R-:W-:Y:S01]  /*3d50*/  LEA.HI.X.SX32 R72, R77, R0, 0x1, P4 ;  /* 0x000000004d487211 */ /* 0x001fe200020f0eff */
[----:B------:R-:W-:Y:S01]  /*3d60*/  IMAD R77, R112, 0xf, RZ ;  /* 0x0000000f704d7824 */ /* 0x000fe200078e02ff */
[----:B-1----:R-:W-:Y:S01]  /*3d70*/  SHF.R.U32.HI R76, RZ, 0x8, R74 ;  /* 0x00000008ff4c7819 */ /* 0x002fe2000001164a */
[----:B------:R-:W-:-:S02]  /*3d80*/  @!P2 IMAD.MOV.U32 R74, RZ, RZ, R71 ;  /* 0x000000ffff4aa224 */ /* 0x000fc400078e0047 */
[----:B------:R-:W-:Y:S01]  /*3d90*/  @!P2 IMAD.MOV.U32 R75, RZ, RZ, R72 ;  /* 0x000000ffff4ba224 */ /* 0x000fe200078e0048 */
[----:B------:R-:W-:-:S04]  /*3da0*/  IADD3 R73, P4, PT, R77, R82, RZ ;  /* 0x000000524d497210 */ /* 0x000fc80007f9e0ff */
[----:B------:R0:W2:Y:S01]  /*3db0*/  @!P2 LDG.E.U8 R41, desc[UR26][R74.64] ;  /* 0x0000001a4a29a981 */ /* 0x0000a2000c1e1100 */
[----:B------:R-:W-:Y:S02]  /*3dc0*/  LOP3.LUT P2, RZ, R76, 0x1, RZ, 0xc0, !PT ;  /* 0x000000014cff7812 */ /* 0x000fe4000784c0ff */
[----:B------:R-:W-:Y:S01]  /*3dd0*/  PRMT R42, RZ, 0x7610, R42 ;  /* 0x00007610ff2a7816 */ /* 0x000fe2000000002a */
[----:B------:R1:W-:Y:S01]  /*3de0*/  STL [R1+0x344], R78 ;  /* 0x0003444e01007387 */ /* 0x0003e20000100800 */
[----:B0-----:R-:W-:Y:S02]  /*3df0*/  LEA.HI.X.SX32 R74, R77, R0, 0x1, P4 ;  /* 0x000000004d4a7211 */ /* 0x001fe400020f0eff */
[----:B------:R-:W-:Y:S01]  /*3e00*/  IADD3 R75, P4, PT, R79, R82, RZ ;  /* 0x000000524f4b7210 */ /* 0x000fe20007f9e0ff */
[----:B-1----:R-:W-:-:S03]  /*3e10*/  @!P0 IMAD.MOV.U32 R78, RZ, RZ, R73 ;  /* 0x000000ffff4e8224 */ /* 0x002fc600078e0049 */
[----:B------:R-:W-:Y:S01]  /*3e20*/  LEA.HI.X.SX32 R76, R79, R0, 0x1, P4 ;  /* 0x000000004f4c7211 */ /* 0x000fe200020f0eff */
[----:B------:R-:W-:Y:S01]  /*3e30*/  @!P0 IMAD.MOV.U32 R79, RZ, RZ, R74 ;  /* 0x000000ffff4f8224 */ /* 0x000fe200078e004a */
[----:B------:R-:W-:Y:S01]  /*3e40*/  SHF.R.U64 R77, R89, 0x18, RZ ;  /* 0x00000018594d7819 */ /* 0x000fe200000012ff */
[----:B------:R-:W-:Y:S02]  /*3e50*/  IMAD R218, R88, R218, R85 ;  /* 0x000000da58da7224 */ /* 0x000fe400078e0255 */
[----:B------:R-:W-:Y:S01]  /*3e60*/  IMAD R85, R112, 0x1f, RZ ;  /* 0x0000001f70557824 */ /* 0x000fe200078e02ff */
[----:B------:R-:W-:Y:S01]  /*3e70*/  PRMT R39, RZ, 0x7610, R39 ;  /* 0x00007610ff277816 */ /* 0x000fe20000000027 */
[----:B------:R0:W2:Y:S01]  /*3e80*/  @!P0 LDG.E.U8 R42, desc[UR26][R78.64] ;  /* 0x0000001a4e2a8981 */ /* 0x0000a2000c1e1100 */
[----:B------:R-:W-:Y:S02]  /*3e90*/  LOP3.LUT P4, RZ, R77, 0x1, RZ, 0xc0, !PT ;  /* 0x000000014dff7812 */ /* 0x000fe4000788c0ff */
[----:B------:R-:W-:Y:S01]  /*3ea0*/  IADD3 R77, P0, PT, R85, R82, RZ ;  /* 0x00000052554d7210 */ /* 0x000fe20007f1e0ff */
[----:B0-----:R-:W-:-:S02]  /*3eb0*/  @P2 IMAD.MOV.U32 R78, RZ, RZ, R75 ;  /* 0x000000ffff4e2224 */ /* 0x001fc400078e004b */
[----:B------:R-:W-:-:S05]  /*3ec0*/  @P2 IMAD.MOV.U32 R79, RZ, RZ, R76 ;  /* 0x000000ffff4f2224 */ /* 0x000fca00078e004c */
[----:B------:R0:W2:Y:S01]  /*3ed0*/  @P2 LDG.E.U8 R39, desc[UR26][R78.64] ;  /* 0x0000001a4e272981 */ /* 0x0000a2000c1e1100 */
[----:B------:R-:W-:Y:S02]  /*3ee0*/  PRMT R40, RZ, 0x7610, R40 ;  /* 0x00007610ff287816 */ /* 0x000fe40000000028 */
[----:B------:R-:W-:Y:S01]  /*3ef0*/  LOP3.LUT P2, RZ, R84, 0x1, RZ, 0xc0, !PT ;  /* 0x0000000154ff7812 */ /* 0x000fe2000784c0ff */
[----:B------:R-:W-:Y:S01]  /*3f00*/  @!P6 IMAD.MOV.U32 R84, RZ, RZ, R77 ;  /* 0x000000ffff54e224 */ /* 0x000fe200078e004d */
[----:B0-----:R-:W-:Y:S02]  /*3f10*/  LEA.HI.X.SX32 R78, R85, R0, 0x1, P0 ;  /* 0x00000000554e7211 */ /* 0x001fe400000f0eff */
[----:B------:R-:W-:-:S03]  /*3f20*/  IADD3 R106, P0, PT, R95, R82, RZ ;  /* 0x000000525f6a7210 */ /* 0x000fc60007f1e0ff */
[----:B------:R-:W-:Y:S01]  /*3f30*/  @!P6 IMAD.MOV.U32 R85, RZ, RZ, R78 ;  /* 0x000000ffff55e224 */ /* 0x000fe200078e004e */
[----:B------:R-:W-:Y:S02]  /*3f40*/  LEA.HI.X.SX32 R79, R95, R0, 0x1, P0 ;  /* 0x000000005f4f7211 */ /* 0x000fe400000f0eff */
[----:B------:R-:W-:Y:S02]  /*3f50*/  SHF.R.U64 R89, R89, 0x8, RZ ;  /* 0x0000000859597819 */ /* 0x000fe400000012ff */
[----:B------:R0:W2:Y:S01]  /*3f60*/  @!P6 LDG.E.U8 R40, desc[UR26][R84.64] ;  /* 0x0000001a5428e981 */ /* 0x0000a2000c1e1100 */
[----:B------:R-:W-:Y:S02]  /*3f70*/  PRMT R37, RZ, 0x7610, R37 ;  /* 0x00007610ff257816 */ /* 0x000fe40000000025 */
[----:B------:R-:W-:Y:S02]  /*3f80*/  IADD3 R177, P6, PT, R97, R82, RZ ;  /* 0x0000005261b17210 */ /* 0x000fe40007fde0ff */
[----:B------:R-:W-:Y:S01]  /*3f90*/  LOP3.LUT P0, RZ, R89, 0x1, RZ, 0xc0, !PT ;  /* 0x0000000159ff7812 */ /* 0x000fe2000780c0ff */
[----:B------:R-:W-:-:S02]  /*3fa0*/  IMAD R89, R112, 0x37, RZ ;  /* 0x0000003770597824 */ /* 0x000fc400078e02ff */
[----:B0-----:R-:W-:Y:S02]  /*3fb0*/  @P4 IMAD.MOV.U32 R84, RZ, RZ, R106 ;  /* 0x000000ffff544224 */ /* 0x001fe400078e006a */
[----:B------:R-:W-:Y:S01]  /*3fc0*/  @P4 IMAD.MOV.U32 R85, RZ, RZ, R79 ;  /* 0x000000ffff554224 */ /* 0x000fe200078e004f */
[----:B------:R-:W-:Y:S02]  /*3fd0*/  LEA.HI.X.SX32 R176, R97, R0, 0x1, P6 ;  /* 0x0000000061b07211 */ /* 0x000fe400030f0eff */
[----:B------:R-:W-:Y:S02]  /*3fe0*/  ISETP.GT.U32.AND P6, PT, R88, R218, PT ;  /* 0x000000da5800720c */ /* 0x000fe40003fc4070 */
[----:B------:R0:W2:Y:S01]  /*3ff0*/  @P4 LDG.E.U8 R37, desc[UR26][R84.64] ;  /* 0x0000001a54254981 */ /* 0x0000a2000c1e1100 */
[----:B------:R-:W-:Y:S02]  /*4000*/  IADD3 R193, P4, PT, R89, R82, RZ ;  /* 0x0000005259c17210 */ /* 0x000fe40007f9e0ff */
[----:B------:R-:W-:-:S02]  /*4010*/  PRMT R38, RZ, 0x7610, R38 ;  /* 0x00007610ff267816 */ /* 0x000fc40000000026 */
[----:B------:R-:W-:Y:S01]  /*4020*/  LEA.HI.X.SX32 R192, R89, R0, 0x1, P4 ;  /* 0x0000000059c07211 */ /* 0x000fe200020f0eff */
[----:B0-----:R-:W-:Y:S02]  /*4030*/  @P2 IMAD.MOV.U32 R84, RZ, RZ, R177 ;  /* 0x000000ffff542224 */ /* 0x001fe400078e00b1 */
[----:B------:R-:W-:Y:S01]  /*4040*/  @P2 IMAD.MOV.U32 R85, RZ, RZ, R176 ;  /* 0x000000ffff552224 */ /* 0x000fe200078e00b0 */
[----:B------:R-:W-:Y:S02]  /*4050*/  PRMT R35, RZ, 0x7610, R35 ;  /* 0x00007610ff237816 */ /* 0x000fe40000000023 */
[----:B------:R-:W-:Y:S02]  /*4060*/  IABS R97, R90 ;  /* 0x0000005a00617213 */ /* 0x000fe40000000000 */
[----:B------:R0:W2:Y:S01]  /*4070*/  @P2 LDG.E.U8 R38, desc[UR26][R84.64] ;  /* 0x0000001a54262981 */ /* 0x0000a2000c1e1100 */
[----:B------:R-:W-:Y:S01]  /*4080*/  ISETP.GE.AND P4, PT, R92, RZ, PT ;  /* 0x000000ff5c00720c */ /* 0x000fe20003f86270 */
[----:B------:R-:W-:Y:S01]  /*4090*/  @!P6 IMAD.IADD R218, R218, 0x1, -R88 ;  /* 0x00000001dadae824 */ /* 0x000fe200078e0a58 */
[----:B------:R-:W-:Y:S01]  /*40a0*/  IABS R99, R92 ;  /* 0x0000005c00637213 */ /* 0x000fe20000000000 */
[----:B------:R-:W-:-:S04]  /*40b0*/  IMAD.HI.U32 R92, R86, R97, RZ ;  /* 0x00000061565c7227 */ /* 0x000fc800078e00ff */
[----:B0-----:R-:W-:Y:S02]  /*40c0*/  @P0 IMAD.MOV.U32 R84, RZ, RZ, R193 ;  /* 0x000000ffff540224 */ /* 0x001fe400078e00c1 */
[----:B------:R-:W-:-:S05]  /*40d0*/  @P0 IMAD.MOV.U32 R85, RZ, RZ, R192 ;  /* 0x000000ffff550224 */ /* 0x000fca00078e00c0 */
[----:B------:R0:W2:Y:S01]  /*40e0*/  @P0 LDG.E.U8 R35, desc[UR26][R84.64] ;  /* 0x0000001a54230981 */ /* 0x0000a2000c1e1100 */
[----:B------:R-:W-:Y:S01]  /*40f0*/  ISETP.GT.U32.AND P0, PT, R88, R210, PT ;  /* 0x000000d25800720c */ /* 0x000fe20003f04070 */
[----:B------:R-:W-:Y:S01]  /*4100*/  IMAD.MOV R92, RZ, RZ, -R92 ;  /* 0x000000ffff5c7224 */ /* 0x000fe200078e0a5c */
[C---:B------:R-:W-:Y:S01]  /*4110*/  LOP3.LUT R95, R87.reuse, 0x8, RZ, 0xfc, !PT ;  /* 0x00000008575f7812 */ /* 0x040fe200078efcff */
[----:B------:R-:W-:Y:S01]  /*4120*/  IMAD.HI.U32 R96, R86, R99, RZ ;  /* 0x0000006356607227 */ /* 0x000fe200078e00ff */
[C---:B------:R-:W-:Y:S02]  /*4130*/  ISETP.GT.U32.AND P6, PT, R88.reuse, R218, PT ;  /* 0x000000da5800720c */ /* 0x040fe40003fc4070 */
[C---:B------:R-:W-:Y:S01]  /*4140*/  LOP3.LUT R89, R87.reuse, 0xc, RZ, 0xfc, !PT ;  /* 0x0000000c57597812 */ /* 0x040fe200078efcff */
[----:B------:R-:W-:Y:S01]  /*4150*/  IMAD R118, R88, R92, R97 ;  /* 0x0000005c58767224 */ /* 0x000fe200078e0261 */
[----:B------:R-:W-:Y:S01]  /*4160*/  ISETP.GE.AND P2, PT, R90, RZ, PT ;  /* 0x000000ff5a00720c */ /* 0x000fe20003f46270 */
[----:B------:R-:W-:Y:S01]  /*4170*/  IMAD.MOV R96, RZ, RZ, -R96 ;  /* 0x000000ffff607224 */ /* 0x000fe200078e0a60 */
[----:B------:R-:W-:Y:S01]  /*4180*/  IABS R201, R95 ;  /* 0x0000005f00c97213 */ /* 0x000fe20000000000 */
[----:B------:R-:W-:Y:S01]  /*4190*/  IMAD R97, R112, 0x3f, RZ ;  /* 0x0000003f70617824 */ /* 0x000fe200078e02ff */
[----:B------:R-:W-:-:S02]  /*41a0*/  LOP3.LUT R90, R87, 0xa, RZ, 0xfc, !PT ;  /* 0x0000000a575a7812 */ /* 0x000fc400078efcff */
[----:B0-----:R-:W-:Y:S01]  /*41b0*/  IABS R85, R89 ;  /* 0x0000005900557213 */ /* 0x001fe20000000000 */
[----:B------:R-:W-:Y:S01]  /*41c0*/  IMAD R128, R88, R96, R99 ;  /* 0x0000006058807224 */ /* 0x000fe200078e0263 */
[----:B------:R-:W-:Y:S01]  /*41d0*/  IABS R117, R90 ;  /* 0x0000005a00757213 */ /* 0x000fe20000000000 */
[----:B------:R-:W-:-:S04]  /*41e0*/  IMAD.HI.U32 R84, R86, R201, RZ ;  /* 0x000000c956547227 */ /* 0x000fc800078e00ff */
[----:B------:R-:W-:Y:S01]  /*41f0*/  @!P0 IMAD.IADD R210, R210, 0x1, -R88 ;  /* 0x00000001d2d28824 */ /* 0x000fe200078e0a58 */
[C---:B------:R-:W-:Y:S01]  /*4200*/  IADD3 R100, P0, PT, R97.reuse, R82, RZ ;  /* 0x0000005261647210 */ /* 0x040fe20007f1e0ff */
[----:B------:R-:W-:Y:S02]  /*4210*/  IMAD.MOV.U32 R99, RZ, RZ, R85 ;  /* 0x000000ffff637224 */ /* 0x000fe400078e0055 */
[----:B------:R-:W-:Y:S01]  /*4220*/  IMAD.MOV R92, RZ, RZ, -R84 ;  /* 0x000000ffff5c7224 */ /* 0x000fe200078e0a54 */
[----:B------:R-:W-:Y:S01]  /*4230*/  LEA.HI.X.SX32 R101, R97, R0, 0x1, P0 ;  /* 0x0000000061657211 */ /* 0x000fe200000f0eff */
[----:B------:R-:W-:Y:S01]  /*4240*/  @!P6 IMAD.IADD R218, R218, 0x1, -R88 ;  /* 0x00000001dadae824 */ /* 0x000fe200078e0a58 */
[----:B------:R-:W-:Y:S01]  /*4250*/  ISETP.GT.U32.AND P6, PT, R88, R210, PT ;  /* 0x000000d25800720c */ /* 0x000fe20003fc4070 */
[----:B------:R-:W-:Y:S01]  /*4260*/  IMAD.HI.U32 R85, R86, R117, RZ ;  /* 0x0000007556557227 */ /* 0x000fe200078e00ff */
[----:B------:R-:W-:-:S03]  /*4270*/  ISETP.GT.U32.AND P0, PT, R88, R118, PT ;  /* 0x000000765800720c */ /* 0x000fc60003f04070 */
[----:B------:R-:W-:-:S04]  /*4280*/  IMAD.HI.U32 R84, R86, R99, RZ ;  /* 0x0000006356547227 */ /* 0x000fc800078e00ff */
[----:B------:R-:W-:Y:S02]  /*4290*/  IMAD.MOV R85, RZ, RZ, -R85 ;  /* 0x000000ffff557224 */ /* 0x000fe400078e0a55 */
[----:B------:R-:W-:Y:S01]  /*42a0*/  IMAD.MOV R84, RZ, RZ, -R84 ;  /* 0x000000ffff547224 */ /* 0x000fe200078e0a54 */
[----:B------:R-:W-:Y:S01]  /*42b0*/  PRMT R36, RZ, 0x7610, R36 ;  /* 0x00007610ff247816 */ /* 0x000fe20000000024 */
[C---:B------:R-:W-:Y:S02]  /*42c0*/  IMAD R117, R88.reuse, R85, R117 ;  /* 0x0000005558757224 */ /* 0x040fe400078e0275 */
[----:B------:R-:W-:Y:S02]  /*42d0*/  IMAD R130, R88, R84, R99 ;  /* 0x0000005458827224 */ /* 0x000fe400078e0263 */
[----:B------:R-:W-:Y:S02]  /*42e0*/  @!P5 IMAD.MOV.U32 R84, RZ, RZ, R100 ;  /* 0x000000ffff54d224 */ /* 0x000fe400078e0064 */
[----:B------:R-:W-:-:S02]  /*42f0*/  @!P5 IMAD.MOV.U32 R85, RZ, RZ, R101 ;  /* 0x000000ffff55d224 */ /* 0x000fc400078e0065 */
[----:B------:R-:W-:Y:S02]  /*4300*/  IMAD R201, R88, R92, R201 ;  /* 0x0000005c58c97224 */ /* 0x000fe400078e02c9 */
[--C-:B------:R-:W-:Y:S01]  /*4310*/  @!P6 IMAD.IADD R210, R210, 0x1, -R88.reuse ;  /* 0x00000001d2d2e824 */ /* 0x100fe200078e0a58 */
[----:B------:R0:W2:Y:S01]  /*4320*/  @!P5 LDG.E.U8 R36, desc[UR26][R84.64] ;  /* 0x0000001a5424d981 */ /* 0x0000a2000c1e1100 */
[----:B------:R-:W-:Y:S01]  /*4330*/  ISETP.GT.U32.AND P6, PT, R88, R128, PT ;  /* 0x000000805800720c */ /* 0x000fe20003fc4070 */
[----:B------:R-:W-:Y:S01]  /*4340*/  @!P0 IMAD.IADD R118, R118, 0x1, -R88 ;  /* 0x0000000176768824 */ /* 0x000fe200078e0a58 */
[C---:B------:R-:W-:Y:S02]  /*4350*/  ISETP.GE.AND P5, PT, R87.reuse, RZ, PT ;  /* 0x000000ff5700720c */ /* 0x040fe40003fa6270 */
[----:B------:R-:W-:Y:S02]  /*4360*/  ISETP.GT.U32.AND P0, PT, R88, R201, PT ;  /* 0x000000c95800720c */ /* 0x000fe40003f04070 */
[----:B------:R-:W-:Y:S01]  /*4370*/  LOP3.LUT R102, R87, 0x12, RZ, 0xfc, !PT ;  /* 0x0000001257667812 */ /* 0x000fe200078efcff */
[----:B------:R1:W-:Y:S03]  /*4380*/  STL [R1+0x350], R100 ;  /* 0x0003506401007387 */ /* 0x0003e60000100800 */
[----:B------:R-:W-:-:S03]  /*4390*/  IABS R99, R102 ;  /* 0x0000006600637213 */ /* 0x000fc60000000000 */
[----:B------:R-:W-:Y:S01]  /*43a0*/  @!P6 IMAD.IADD R128, R128, 0x1, -R88 ;  /* 0x000000018080e824 */ /* 0x000fe200078e0a58 */
[----:B-1----:R-:W-:-:S03]  /*43b0*/  LOP3.LUT R100, R87, 0x10, RZ, 0xfc, !PT ;  /* 0x0000001057647812 */ /* 0x002fc600078efcff */
[----:B------:R-:W-:Y:S02]  /*43c0*/  @!P0 IMAD.IADD R201, R201, 0x1, -R88 ;  /* 0x00000001c9c98824 */ /* 0x000fe400078e0a58 */
[----:B------:R-:W-:Y:S01]  /*43d0*/  @!P5 IMAD.MOV R210, RZ, RZ, -R210 ;  /* 0x000000ffffd2d224 */ /* 0x000fe200078e0ad2 */
[----:B------:R-:W-:Y:S01]  /*43e0*/  IABS R97, R100 ;  /* 0x0000006400617213 */ /* 0x000fe20000000000 */
[----:B0-----:R-:W-:Y:S01]  /*43f0*/  IMAD.HI.U32 R85, R86, R99, RZ ;  /* 0x0000006356557227 */ /* 0x001fe200078e00ff */
[C---:B------:R-:W-:Y:S02]  /*4400*/  ISETP.GT.U32.AND P5, PT, R88.reuse, R117, PT ;  /* 0x000000755800720c */ /* 0x040fe40003fa4070 */
[----:B------:R-:W-:Y:S01]  /*4410*/  ISETP.GT.U32.AND P6, PT, R88, R128, PT ;  /* 0x000000805800720c */ /* 0x000fe20003fc4070 */
[----:B------:R-:W-:Y:S01]  /*4420*/  IMAD.HI.U32 R84, R86, R97, RZ ;  /* 0x0000006156547227 */ /* 0x000fe200078e00ff */
[----:B------:R-:W-:-:S03]  /*4430*/  ISETP.GT.U32.AND P0, PT, R88, R201, PT ;  /* 0x000000c95800720c */ /* 0x000fc60003f04070 */
[----:B------:R-:W-:Y:S02]  /*4440*/  IMAD.MOV R116, RZ, RZ, -R85 ;  /* 0x000000ffff747224 */ /* 0x000fe400078e0a55 */
[----:B------:R-:W-:Y:S01]  /*4450*/  @!P1 IMAD.MOV R218, RZ, RZ, -R218 ;  /* 0x000000ffffda9224 */ /* 0x000fe200078e0ada */
[C---:B------:R-:W-:Y:S01]  /*4460*/  ISETP.GT.U32.AND P1, PT, R88.reuse, R118, PT ;  /* 0x000000765800720c */ /* 0x040fe20003f24070 */
[----:B------:R-:W-:Y:S01]  /*4470*/  IMAD.MOV R84, RZ, RZ, -R84 ;  /* 0x000000ffff547224 */ /* 0x000fe200078e0a54 */
[----:B------:R-:W-:Y:S01]  /*4480*/  LOP3.LUT R96, R87, 0x14, RZ, 0xfc, !PT ;  /* 0x0000001457607812 */ /* 0x000fe200078efcff */
[C---:B------:R-:W-:Y:S01]  /*4490*/  IMAD R116, R88.reuse, R116, R99 ;  /* 0x0000007458747224 */ /* 0x040fe200078e0263 */
[----:B------:R0:W-:Y:S01]  /*44a0*/  STL [R1+0x34c], R101 ;  /* 0x00034c6501007387 */ /* 0x0001e20000100800 */
[C---:B------:R-:W-:Y:S02]  /*44b0*/  IMAD R85, R88.reuse, R84, R97 ;  /* 0x0000005458557224 */ /* 0x040fe400078e0261 */
[--C-:B------:R-:W-:Y:S01]  /*44c0*/  @!P5 IMAD.IADD R117, R117, 0x1, -R88.reuse ;  /* 0x000000017575d824 */ /* 0x100fe200078e0a58 */
[----:B------:R-:W-:Y:S01]  /*44d0*/  ISETP.GT.U32.AND P5, PT, R88, R116, PT ;  /* 0x000000745800720c */ /* 0x000fe20003fa4070 */
[----:B------:R-:W-:Y:S01]  /*44e0*/  @!P6 IMAD.IADD R128, R128, 0x1, -R88 ;  /* 0x000000018080e824 */ /* 0x000fe200078e0a58 */
[----:B------:R-:W-:-:S02]  /*44f0*/  ISETP.GE.AND P6, PT, R95, RZ, PT ;  /* 0x000000ff5f00720c */ /* 0x000fc40003fc6270 */
[----:B0-----:R-:W-:Y:S01]  /*4500*/  IABS R101, R96 ;  /* 0x0000006000657213 */ /* 0x001fe20000000000 */
[----:B------:R-:W-:Y:S01]  /*4510*/  @!P0 IMAD.IADD R201, R201, 0x1, -R88 ;  /* 0x00000001c9c98824 */ /* 0x000fe200078e0a58 */
[----:B------:R-:W-:-:S03]  /*4520*/  ISETP.GT.U32.AND P0, PT, R88, R85, PT ;  /* 0x000000555800720c */ /* 0x000fc60003f04070 */
[----:B------:R-:W-:Y:S01]  /*4530*/  IMAD.HI.U32 R84, R86, R101, RZ ;  /* 0x0000006556547227 */ /* 0x000fe200078e00ff */
[----:B------:R-:W-:-:S03]  /*4540*/  LOP3.LUT R92, R87, 0x18, RZ, 0xfc, !PT ;  /* 0x00000018575c7812 */ /* 0x000fc600078efcff */
[----:B------:R-:W-:Y:S01]  /*4550*/  @!P1 IMAD.IADD R118, R118, 0x1, -R88 ;  /* 0x0000000176769824 */ /* 0x000fe200078e0a58 */
[----:B------:R-:W-:Y:S01]  /*4560*/  ISETP.GT.U32.AND P1, PT, R88, R130, PT ;  /* 0x000000825800720c */ /* 0x000fe20003f24070 */
[----:B------:R-:W-:Y:S01]  /*4570*/  IMAD.MOV R84, RZ, RZ, -R84 ;  /* 0x000000ffff547224 */ /* 0x000fe200078e0a54 */
[----:B------:R-:W-:Y:S01]  /*4580*/  IABS R209, R92 ;  /* 0x0000005c00d17213 */ /* 0x000fe20000000000 */
[--C-:B------:R-:W-:Y:S02]  /*4590*/  @!P5 IMAD.IADD R116, R116, 0x1, -R88.reuse ;  /* 0x000000017474d824 */ /* 0x100fe400078e0a58 */
[C---:B------:R-:W-:Y:S02]  /*45a0*/  IMAD R132, R88.reuse, R84, R101 ;  /* 0x0000005458847224 */ /* 0x040fe400078e0265 */
[----:B------:R-:W-:Y:S01]  /*45b0*/  @!P6 IMAD.MOV R201, RZ, RZ, -R201 ;  /* 0x000000ffffc9e224 */ /* 0x000fe200078e0ac9 */
[C---:B------:R-:W-:Y:S01]  /*45c0*/  ISETP.GT.U32.AND P5, PT, R88.reuse, R116, PT ;  /* 0x000000745800720c */ /* 0x040fe20003fa4070 */
[----:B------:R-:W-:Y:S01]  /*45d0*/  @!P0 IMAD.IADD R85, R85, 0x1, -R88 ;  /* 0x0000000155558824 */ /* 0x000fe200078e0a58 */
[----:B------:R-:W-:Y:S01]  /*45e0*/  ISETP.GT.U32.AND P6, PT, R88, R132, PT ;  /* 0x000000845800720c */ /* 0x000fe20003fc4070 */
[----:B------:R-:W-:Y:S01]  /*45f0*/  IMAD.HI.U32 R95, R86, R209, RZ ;  /* 0x000000d1565f7227 */ /* 0x000fe200078e00ff */
[----:B------:R-:W-:-:S03]  /*4600*/  ISETP.GT.U32.AND P0, PT, R88, R117, PT ;  /* 0x000000755800720c */ /* 0x000fc60003f04070 */
[----:B------:R-:W-:Y:S01]  /*4610*/  @!P1 IMAD.IADD R130, R130, 0x1, -R88 ;  /* 0x0000000182829824 */ /* 0x000fe200078e0a58 */
[----:B------:R-:W-:Y:S01]  /*4620*/  ISETP.GE.AND P1, PT, R90, RZ, PT ;  /* 0x000000ff5a00720c */ /* 0x000fe20003f26270 */
[----:B------:R-:W-:Y:S01]  /*4630*/  IMAD.MOV R95, RZ, RZ, -R95 ;  /* 0x000000ffff5f7224 */ /* 0x000fe200078e0a5f */
[C---:B------:R-:W-:Y:S01]  /*4640*/  LOP3.LUT R97, R87.reuse, 0x1a, RZ, 0xfc, !PT ;  /* 0x0000001a57617812 */ /* 0x040fe200078efcff */
[----:B------:R-:W-:Y:S01]  /*4650*/  @!P2 IMAD.MOV R118, RZ, RZ, -R118 ;  /* 0x000000ffff76a224 */ /* 0x000fe200078e0a76 */
[----:B------:R-:W-:Y:S01]  /*4660*/  LOP3.LUT R99, R87, 0x1c, RZ, 0xfc, !PT ;  /* 0x0000001c57637812 */ /* 0x000fe200078efcff */
[----:B------:R-:W-:Y:S01]  /*4670*/  @!P4 IMAD.MOV R128, RZ, RZ, -R128 ;  /* 0x000000ffff80c224 */ /* 0x000fe200078e0a80 */
[C---:B------:R-:W-:Y:S01]  /*4680*/  ISETP.GT.U32.AND P2, PT, R88.reuse, R130, PT ;  /* 0x000000825800720c */ /* 0x040fe20003f44070 */
[C---:B------:R-:W-:Y:S01]  /*4690*/  IMAD R209, R88.reuse, R95, R209 ;  /* 0x0000005f58d17224 */ /* 0x040fe200078e02d1 */
[----:B------:R-:W-:Y:S02]  /*46a0*/  ISETP.GT.U32.AND P4, PT, R88, R85, PT ;  /* 0x000000555800720c */ /* 0x000fe40003f84070 */
[----:B------:R-:W-:-:S02]  /*46b0*/  IABS R95, R97 ;  /* 0x00000061005f7213 */ /* 0x000fc40000000000 */
[----:B------:R-:W-:Y:S01]  /*46c0*/  IABS R133, R99 ;  /* 0x0000006300857213 */ /* 0x000fe20000000000 */
[--C-:B------:R-:W-:Y:S01]  /*46d0*/  @!P6 IMAD.IADD R132, R132, 0x1, -R88.reuse ;  /* 0x000000018484e824 */ /* 0x100fe200078e0a58 */
[----:B------:R-:W-:Y:S01]  /*46e0*/  ISETP.GE.AND P6, PT, R96, RZ, PT ;  /* 0x000000ff6000720c */ /* 0x000fe20003fc6270 */
[--C-:B------:R-:W-:Y:S01]  /*46f0*/  @!P0 IMAD.IADD R117, R117, 0x1, -R88.reuse ;  /* 0x0000000175758824 */ /* 0x100fe200078e0a58 */
[----:B------:R-:W-:Y:S01]  /*4700*/  ISETP.GE.AND P0, PT, R89, RZ, PT ;  /* 0x000000ff5900720c */ /* 0x000fe20003f06270 */
[----:B------:R-:W-:Y:S01]  /*4710*/  @!P5 IMAD.IADD R116, R116, 0x1, -R88 ;  /* 0x000000017474d824 */ /* 0x000fe200078e0a58 */
[----:B------:R-:W-:Y:S01]  /*4720*/  ISETP.GE.AND P5, PT, R102, RZ, PT ;  /* 0x000000ff6600720c */ /* 0x000fe20003fa6270 */
[----:B------:R-:W-:Y:S01]  /*4730*/  IMAD.HI.U32 R84, R86, R95, RZ ;  /* 0x0000005f56547227 */ /* 0x000fe200078e00ff */
[----:B------:R-:W-:-:S03]  /*4740*/  LOP3.LUT R96, R87, 0x20, RZ, 0xfc, !PT ;  /* 0x0000002057607812 */ /* 0x000fc600078efcff */
[----:B------:R-:W-:Y:S01]  /*4750*/  IMAD.HI.U32 R89, R86, R133, RZ ;  /* 0x0000008556597227 */ /* 0x000fe200078e00ff */
[----:B------:R-:W-:-:S03]  /*4760*/  IABS R217, R96 ;  /* 0x0000006000d97213 */ /* 0x000fc60000000000 */
[----:B------:R-:W-:Y:S01]  /*4770*/  @!P1 IMAD.MOV R117, RZ, RZ, -R117 ;  /* 0x000000ffff759224 */ /* 0x000fe200078e0a75 */
[----:B------:R-:W-:Y:S01]  /*4780*/  ISETP.GT.U32.AND P1, PT, R88, R132, PT ;  /* 0x000000845800720c */ /* 0x000fe20003f24070 */
[----:B------:R-:W-:Y:S02]  /*4790*/  IMAD.MOV R84, RZ, RZ, -R84 ;  /* 0x000000ffff547224 */ /* 0x000fe400078e0a54 */
[----:B------:R-:W-:Y:S02]  /*47a0*/  IMAD.MOV R89, RZ, RZ, -R89 ;  /* 0x000000ffff597224 */ /* 0x000fe400078e0a59 */
[--C-:B------:R-:W-:Y:S01]  /*47b0*/  @!P2 IMAD.IADD R130, R130, 0x1, -R88.reuse ;  /* 0x000000018282a824 */ /* 0x100fe200078e0a58 */
[----:B------:R-:W-:Y:S01]  /*47c0*/  ISETP.GT.U32.AND P2, PT, R88, R209, PT ;  /* 0x000000d15800720c */ /* 0x000fe20003f44070 */
[----:B------:R-:W-:Y:S01]  /*47d0*/  @!P4 IMAD.IADD R85, R85, 0x1, -R88 ;  /* 0x000000015555c824 */ /* 0x000fe200078e0a58 */
[----:B------:R-:W-:Y:S01]  /*47e0*/  ISETP.GE.AND P4, PT, R100, RZ, PT ;  /* 0x000000ff6400720c */ /* 0x000fe20003f86270 */
[----:B------:R-:W-:-:S02]  /*47f0*/  IMAD R114, R88, R84, R95 ;  /* 0x0000005458727224 */ /* 0x000fc400078e025f */
[----:B------:R-:W-:Y:S02]  /*4800*/  IMAD R133, R88, R89, R133 ;  /* 0x0000005958857224 */ /* 0x000fe400078e0285 */
[----:B------:R-:W-:-:S04]  /*4810*/  IMAD.HI.U32 R84, R86, R217, RZ ;  /* 0x000000d956547227 */ /* 0x000fc800078e00ff */
[----:B------:R-:W-:Y:S01]  /*4820*/  @!P5 IMAD.MOV R116, RZ, RZ, -R116 ;  /* 0x000000ffff74d224 */ /* 0x000fe200078e0a74 */
[----:B------:R-:W-:Y:S01]  /*4830*/  ISETP.GT.U32.AND P5, PT, R88, R133, PT ;  /* 0x000000855800720c */ /* 0x000fe20003fa4070 */
[----:B------:R-:W-:Y:S02]  /*4840*/  IMAD.MOV R84, RZ, RZ, -R84 ;  /* 0x000000ffff547224 */ /* 0x000fe400078e0a54 */
[----:B------:R-:W-:Y:S02]  /*4850*/  IMAD.MOV.U32 R90, RZ, RZ, R85 ;  /* 0x000000ffff5a7224 */ /* 0x000fe400078e0055 */
[--C-:B------:R-:W-:Y:S02]  /*4860*/  @!P1 IMAD.IADD R132, R132, 0x1, -R88.reuse ;  /* 0x0000000184849824 */ /* 0x100fe400078e0a58 */
[C---:B------:R-:W-:Y:S02]  /*4870*/  IMAD R217, R88.reuse, R84, R217 ;  /* 0x0000005458d97224 */ /* 0x040fe400078e02d9 */
[----:B------:R-:W-:Y:S01]  /*4880*/  @!P2 IMAD.IADD R209, R209, 0x1, -R88 ;  /* 0x00000001d1d1a824 */ /* 0x000fe200078e0a58 */
[----:B------:R-:W-:Y:S01]  /*4890*/  ISETP.GT.U32.AND P2, PT, R88, R114, PT ;  /* 0x000000725800720c */ /* 0x000fe20003f44070 */
[----:B------:R-:W-:Y:S01]  /*48a0*/  @!P4 IMAD.MOV R90, RZ, RZ, -R90 ;  /* 0x000000ffff5ac224 */ /* 0x000fe200078e0a5a */
[----:B------:R-:W-:Y:S01]  /*48b0*/  ISETP.GE.AND P4, PT, R92, RZ, PT ;  /* 0x000000ff5c00720c */ /* 0x000fe20003f86270 */
[----:B------:R-:W-:Y:S01]  /*48c0*/  @!P6 IMAD.MOV R132, RZ, RZ, -R132 ;  /* 0x000000ffff84e224 */ /* 0x000fe200078e0a84 */
[----:B------:R-:W-:-:S02]  /*48d0*/  ISETP.GT.U32.AND P6, PT, R88, R217, PT ;  /* 0x000000d95800720c */ /* 0x000fc40003fc4070 */
[----:B------:R-:W-:Y:S01]  /*48e0*/  LOP3.LUT R92, R87, 0x22, RZ, 0xfc, !PT ;  /* 0x00000022575c7812 */ /* 0x000fe200078efcff */
[----:B------:R-:W-:-:S03]  /*48f0*/  @!P5 IMAD.IADD R133, R133, 0x1, -R88 ;  /* 0x000000018585d824 */ /* 0x000fc600078e0a58 */
[----:B------:R-:W-:Y:S01]  /*4900*/  IABS R85, R92 ;  /* 0x0000005c00557213 */ /* 0x000fe20000000000 */
[----:B------:R-:W-:Y:S01]  /*4910*/  @!P0 IMAD.MOV R130, RZ, RZ, -R130 ;  /* 0x000000ffff828224 */ /* 0x000fe200078e0a82 */
[----:B------:R-:W-:Y:S02]  /*4920*/  LOP3.LUT R95, R87, 0x24, RZ, 0xfc, !PT ;  /* 0x00000024575f7812 */ /* 0x000fe400078efcff */
[----:B------:R-:W-:Y:S01]  /*4930*/  ISETP.GT.U32.AND P5, PT, R88, R133, PT ;  /* 0x000000855800720c */ /* 0x000fe20003fa4070 */
[----:B------:R-:W-:Y:S01]  /*4940*/  IMAD.HI.U32 R84, R86, R85, RZ ;  /* 0x0000005556547227 */ /* 0x000fe200078e00ff */
[----:B------:R-:W-:Y:S02]  /*4950*/  ISETP.GT.U32.AND P0, PT, R88, R209, PT ;  /* 0x000000d15800720c */ /* 0x000fe40003f04070 */
[----:B------:R-:W-:Y:S01]  /*4960*/  IABS R89, R95 ;  /* 0x0000005f00597213 */ /* 0x000fe20000000000 */
[--C-:B------:R-:W-:Y:S02]  /*4970*/  @!P2 IMAD.IADD R114, R114, 0x1, -R88.reuse ;  /* 0x000000017272a824 */ /* 0x100fe400078e0a58 */
[----:B------:R-:W-:-:S02]  /*4980*/  @!P6 IMAD.IADD R217, R217, 0x1, -R88 ;  /* 0x00000001d9d9e824 */ /* 0x000fc400078e0a58 */
[----:B------:R-:W-:Y:S01]  /*4990*/  IMAD.MOV R84, RZ, RZ, -R84 ;  /* 0x000000ffff547224 */ /* 0x000fe200078e0a54 */
[C---:B------:R-:W-:Y:S02]  /*49a0*/  ISETP.GT.U32.AND P2, PT, R88.reuse, R114, PT ;  /* 0x000000725800720c */ /* 0x040fe40003f44070 */
[C---:B------:R-:W-:Y:S01]  /*49b0*/  ISETP.GT.U32.AND P6, PT, R88.reuse, R217, PT ;  /* 0x000000d95800720c */ /* 0x040fe20003fc4070 */
[----:B------:R-:W-:Y:S02]  /*49c0*/  IMAD R110, R88, R84, R85 ;  /* 0x00000054586e7224 */ /* 0x000fe400078e0255 */
[----:B------:R-:W-:-:S04]  /*49d0*/  IMAD.HI.U32 R84, R86, R89, RZ ;  /* 0x0000005956547227 */ /* 0x000fc800078e00ff */
[----:B------:R-:W-:Y:S01]  /*49e0*/  @!P5 IMAD.IADD R133, R133, 0x1, -R88 ;  /* 0x000000018585d824 */ /* 0x000fe200078e0a58 */
[C---:B------:R-:W-:Y:S01]  /*49f0*/  ISETP.GT.U32.AND P5, PT, R88.reuse, R110, PT ;  /* 0x0000006e5800720c */ /* 0x040fe20003fa4070 */
[----:B------:R-:W-:Y:S02]  /*4a00*/  IMAD.MOV R84, RZ, RZ, -R84 ;  /* 0x000000ffff547224 */ /* 0x000fe400078e0a54 */
[--C-:B------:R-:W-:Y:S02]  /*4a10*/  @!P0 IMAD.IADD R209, R209, 0x1, -R88.reuse ;  /* 0x00000001d1d18824 */ /* 0x100fe400078e0a58 */
[----:B------:R-:W-:Y:S02]  /*4a20*/  IMAD R134, R88, R84, R89 ;  /* 0x0000005458867224 */ /* 0x000fe400078e0259 */
[----:B------:R-:W-:Y:S01]  /*4a30*/  @!P4 IMAD.MOV R209, RZ, RZ, -R209 ;  /* 0x000000ffffd1c224 */ /* 0x000fe200078e0ad1 */
[----:B------:R-:W-:Y:S01]  /*4a40*/  ISETP.GE.AND P4, PT, R96, RZ, PT ;  /* 0x000000ff6000720c */ /* 0x000fe20003f86270 */
[--C-:B------:R-:W-:Y:S01]  /*4a50*/  @!P2 IMAD.IADD R114, R114, 0x1, -R88.reuse ;  /* 0x000000017272a824 */ /* 0x100fe200078e0a58 */
[----:B------:R-:W-:Y:S01]  /*4a60*/  LOP3.LUT R96, R87, 0x28, RZ, 0xfc, !PT ;  /* 0x0000002857607812 */ /* 0x000fe200078efcff */
[----:B------:R-:W-:Y:S01]  /*4a70*/  @!P6 IMAD.IADD R217, R217, 0x1, -R88 ;  /* 0x00000001d9d9e824 */ /* 0x000fe200078e0a58 */
[----:B------:R-:W-:-:S02]  /*4a80*/  ISETP.GE.AND P2, PT, R92, RZ, PT ;  /* 0x000000ff5c00720c */ /* 0x000fc40003f46270 */
[----:B------:R-:W-:Y:S02]  /*4a90*/  ISETP.GT.U32.AND P6, PT, R88, R134, PT ;  /* 0x000000865800720c */ /* 0x000fe40003fc4070 */
[----:B------:R-:W-:Y:S02]  /*4aa0*/  LOP3.LUT R92, R87, 0x2a, RZ, 0xfc, !PT ;  /* 0x0000002a575c7812 */ /* 0x000fe400078efcff */
[----:B------:R-:W-:Y:S01]  /*4ab0*/  IABS R215, R96 ;  /* 0x0000006000d77213 */ /* 0x000fe20000000000 */
[----:B------:R-:W-:Y:S01]  /*4ac0*/  @!P5 IMAD.IADD R110, R110, 0x1, -R88 ;  /* 0x000000016e6ed824 */ /* 0x000fe200078e0a58 */
[----:B------:R-:W-:Y:S02]  /*4ad0*/  IABS R109, R92 ;  /* 0x0000005c006d7213 */ /* 0x000fe40000000000 */
[----:B------:R-:W-:Y:S01]  /*4ae0*/  ISETP.GE.AND P0, PT, R99, RZ, PT ;  /* 0x000000ff6300720c */ /* 0x000fe20003f06270 */
[----:B------:R-:W-:Y:S01]  /*4af0*/  IMAD.HI.U32 R85, R86, R215, RZ ;  /* 0x000000d756557227 */ /* 0x000fe200078e00ff */
[----:B------:R-:W-:-:S02]  /*4b00*/  ISETP.GE.AND P1, PT, R97, RZ, PT ;  /* 0x000000ff6100720c */ /* 0x000fc40003f26270 */
[----:B------:R-:W-:Y:S01]  /*4b10*/  ISETP.GT.U32.AND P5, PT, R88, R110, PT ;  /* 0x0000006e5800720c */ /* 0x000fe20003fa4070 */
[----:B------:R-:W-:Y:S01]  /*4b20*/  IMAD.HI.U32 R84, R86, R109, RZ ;  /* 0x0000006d56547227 */ /* 0x000fe200078e00ff */
[----:B------:R-:W-:-:S03]  /*4b30*/  LOP3.LUT R97, R87, 0x2c, RZ, 0xfc, !PT ;  /* 0x0000002c57617812 */ /* 0x000fc600078efcff */
[----:B------:R-:W-:Y:S01]  /*4b40*/  IMAD.MOV R85, RZ, RZ, -R85 ;  /* 0x000000ffff557224 */ /* 0x000fe200078e0a55 */
[----:B------:R-:W-:Y:S01]  /*4b50*/  IABS R135, R97 ;  /* 0x0000006100877213 */ /* 0x000fe20000000000 */
[----:B------:R-:W-:Y:S02]  /*4b60*/  @!P6 IMAD.IADD R134, R134, 0x1, -R88 ;  /* 0x000000018686e824 */ /* 0x000fe400078e0a58 */
[----:B------:R-:W-:Y:S02]  /*4b70*/  IMAD.MOV R84, RZ, RZ, -R84 ;  /* 0x000000ffff547224 */ /* 0x000fe400078e0a54 */
[C---:B------:R-:W-:Y:S01]  /*4b80*/  IMAD R215, R88.reuse, R85, R215 ;  /* 0x0000005558d77224 */ /* 0x040fe200078e02d7 */
[C---:B------:R-:W-:Y:S01]  /*4b90*/  ISETP.GT.U32.AND P6, PT, R88.reuse, R134, PT ;  /* 0x000000865800720c */ /* 0x040fe20003fc4070 */
[C---:B------:R-:W-:Y:S02]  /*4ba0*/  IMAD R109, R88.reuse, R84, R109 ;  /* 0x00000054586d7224 */ /* 0x040fe400078e026d */
[----:B------:R-:W-:Y:S01]  /*4bb0*/  @!P4 IMAD.MOV R217, RZ, RZ, -R217 ;  /* 0x000000ffffd9c224 */ /* 0x000fe200078e0ad9 */
[----:B------:R-:W-:Y:S01]  /*4bc0*/  ISETP.GT.U32.AND P4, PT, R88, R215, PT ;  /* 0x000000d75800720c */ /* 0x000fe20003f84070 */
[----:B------:R-:W-:-:S04]  /*4bd0*/  IMAD.HI.U32 R84, R86, R135, RZ ;  /* 0x0000008756547227 */ /* 0x000fc800078e00ff */
[----:B------:R-:W-:Y:S01]  /*4be0*/  @!P0 IMAD.MOV R133, RZ, RZ, -R133 ;  /* 0x000000ffff858224 */ /* 0x000fe200078e0a85 */
[----:B------:R-:W-:Y:S01]  /*4bf0*/  ISETP.GE.AND P0, PT, R96, RZ, PT ;  /* 0x000000ff6000720c */ /* 0x000fe20003f06270 */
[----:B------:R-:W-:Y:S01]  /*4c00*/  @!P5 IMAD.IADD R110, R110, 0x1, -R88 ;  /* 0x000000016e6ed824 */ /* 0x000fe200078e0a58 */
[C---:B------:R-:W-:Y:S01]  /*4c10*/  LOP3.LUT R96, R87.reuse, 0x30, RZ, 0xfc, !PT ;  /* 0x0000003057607812 */ /* 0x040fe200078efcff */
[----:B------:R-:W-:Y:S01]  /*4c20*/  IMAD.MOV R84, RZ, RZ, -R84 ;  /* 0x000000ffff547224 */ /* 0x000fe200078e0a54 */
[----:B------:R-:W-:Y:S01]  /*4c30*/  ISETP.GE.AND P5, PT, R92, RZ, PT ;  /* 0x000000ff5c00720c */ /* 0x000fe20003fa6270 */
[----:B------:R-:W-:Y:S01]  /*4c40*/  @!P2 IMAD.MOV R110, RZ, RZ, -R110 ;  /* 0x000000ffff6ea224 */ /* 0x000fe200078e0a6e */
[----:B------:R-:W-:Y:S01]  /*4c50*/  IABS R89, R96 ;  /* 0x0000006000597213 */ /* 0x000fe20000000000 */
[C---:B------:R-:W-:Y:S01]  /*4c60*/  IMAD R135, R88.reuse, R84, R135 ;  /* 0x0000005458877224 */ /* 0x040fe200078e0287 */
[----:B------:R-:W-:Y:S02]  /*4c70*/  ISETP.GT.U32.AND P2, PT, R88, R109, PT ;  /* 0x0000006d5800720c */ /* 0x000fe40003f44070 */
[----:B------:R-:W-:Y:S01]  /*4c80*/  LOP3.LUT R92, R87, 0x32, RZ, 0xfc, !PT ;  /* 0x00000032575c7812 */ /* 0x000fe200078efcff */
[----:B------:R-:W-:Y:S01]  /*4c90*/  @!P1 IMAD.MOV R114, RZ, RZ, -R114 ;  /* 0x000000ffff729224 */ /* 0x000fe200078e0a72 */
[----:B------:R-:W-:Y:S01]  /*4ca0*/  ISETP.GE.AND P1, PT, R95, RZ, PT ;  /* 0x000000ff5f00720c */ /* 0x000fe20003f26270 */
[----:B------:R-:W-:Y:S01]  /*4cb0*/  @!P6 IMAD.IADD R134, R134, 0x1, -R88 ;  /* 0x000000018686e824 */ /* 0x000fe200078e0a58 */
[----:B------:R-:W-:Y:S01]  /*4cc0*/  ISETP.GT.U32.AND P6, PT, R88, R135, PT ;  /* 0x000000875800720c */ /* 0x000fe20003fc4070 */
[----:B------:R-:W-:Y:S01]  /*4cd0*/  IMAD.HI.U32 R85, R86, R89, RZ ;  /* 0x0000005956557227 */ /* 0x000fe200078e00ff */
[----:B------:R-:W-:-:S03]  /*4ce0*/  IABS R95, R92 ;  /* 0x0000005c005f7213 */ /* 0x000fc60000000000 */
[----:B------:R-:W-:Y:S02]  /*4cf0*/  @!P4 IMAD.IADD R215, R215, 0x1, -R88 ;  /* 0x00000001d7d7c824 */ /* 0x000fe400078e0a58 */
[----:B------:R-:W-:Y:S01]  /*4d00*/  IMAD.MOV R85, RZ, RZ, -R85 ;  /* 0x000000ffff557224 */ /* 0x000fe200078e0a55 */
[----:B------:R-:W-:Y:S01]  /*4d10*/  LOP3.LUT R102, R87, 0x34, RZ, 0xfc, !PT ;  /* 0x0000003457667812 */ /* 0x000fe200078efcff */
[----:B------:R-:W-:Y:S01]  /*4d20*/  IMAD.HI.U32 R84, R86, R95, RZ ;  /* 0x0000005f56547227 */ /* 0x000fe200078e00ff */
[----:B------:R-:W-:-:S03]  /*4d30*/  ISETP.GT.U32.AND P4, PT, R88, R215, PT ;  /* 0x000000d75800720c */ /* 0x000fc60003f84070 */
[C---:B------:R-:W-:Y:S01]  /*4d40*/  IMAD R212, R88.reuse, R85, R89 ;  /* 0x0000005558d47224 */ /* 0x040fe200078e0259 */
[----:B------:R-:W-:Y:S01]  /*4d50*/  IABS R85, R102 ;  /* 0x0000006600557213 */ /* 0x000fe20000000000 */
[----:B------:R-:W-:Y:S02]  /*4d60*/  @!P2 IMAD.IADD R109, R109, 0x1, -R88 ;  /* 0x000000016d6da824 */ /* 0x000fe400078e0a58 */
[----:B------:R-:W-:Y:S01]  /*4d70*/  IMAD.MOV R84, RZ, RZ, -R84 ;  /* 0x000000ffff547224 */ /* 0x000fe200078e0a54 */
[C---:B------:R-:W-:Y:S01]  /*4d80*/  ISETP.GT.U32.AND P2, PT, R88.reuse, R212, PT ;  /* 0x000000d45800720c */ /* 0x040fe20003f44070 */
[----:B------:R-:W-:Y:S01]  /*4d90*/  @!P6 IMAD.IADD R135, R135, 0x1, -R88 ;  /* 0x000000018787e824 */ /* 0x000fe200078e0a58 */
[C---:B------:R-:W-:Y:S01]  /*4da0*/  ISETP.GT.U32.AND P6, PT, R88.reuse, R109, PT ;  /* 0x0000006d5800720c */ /* 0x040fe20003fc4070 */
[----:B------:R-:W-:Y:S02]  /*4db0*/  IMAD R108, R88, R84, R95 ;  /* 0x00000054586c7224 */ /* 0x000fe400078e025f */
[----:B------:R-:W-:-:S04]  /*4dc0*/  IMAD.HI.U32 R84, R86, R85, RZ ;  /* 0x0000005556547227 */ /* 0x000fc800078e00ff */
[----:B------:R-:W-:Y:S02]  /*4dd0*/  @!P4 IMAD.IADD R215, R215, 0x1, -R88 ;  /* 0x00000001d7d7c824 */ /* 0x000fe400078e0a58 */
[----:B------:R-:W-:Y:S02]  /*4de0*/  IMAD.MOV R84, RZ, RZ, -R84 ;  /* 0x000000ffff547224 */ /* 0x000fe400078e0a54 */
[----:B------:R-:W-:Y:S01]  /*4df0*/  @!P0 IMAD.MOV R215, RZ, RZ, -R215 ;  /* 0x000000ffffd78224 */ /* 0x000fe200078e0ad7 */
[C---:B------:R-:W-:Y:S01]  /*4e00*/  ISETP.GT.U32.AND P0, PT, R88.reuse, R108, PT ;  /* 0x0000006c5800720c */ /* 0x040fe20003f04070 */
[----:B------:R-:W-:Y:S02]  /*4e10*/  IMAD R136, R88, R84, R85 ;  /* 0x0000005458887224 */ /* 0x000fe400078e0255 */
[--C-:B------:R-:W-:Y:S02]  /*4e20*/  @!P2 IMAD.IADD R212, R212, 0x1, -R88.reuse ;  /* 0x00000001d4d4a824 */ /* 0x100fe400078e0a58 */
[----:B------:R-:W-:Y:S01]  /*4e30*/  @!P6 IMAD.IADD R109, R109, 0x1, -R88 ;  /* 0x000000016d6de824 */ /* 0x000fe200078e0a58 */
[----:B------:R-:W-:-:S02]  /*4e40*/  ISETP.GT.U32.AND P6, PT, R88, R136, PT ;  /* 0x000000885800720c */ /* 0x000fc40003fc4070 */
[----:B------:R-:W-:Y:S02]  /*4e50*/  ISETP.GT.U32.AND P2, PT, R88, R212, PT ;  /* 0x000000d45800720c */ /* 0x000fe40003f44070 */
[C---:B------:R-:W-:Y:S02]  /*4e60*/  LOP3.LUT R89, R87.reuse, 0x38, RZ, 0xfc, !PT ;  /* 0x0000003857597812 */ /* 0x040fe400078efcff */
[----:B------:R-:W-:Y:S01]  /*4e70*/  LOP3.LUT R99, R87, 0x3a, RZ, 0xfc, !PT ;  /* 0x0000003a57637812 */ /* 0x000fe200078efcff */
[--C-:B------:R-:W-:Y:S01]  /*4e80*/  @!P0 IMAD.IADD R108, R108, 0x1, -R88.reuse ;  /* 0x000000016c6c8824 */ /* 0x100fe200078e0a58 */
[----:B------:R-:W-:Y:S02]  /*4e90*/  IABS R211, R89 ;  /* 0x0000005900d37213 */ /* 0x000fe40000000000 */
[----:B------:R-:W-:Y:S02]  /*4ea0*/  IABS R107, R99 ;  /* 0x00000063006b7213 */ /* 0x000fe40000000000 */
[----:B------:R-:W-:Y:S01]  /*4eb0*/  ISETP.GT.U32.AND P0, PT, R88, R108, PT ;  /* 0x0000006c5800720c */ /* 0x000fe20003f04070 */
[----:B------:R-:W-:-:S02]  /*4ec0*/  @!P6 IMAD.IADD R136, R136, 0x1, -R88 ;  /* 0x000000018888e824 */ /* 0x000fc400078e0a58 */
[----:B------:R-:W-:Y:S01]  /*4ed0*/  IMAD.HI.U32 R84, R86, R211, RZ ;  /* 0x000000d356547227 */ /* 0x000fe200078e00ff */
[----:B------:R-:W-:-:S03]  /*4ee0*/  ISETP.GE.AND P4, PT, R97, RZ, PT ;  /* 0x000000ff6100720c */ /* 0x000fc60003f86270 */
[----:B------:R-:W-:Y:S01]  /*4ef0*/  @!P2 IMAD.IADD R212, R212, 0x1, -R88 ;  /* 0x00000001d4d4a824 */ /* 0x000fe200078e0a58 */
[----:B------:R-:W-:Y:S01]  /*4f00*/  ISETP.GE.AND P2, PT, R92, RZ, PT ;  /* 0x000000ff5c00720c */ /* 0x000fe20003f46270 */
[----:B------:R-:W-:Y:S01]  /*4f10*/  IMAD.MOV R92, RZ, RZ, -R84 ;  /* 0x000000ffff5c7224 */ /* 0x000fe200078e0a54 */
[----:B------:R-:W-:Y:S01]  /*4f20*/  ISETP.GT.U32.AND P6, PT, R88, R136, PT ;  /* 0x000000885800720c */ /* 0x000fe20003fc4070 */
[----:B------:R-:W-:Y:S01]  /*4f30*/  IMAD.HI.U32 R84, R86, R107, RZ ;  /* 0x0000006b56547227 */ /* 0x000fe200078e00ff */
[C---:B------:R-:W-:Y:S02]  /*4f40*/  LOP3.LUT R97, R87.reuse, 0x3c, RZ, 0xfc, !PT ;  /* 0x0000003c57617812 */ /* 0x040fe400078efcff */
[----:B------:R-:W-:Y:S01]  /*4f50*/  LOP3.LUT R100, R87, 0x40, RZ, 0xfc, !PT ;  /* 0x0000004057647812 */ /* 0x000fe200078efcff */
[----:B------:R-:W-:Y:S01]  /*4f60*/  IMAD R211, R88, R92, R211 ;  /* 0x0000005c58d37224 */ /* 0x000fe200078e02d3 */
[----:B------:R-:W-:Y:S01]  /*4f70*/  IABS R95, R97 ;  /* 0x00000061005f7213 */ /* 0x000fe20000000000 */
[----:B------:R-:W-:Y:S01]  /*4f80*/  IMAD.MOV R84, RZ, RZ, -R84 ;  /* 0x000000ffff547224 */ /* 0x000fe200078e0a54 */
[----:B------:R-:W-:Y:S01]  /*4f90*/  IABS R103, R100 ;  /* 0x0000006400677213 */ /* 0x000fe20000000000 */
[----:B------:R-:W-:Y:S01]  /*4fa0*/  @!P0 IMAD.IADD R108, R108, 0x1, -R88 ;  /* 0x000000016c6c8824 */ /* 0x000fe200078e0a58 */
[C---:B------:R-:W-:Y:S01]  /*4fb0*/  ISETP.GT.U32.AND P0, PT, R88.reuse, R211, PT ;  /* 0x000000d35800720c */ /* 0x040fe20003f04070 */
[----:B------:R-:W-:-:S02]  /*4fc0*/  IMAD R107, R88, R84, R107 ;  /* 0x00000054586b7224 */ /* 0x000fc400078e026b */
[----:B------:R-:W-:-:S04]  /*4fd0*/  IMAD.HI.U32 R85, R86, R95, RZ ;  /* 0x0000005f56557227 */ /* 0x000fc800078e00ff */
[----:B------:R-:W-:Y:S01]  /*4fe0*/  @!P6 IMAD.IADD R136, R136, 0x1, -R88 ;  /* 0x000000018888e824 */ /* 0x000fe200078e0a58 */
[----:B------:R-:W-:Y:S01]  /*4ff0*/  ISETP.GT.U32.AND P6, PT, R88, R107, PT ;  /* 0x0000006b5800720c */ /* 0x000fe20003fc4070 */
[----:B------:R-:W-:Y:S02]  /*5000*/  IMAD.MOV R85, RZ, RZ, -R85 ;  /* 0x000000ffff557224 */ /* 0x000fe400078e0a55 */
[----:B------:R-:W-:Y:S01]  /*5010*/  IMAD.HI.U32 R84, R86, R103, RZ ;  /* 0x0000006756547227 */ /* 0x000fe200078e00ff */
[----:B------:R-:W-:-:S03]  /*5020*/  LOP3.LUT R101, R87, 0x42, RZ, 0xfc, !PT ;  /* 0x0000004257657812 */ /* 0x000fc600078efcff */
[C---:B------:R-:W-:Y:S02]  /*5030*/  IMAD R138, R88.reuse, R85, R95 ;  /* 0x00000055588a7224 */ /* 0x040fe400078e025f */
[----:B------:R-:W-:Y:S02]  /*5040*/  IMAD.MOV R84, RZ, RZ, -R84 ;  /* 0x000000ffff547224 */ /* 0x000fe400078e0a54 */
[----:B------:R-:W-:Y:S01]  /*5050*/  @!P0 IMAD.IADD R211, R211, 0x1, -R88 ;  /* 0x00000001d3d38824 */ /* 0x000fe200078e0a58 */
[C---:B------:R-:W-:Y:S01]  /*5060*/  ISETP.GT.U32.AND P0, PT, R88.reuse, R138, PT ;  /* 0x0000008a5800720c */ /* 0x040fe20003f04070 */
[C---:B------:R-:W-:Y:S01]  /*5070*/  IMAD R208, R88.reuse, R84, R103 ;  /* 0x0000005458d07224 */ /* 0x040fe200078e0267 */
[----:B------:R-:W-:Y:S01]  /*5080*/  IABS R105, R101 ;  /* 0x0000006500697213 */ /* 0x000fe20000000000 */
[----:B------:R-:W-:Y:S01]  /*5090*/  @!P1 IMAD.MOV R134, RZ, RZ, -R134 ;  /* 0x000000ffff869224 */ /* 0x000fe200078e0a86 */
[C---:B------:R-:W-:Y:S01]  /*50a0*/  ISETP.GT.U32.AND P1, PT, R88.reuse, R135, PT ;  /* 0x000000875800720c */ /* 0x040fe20003f24070 */
[----:B------:R-:W-:Y:S01]  /*50b0*/  @!P6 IMAD.IADD R107, R107, 0x1, -R88 ;  /* 0x000000016b6be824 */ /* 0x000fe200078e0a58 */
[----:B------:R-:W-:Y:S01]  /*50c0*/  ISETP.GT.U32.AND P6, PT, R88, R208, PT ;  /* 0x000000d05800720c */ /* 0x000fe20003fc4070 */
[----:B------:R-:W-:Y:S01]  /*50d0*/  IMAD.HI.U32 R84, R86, R105, RZ ;  /* 0x0000006956547227 */ /* 0x000fe200078e00ff */
[----:B------:R-:W-:-:S03]  /*50e0*/  LOP3.LUT R95, R87, 0x48, RZ, 0xfc, !PT ;  /* 0x00000048575f7812 */ /* 0x000fc600078efcff */
[----:B------:R-:W-:Y:S01]  /*50f0*/  IMAD.MOV R103, RZ, RZ, -R84 ;  /* 0x000000ffff677224 */ /* 0x000fe200078e0a54 */
[----:B------:R-:W-:Y:S01]  /*5100*/  LOP3.LUT R92, R87, 0x44, RZ, 0xfc, !PT ;  /* 0x00000044575c7812 */ /* 0x000fe200078efcff */
[--C-:B------:R-:W-:Y:S01]  /*5110*/  @!P0 IMAD.IADD R138, R138, 0x1, -R88.reuse ;  /* 0x000000018a8a8824 */ /* 0x100fe200078e0a58 */
[----:B------:R-:W-:Y:S01]  /*5120*/  IABS R207, R95 ;  /* 0x0000005f00cf7213 */ /* 0x000fe20000000000 */
[----:B------:R-:W-:Y:S02]  /*5130*/  IMAD R105, R88, R103, R105 ;  /* 0x0000006758697224 */ /* 0x000fe400078e0269 */
[--C-:B------:R-:W-:Y:S01]  /*5140*/  @!P1 IMAD.IADD R135, R135, 0x1, -R88.reuse ;  /* 0x0000000187879824 */ /* 0x100fe200078e0a58 */
[----:B------:R-:W-:Y:S01]  /*5150*/  ISETP.GE.AND P1, PT, R96, RZ, PT ;  /* 0x000000ff6000720c */ /* 0x000fe20003f26270 */
[----:B------:R-:W-:Y:S01]  /*5160*/  @!P6 IMAD.IADD R208, R208, 0x1, -R88 ;  /* 0x00000001d0d0e824 */ /* 0x000fe200078e0a58 */
[----:B------:R-:W-:Y:S01]  /*5170*/  IABS R119, R92 ;  /* 0x0000005c00777213 */ /* 0x000fe20000000000 */
[----:B------:R-:W-:Y:S01]  /*5180*/  IMAD.HI.U32 R84, R86, R207, RZ ;  /* 0x000000cf56547227 */ /* 0x000fe200078e00ff */
[----:B------:R-:W-:-:S03]  /*5190*/  ISETP.GT.U32.AND P6, PT, R88, R138, PT ;  /* 0x0000008a5800720c */ /* 0x000fc60003fc4070 */
[----:B------:R-:W-:Y:S01]  /*51a0*/  @!P2 IMAD.MOV R108, RZ, RZ, -R108 ;  /* 0x000000ffff6ca224 */ /* 0x000fe200078e0a6c */
[----:B------:R-:W-:Y:S01]  /*51b0*/  ISETP.GT.U32.AND P2, PT, R88, R105, PT ;  /* 0x000000695800720c */ /* 0x000fe20003f44070 */
[----:B------:R-:W-:Y:S01]  /*51c0*/  IMAD.HI.U32 R85, R86, R119, RZ ;  /* 0x0000007756557227 */ /* 0x000fe200078e00ff */
[----:B------:R-:W-:Y:S02]  /*51d0*/  LOP3.LUT R96, R87, 0x4a, RZ, 0xfc, !PT ;  /* 0x0000004a57607812 */ /* 0x000fe400078efcff */
[----:B------:R-:W-:Y:S01]  /*51e0*/  ISETP.GE.AND P0, PT, R102, RZ, PT ;  /* 0x000000ff6600720c */ /* 0x000fe20003f06270 */
[----:B------:R-:W-:Y:S01]  /*51f0*/  IMAD.MOV R84, RZ, RZ, -R84 ;  /* 0x000000ffff547224 */ /* 0x000fe200078e0a54 */
[----:B------:R-:W-:Y:S01]  /*5200*/  IABS R102, R96 ;  /* 0x0000006000667213 */ /* 0x000fe20000000000 */
[----:B------:R-:W-:Y:S02]  /*5210*/  IMAD.MOV R85, RZ, RZ, -R85 ;  /* 0x000000ffff557224 */ /* 0x000fe400078e0a55 */
[----:B------:R-:W-:Y:S01]  /*5220*/  @!P5 IMAD.MOV R109, RZ, RZ, -R109 ;  /* 0x000000ffff6dd224 */ /* 0x000fe200078e0a6d */
[C---:B------:R-:W-:Y:S01]  /*5230*/  ISETP.GT.U32.AND P5, PT, R88.reuse, R211, PT ;  /* 0x000000d35800720c */ /* 0x040fe20003fa4070 */
[----:B------:R-:W-:Y:S01]  /*5240*/  @!P4 IMAD.MOV R135, RZ, RZ, -R135 ;  /* 0x000000ffff87c224 */ /* 0x000fe200078e0a87 */
[C---:B------:R-:W-:Y:S01]  /*5250*/  ISETP.GT.U32.AND P4, PT, R88.reuse, R107, PT ;  /* 0x0000006b5800720c */ /* 0x040fe20003f84070 */
[----:B------:R-:W-:-:S02]  /*5260*/  IMAD R207, R88, R84, R207 ;  /* 0x0000005458cf7224 */ /* 0x000fc400078e02cf */
[----:B------:R-:W-:Y:S01]  /*5270*/  @!P1 IMAD.MOV R212, RZ, RZ, -R212 ;  /* 0x000000ffffd49224 */ /* 0x000fe200078e0ad4 */
[C---:B------:R-:W-:Y:S01]  /*5280*/  ISETP.GT.U32.AND P1, PT, R88.reuse, R208, PT ;  /* 0x000000d05800720c */ /* 0x040fe20003f24070 */
[----:B------:R-:W-:Y:S02]  /*5290*/  IMAD R140, R88, R85, R119 ;  /* 0x00000055588c7224 */ /* 0x000fe400078e0277 */
[----:B------:R-:W-:Y:S02]  /*52a0*/  IMAD.MOV.U32 R85, RZ, RZ, R102 ;  /* 0x000000ffff557224 */ /* 0x000fe400078e0066 */
[--C-:B------:R-:W-:Y:S01]  /*52b0*/  @!P6 IMAD.IADD R138, R138, 0x1, -R88.reuse ;  /* 0x000000018a8ae824 */ /* 0x100fe200078e0a58 */
[----:B------:R-:W-:Y:S01]  /*52c0*/  ISETP.GT.U32.AND P6, PT, R88, R207, PT ;  /* 0x000000cf5800720c */ /* 0x000fe20003fc4070 */
[----:B------:R-:W-:Y:S01]  /*52d0*/  @!P2 IMAD.IADD R105, R105, 0x1, -R88 ;  /* 0x000000016969a824 */ /* 0x000fe200078e0a58 */
[----:B------:R-:W-:Y:S01]  /*52e0*/  ISETP.GE.AND P2, PT, R100, RZ, PT ;  /* 0x000000ff6400720c */ /* 0x000fe20003f46270 */
[----:B------:R-:W-:-:S04]  /*52f0*/  IMAD.HI.U32 R84, R86, R85, RZ ;  /* 0x0000005556547227 */ /* 0x000fc800078e00ff */
[----:B------:R-:W-:Y:S01]  /*5300*/  @!P0 IMAD.MOV R136, RZ, RZ, -R136 ;  /* 0x000000ffff888224 */ /* 0x000fe200078e0a88 */
[----:B------:R-:W-:Y:S01]  /*5310*/  ISETP.GT.U32.AND P0, PT, R88, R140, PT ;  /* 0x0000008c5800720c */ /* 0x000fe20003f04070 */
[----:B------:R-:W-:Y:S02]  /*5320*/  IMAD.MOV R84, RZ, RZ, -R84 ;  /* 0x000000ffff547224 */ /* 0x000fe400078e0a54 */
[--C-:B------:R-:W-:Y:S01]  /*5330*/  @!P5 IMAD.IADD R211, R211, 0x1, -R88.reuse ;  /* 0x00000001d3d3d824 */ /* 0x100fe200078e0a58 */
[----:B------:R-:W-:Y:S01]  /*5340*/  ISETP.GE.AND P5, PT, R89, RZ, PT ;  /* 0x000000ff5900720c */ /* 0x000fe20003fa6270 */
[--C-:B------:R-:W-:Y:S01]  /*5350*/  @!P4 IMAD.IADD R107, R107, 0x1, -R88.reuse ;  /* 0x000000016b6bc824 */ /* 0x100fe200078e0a58 */
[----:B------:R-:W-:Y:S01]  /*5360*/  ISETP.GE.AND P4, PT, R99, RZ, PT ;  /* 0x000000ff6300720c */ /* 0x000fe20003f86270 */
[----:B------:R-:W-:Y:S02]  /*5370*/  @!P1 IMAD.IADD R208, R208, 0x1, -R88 ;  /* 0x00000001d0d09824 */ /* 0x000fe400078e0a58 */
[----:B------:R-:W-:-:S02]  /*5380*/  IMAD R104, R88, R84, R85 ;  /* 0x0000005458687224 */ /* 0x000fc400078e0255 */
[----:B------:R-:W-:Y:S01]  /*5390*/  @!P6 IMAD.IADD R207, R207, 0x1, -R88 ;  /* 0x00000001cfcfe824 */ /* 0x000fe200078e0a58 */
[C---:B------:R-:W-:Y:S01]  /*53a0*/  ISETP.GT.U32.AND P6, PT, R88.reuse, R105, PT ;  /* 0x000000695800720c */ /* 0x040fe20003fc4070 */
[----:B------:R-:W-:Y:S01]  /*53b0*/  @!P2 IMAD.MOV R208, RZ, RZ, -R208 ;  /* 0x000000ffffd0a224 */ /* 0x000fe200078e0ad0 */
[----:B------:R-:W-:Y:S01]  /*53c0*/  ISETP.GT.U32.AND P2, PT, R88, R104, PT ;  /* 0x000000685800720c */ /* 0x000fe20003f44070 */
[----:B------:R-:W-:Y:S01]  /*53d0*/  @!P0 IMAD.IADD R140, R140, 0x1, -R88 ;  /* 0x000000018c8c8824 */ /* 0x000fe200078e0a58 */
[----:B------:R-:W-:Y:S02]  /*53e0*/  ISETP.GE.AND P1, PT, R97, RZ, PT ;  /* 0x000000ff6100720c */ /* 0x000fe40003f26270 */
[----:B------:R-:W-:Y:S02]  /*53f0*/  ISETP.GE.AND P0, PT, R101, RZ, PT ;  /* 0x000000ff6500720c */ /* 0x000fe40003f06270 */
[----:B------:R-:W-:Y:S01]  /*5400*/  LOP3.LUT R97, R87, 0x4c, RZ, 0xfc, !PT ;  /* 0x0000004c57617812 */ /* 0x000fe200078efcff */
[----:B------:R-:W-:Y:S01]  /*5410*/  @!P5 IMAD.MOV R211, RZ, RZ, -R211 ;  /* 0x000000ffffd3d224 */ /* 0x000fe200078e0ad3 */
[C---:B------:R-:W-:Y:S01]  /*5420*/  ISETP.GT.U32.AND P5, PT, R88.reuse, R207, PT ;  /* 0x000000cf5800720c */ /* 0x040fe20003fa4070 */
[----:B------:R-:W-:Y:S01]  /*5430*/  @!P4 IMAD.MOV R107, RZ, RZ, -R107 ;  /* 0x000000ffff6bc224 */ /* 0x000fe200078e0a6b */
[----:B------:R-:W-:-:S02]  /*5440*/  ISETP.GT.U32.AND P4, PT, R88, R140, PT ;  /* 0x0000008c5800720c */ /* 0x000fc40003f84070 */
[----:B------:R-:W-:Y:S01]  /*5450*/  IABS R141, R97 ;  /* 0x00000061008d7213 */ /* 0x000fe20000000000 */
[--C-:B------:R-:W-:Y:S01]  /*5460*/  @!P6 IMAD.IADD R105, R105, 0x1, -R88.reuse ;  /* 0x000000016969e824 */ /* 0x100fe200078e0a58 */
[----:B------:R-:W-:Y:S01]  /*5470*/  ISETP.GE.AND P6, PT, R95, RZ, PT ;  /* 0x000000ff5f00720c */ /* 0x000fe20003fc6270 */
[----:B------:R-:W-:Y:S01]  /*5480*/  @!P2 IMAD.IADD R104, R104, 0x1, -R88 ;  /* 0x000000016868a824 */ /* 0x000fe200078e0a58 */
[----:B------:R-:W-:Y:S01]  /*5490*/  LOP3.LUT R99, R87, 0x50, RZ, 0xfc, !PT ;  /* 0x0000005057637812 */ /* 0x000fe200078efcff */
[----:B------:R-:W-:-:S03]  /*54a0*/  IMAD.HI.U32 R84, R86, R141, RZ ;  /* 0x0000008d56547227 */ /* 0x000fc600078e00ff */
[----:B------:R-:W-:Y:S01]  /*54b0*/  IABS R89, R99 ;  /* 0x0000006300597213 */ /* 0x000fe20000000000 */
[----:B------:R-:W-:Y:S02]  /*54c0*/  IMAD.MOV R84, RZ, RZ, -R84 ;  /* 0x000000ffff547224 */ /* 0x000fe400078e0a54 */
[----:B------:R-:W-:Y:S01]  /*54d0*/  @!P0 IMAD.MOV R105, RZ, RZ, -R105 ;  /* 0x000000ffff698224 */ /* 0x000fe200078e0a69 */
[----:B------:R-:W-:Y:S01]  /*54e0*/  ISETP.GT.U32.AND P0, PT, R88, R104, PT ;  /* 0x000000685800720c */ /* 0x000fe20003f04070 */
[--C-:B------:R-:W-:Y:S01]  /*54f0*/  @!P4 IMAD.IADD R140, R140, 0x1, -R88.reuse ;  /* 0x000000018c8cc824 */ /* 0x100fe200078e0a58 */
[----:B------:R-:W-:Y:S01]  /*5500*/  ISETP.GE.AND P4, PT, R96, RZ, PT ;  /* 0x000000ff6000720c */ /* 0x000fe20003f86270 */
[----:B------:R-:W-:Y:S02]  /*5510*/  @!P5 IMAD.IADD R207, R207, 0x1, -R88 ;  /* 0x00000001cfcfd824 */ /* 0x000fe400078e0a58 */
[----:B------:R-:W-:Y:S02]  /*5520*/  IMAD R141, R88, R84, R141 ;  /* 0x00000054588d7224 */ /* 0x000fe400078e028d */
[----:B------:R-:W-:-:S04]  /*5530*/  IMAD.HI.U32 R85, R86, R89, RZ ;  /* 0x0000005956557227 */ /* 0x000fc800078e00ff */
[----:B------:R-:W-:Y:S01]  /*5540*/  @!P6 IMAD.MOV R207, RZ, RZ, -R207 ;  /* 0x000000ffffcfe224 */ /* 0x000fe200078e0acf */
[----:B------:R-:W-:Y:S01]  /*5550*/  ISETP.GT.U32.AND P6, PT, R88, R141, PT ;  /* 0x0000008d5800720c */ /* 0x000fe20003fc4070 */
[----:B------:R-:W-:Y:S02]  /*5560*/  IMAD.MOV R85, RZ, RZ, -R85 ;  /* 0x000000ffff557224 */ /* 0x000fe400078e0a55 */
[----:B------:R-:W-:Y:S01]  /*5570*/  @!P1 IMAD.MOV R138, RZ, RZ, -R138 ;  /* 0x000000ffff8a9224 */ /* 0x000fe200078e0a8a */
[----:B------:R-:W-:Y:S01]  /*5580*/  ISETP.GE.AND P1, PT, R92, RZ, PT ;  /* 0x000000ff5c00720c */ /* 0x000fe20003f26270 */
[----:B------:R-:W-:Y:S02]  /*5590*/  IMAD R204, R88, R85, R89 ;  /* 0x0000005558cc7224 */ /* 0x000fe400078e0259 */
[----:B------:R-:W-:Y:S01]  /*55a0*/  @!P0 IMAD.IADD R104, R104, 0x1, -R88 ;  /* 0x0000000168688824 */ /* 0x000fe200078e0a58 */
[----:B------:R-:W-:-:S03]  /*55b0*/  LOP3.LUT R84, R87, 0x52, RZ, 0xfc, !PT ;  /* 0x0000005257547812 */ /* 0x000fc600078efcff */
[----:B------:R-:W-:Y:S01]  /*55c0*/  @!P4 IMAD.MOV R104, RZ, RZ, -R104 ;  /* 0x000000ffff68c224 */ /* 0x000fe200078e0a68 */
[----:B------:R-:W-:Y:S01]  /*55d0*/  ISETP.GT.U32.AND P4, PT, R88, R204, PT ;  /* 0x000000cc5800720c */ /* 0x000fe20003f84070 */
[----:B------:R-:W-:Y:S01]  /*55e0*/  @!P6 IMAD.IADD R141, R141, 0x1, -R88 ;  /* 0x000000018d8de824 */ /* 0x000fe200078e0a58 */
[----:B------:R-:W-:Y:S02]  /*55f0*/  IABS R103, R84 ;  /* 0x0000005400677213 */ /* 0x000fe40000000000 */
[----:B------:R-:W-:Y:S01]  /*5600*/  LOP3.LUT R219, R87, 0x54, RZ, 0xfc, !PT ;  /* 0x0000005457db7812 */ /* 0x000fe200078efcff */
[----:B------:R-:W-:Y:S01]  /*5610*/  @!P1 IMAD.MOV R140, RZ, RZ, -R140 ;  /* 0x000000ffff8c9224 */ /* 0x000fe200078e0a8c */
[----:B------:R-:W-:Y:S02]  /*5620*/  ISETP.GE.AND P5, PT, R97, RZ, PT ;  /* 0x000000ff6100720c */ /* 0x000fe40003fa6270 */
[----:B------:R-:W-:Y:S01]  /*5630*/  ISETP.GE.AND P1, PT, R84, RZ, PT ;  /* 0x000000ff5400720c */ /* 0x000fe20003f26270 */
[----:B------:R-:W-:Y:S01]  /*5640*/  IMAD.HI.U32 R84, R86, R103, RZ ;  /* 0x0000006756547227 */ /* 0x000fe200078e00ff */
[----:B------:R-:W-:-:S02]  /*5650*/  IABS R97, R219 ;  /* 0x000000db00617213 */ /* 0x000fc40000000000 */
[----:B------:R-:W-:Y:S02]  /*5660*/  ISETP.GT.U32.AND P6, PT, R88, R141, PT ;  /* 0x0000008d5800720c */ /* 0x000fe40003fc4070 */
[----:B------:R-:W-:Y:S01]  /*5670*/  LOP3.LUT R85, R87, 0x58, RZ, 0xfc, !PT ;  /* 0x0000005857557812 */ /* 0x000fe200078efcff */
[----:B------:R-:W-:Y:S02]  /*5680*/  IMAD.MOV R92, RZ, RZ, -R84 ;  /* 0x000000ffff5c7224 */ /* 0x000fe400078e0a54 */
[----:B------:R-:W-:Y:S01]  /*5690*/  IMAD.HI.U32 R84, R86, R97, RZ ;  /* 0x0000006156547227 */ /* 0x000fe200078e00ff */
[----:B------:R-:W-:-:S03]  /*56a0*/  IABS R203, R85 ;  /* 0x0000005500cb7213 */ /* 0x000fc60000000000 */
[----:B------:R-:W-:Y:S02]  /*56b0*/  @!P4 IMAD.IADD R204, R204, 0x1, -R88 ;  /* 0x00000001ccccc824 */ /* 0x000fe400078e0a58 */
[C---:B------:R-:W-:Y:S02]  /*56c0*/  IMAD R103, R88.reuse, R92, R103 ;  /* 0x0000005c58677224 */ /* 0x040fe400078e0267 */
[----:B------:R-:W-:Y:S01]  /*56d0*/  IMAD.MOV R92, RZ, RZ, -R84 ;  /* 0x000000ffff5c7224 */ /* 0x000fe200078e0a54 */
[----:B------:R-:W-:Y:S01]  /*56e0*/  ISETP.GT.U32.AND P4, PT, R88, R204, PT ;  /* 0x000000cc5800720c */ /* 0x000fe20003f84070 */
[----:B------:R-:W-:Y:S01]  /*56f0*/  IMAD.HI.U32 R84, R86, R203, RZ ;  /* 0x000000cb56547227 */ /* 0x000fe200078e00ff */
[----:B------:R-:W-:-:S03]  /*5700*/  LOP3.LUT R95, R87, 0x5a, RZ, 0xfc, !PT ;  /* 0x0000005a575f7812 */ /* 0x000fc600078efcff */
[C---:B------:R-:W-:Y:S02]  /*5710*/  IMAD R92, R88.reuse, R92, R97 ;  /* 0x0000005c585c7224 */ /* 0x040fe400078e0261 */
[----:B------:R-:W-:Y:S01]  /*5720*/  @!P6 IMAD.IADD R141, R141, 0x1, -R88 ;  /* 0x000000018d8de824 */ /* 0x000fe200078e0a58 */
[C---:B------:R-:W-:Y:S01]  /*5730*/  ISETP.GT.U32.AND P6, PT, R88.reuse, R103, PT ;  /* 0x000000675800720c */ /* 0x040fe20003fc4070 */
[----:B------:R-:W-:Y:S02]  /*5740*/  IMAD.MOV R84, RZ, RZ, -R84 ;  /* 0x000000ffff547224 */ /* 0x000fe400078e0a54 */
[----:B------:R-:W-:Y:S01]  /*5750*/  @!P5 IMAD.MOV R141, RZ, RZ, -R141 ;  /* 0x000000ffff8dd224 */ /* 0x000fe200078e0a8d */
[C---:B------:R-:W-:Y:S01]  /*5760*/  ISETP.GT.U32.AND P5, PT, R88.reuse, R92, PT ;  /* 0x0000005c5800720c */ /* 0x040fe20003fa4070 */
[----:B------:R-:W-:Y:S01]  /*5770*/  IMAD R203, R88, R84, R203 ;  /* 0x0000005458cb7224 */ /* 0x000fe200078e02cb */
[----:B------:R-:W-:Y:S02]  /*5780*/  ISETP.GE.AND P0, PT, R85, RZ, PT ;  /* 0x000000ff5500720c */ /* 0x000fe40003f06270 */
[----:B------:R-:W-:Y:S01]  /*5790*/  IABS R85, R95 ;  /* 0x0000005f00557213 */ /* 0x000fe20000000000 */
[----:B------:R-:W-:Y:S01]  /*57a0*/  @!P4 IMAD.IADD R204, R204, 0x1, -R88 ;  /* 0x00000001ccccc824 */ /* 0x000fe200078e0a58 */
[----:B------:R-:W-:-:S02]  /*57b0*/  LOP3.LUT R89, R87, 0x60, RZ, 0xfc, !PT ;  /* 0x0000006057597812 */ /* 0x000fc400078efcff */
[----:B------:R-:W-:Y:S01]  /*57c0*/  ISETP.GT.U32.AND P4, PT, R88, R203, PT ;  /* 0x000000cb5800720c */ /* 0x000fe20003f84070 */
[----:B------:R-:W-:Y:S01]  /*57d0*/  IMAD.HI.U32 R96, R86, R85, RZ ;  /* 0x0000005556607227 */ /* 0x000fe200078e00ff */
[----:B------:R-:W-:Y:S02]  /*57e0*/  ISETP.GE.AND P2, PT, R99, RZ, PT ;  /* 0x000000ff6300720c */ /* 0x000fe40003f46270 */
[----:B------:R-:W-:Y:S01]  /*57f0*/  IABS R167, R89 ;  /* 0x0000005900a77213 */ /* 0x000fe20000000000 */
[----:B------:R-:W-:Y:S02]  /*5800*/  @!P6 IMAD.IADD R103, R103, 0x1, -R88 ;  /* 0x000000016767e824 */ /* 0x000fe400078e0a58 */
[----:B------:R-:W-:Y:S02]  /*5810*/  IMAD.MOV R96, RZ, RZ, -R96 ;  /* 0x000000ffff607224 */ /* 0x000fe400078e0a60 */
[----:B------:R-:W-:Y:S01]  /*5820*/  @!P5 IMAD.IADD R92, R92, 0x1, -R88 ;  /* 0x000000015c5cd824 */ /* 0x000fe200078e0a58 */
[----:B------:R-:W-:Y:S01]  /*5830*/  ISETP.GT.U32.AND P5, PT, R88, R103, PT ;  /* 0x000000675800720c */ /* 0x000fe20003fa4070 */
[----:B------:R-:W-:-:S04]  /*5840*/  IMAD.HI.U32 R97, R86, R167, RZ ;  /* 0x000000a756617227 */ /* 0x000fc800078e00ff */
[C---:B------:R-:W-:Y:S01]  /*5850*/  IMAD R102, R88.reuse, R96, R85 ;  /* 0x0000006058667224 */ /* 0x040fe200078e0255 */
[----:B------:R-:W-:Y:S01]  /*5860*/  LOP3.LUT R96, R87, 0x62, RZ, 0xfc, !PT ;  /* 0x0000006257607812 */ /* 0x000fe200078efcff */
[----:B------:R-:W-:Y:S02]  /*5870*/  IMAD.MOV R97, RZ, RZ, -R97 ;  /* 0x000000ffff617224 */ /* 0x000fe400078e0a61 */
[----:B------:R-:W-:Y:S01]  /*5880*/  @!P4 IMAD.IADD R203, R203, 0x1, -R88 ;  /* 0x00000001cbcbc824 */ /* 0x000fe200078e0a58 */
[----:B------:R-:W-:Y:S01]  /*5890*/  IABS R101, R96 ;  /* 0x0000006000657213 */ /* 0x000fe20000000000 */
[C---:B------:R-:W-:Y:S01]  /*58a0*/  IMAD R167, R88.reuse, R97, R167 ;  /* 0x0000006158a77224 */ /* 0x040fe200078e02a7 */
[C---:B------:R-:W-:Y:S01]  /*58b0*/  ISETP.GT.U32.AND P6, PT, R88.reuse, R102, PT ;  /* 0x000000665800720c */ /* 0x040fe20003fc4070 */
[----:B------:R-:W-:Y:S01]  /*58c0*/  @!P2 IMAD.MOV R204, RZ, RZ, -R204 ;  /* 0x000000ffffcca224 */ /* 0x000fe200078e0acc */
[----:B------:R-:W-:Y:S01]  /*58d0*/  ISETP.GT.U32.AND P2, PT, R88, R203, PT ;  /* 0x000000cb5800720c */ /* 0x000fe20003f44070 */
[----:B------:R-:W-:Y:S01]  /*58e0*/  IMAD.HI.U32 R97, R86, R101, RZ ;  /* 0x0000006556617227 */ /* 0x000fe200078e00ff */
[----:B------:R-:W-:-:S03]  /*58f0*/  ISETP.GT.U32.AND P4, PT, R88, R92, PT ;  /* 0x0000005c5800720c */ /* 0x000fc60003f84070 */
[----:B------:R-:W-:Y:S01]  /*5900*/  @!P5 IMAD.IADD R103, R103, 0x1, -R88 ;  /* 0x000000016767d824 */ /* 0x000fe200078e0a58 */
[----:B------:R-:W-:Y:S01]  /*5910*/  ISETP.GT.U32.AND P5, PT, R88, R167, PT ;  /* 0x000000a75800720c */ /* 0x000fe20003fa4070 */
[----:B------:R-:W-:Y:S01]  /*5920*/  IMAD.MOV R97, RZ, RZ, -R97 ;  /* 0x000000ffff617224 */ /* 0x000fe200078e0a61 */
[----:B------:R-:W-:-:S03]  /*5930*/  LOP3.LUT R84, R87, 0x68, RZ, 0xfc, !PT ;  /* 0x0000006857547812 */ /* 0x000fc600078efcff */
[----:B------:R-:W-:Y:S01]  /*5940*/  IMAD R101, R88, R97, R101 ;  /* 0x0000006158657224 */ /* 0x000fe200078e0265 */
[----:B------:R-:W-:Y:S01]  /*5950*/  LOP3.LUT R85, R87, 0x6a, RZ, 0xfc, !PT ;  /* 0x0000006a57557812 */ /* 0x000fe200078efcff */
[--C-:B------:R-:W-:Y:S01]  /*5960*/  @!P6 IMAD.IADD R102, R102, 0x1, -R88.reuse ;  /* 0x000000016666e824 */ /* 0x100fe200078e0a58 */
[----:B------:R-:W-:Y:S01]  /*5970*/  IABS R163, R84 ;  /* 0x0000005400a37213 */ /* 0x000fe20000000000 */
[--C-:B------:R-:W-:Y:S01]  /*5980*/  @!P2 IMAD.IADD R203, R203, 0x1, -R88.reuse ;  /* 0x00000001cbcba824 */ /* 0x100fe200078e0a58 */
[----:B------:R-:W-:Y:S01]  /*5990*/  ISETP.GT.U32.AND P2, PT, R88, R101, PT ;  /* 0x000000655800720c */ /* 0x000fe20003f44070 */
[--C-:B------:R-:W-:Y:S01]  /*59a0*/  @!P4 IMAD.IADD R92, R92, 0x1, -R88.reuse ;  /* 0x000000015c5cc824 */ /* 0x100fe200078e0a58 */
[----:B------:R-:W-:Y:S01]  /*59b0*/  LOP3.LUT R202, R87, 0x5c, RZ, 0xfc, !PT ;  /* 0x0000005c57ca7812 */ /* 0x000fe200078efcff */
[----:B------:R-:W-:Y:S01]  /*59c0*/  @!P5 IMAD.IADD R167, R167, 0x1, -R88 ;  /* 0x00000001a7a7d824 */ /* 0x000fe200078e0a58 */
[----:B------:R-:W-:Y:S02]  /*59d0*/  IABS R100, R85 ;  /* 0x0000005500647213 */ /* 0x000fe40000000000 */
[----:B------:R-:W-:-:S02]  /*59e0*/  ISETP.GT.U32.AND P6, PT, R88, R102, PT ;  /* 0x000000665800720c */ /* 0x000fc40003fc4070 */
[----:B------:R-:W-:Y:S01]  /*59f0*/  ISETP.GE.AND P4, PT, R95, RZ, PT ;  /* 0x000000ff5f00720c */ /* 0x000fe20003f86270 */
[----:B------:R-:W-:Y:S01]  /*5a00*/  IMAD.HI.U32 R95, R86, R163, RZ ;  /* 0x000000a3565f7227 */ /* 0x000fe200078e00ff */
[----:B------:R-:W-:Y:S02]  /*5a10*/  IABS R99, R202 ;  /* 0x000000ca00637213 */ /* 0x000fe40000000000 */
[----:B------:R-:W-:Y:S01]  /*5a20*/  ISETP.GT.U32.AND P5, PT, R88, R167, PT ;  /* 0x000000a75800720c */ /* 0x000fe20003fa4070 */
[----:B------:R-:W-:-:S04]  /*5a30*/  IMAD.HI.U32 R97, R86, R100, RZ ;  /* 0x0000006456617227 */ /* 0x000fc800078e00ff */
[----:B------:R-:W-:Y:S02]  /*5a40*/  IMAD.MOV R95, RZ, RZ, -R95 ;  /* 0x000000ffff5f7224 */ /* 0x000fe400078e0a5f */
[----:B------:R-:W-:-:S04]  /*5a50*/  IMAD.HI.U32 R119, R86, R99, RZ ;  /* 0x0000006356777227 */ /* 0x000fc800078e00ff */
[----:B------:R-:W-:Y:S02]  /*5a60*/  IMAD.MOV R97, RZ, RZ, -R97 ;  /* 0x000000ffff617224 */ /* 0x000fe400078e0a61 */
[----:B------:R-:W-:Y:S01]  /*5a70*/  IMAD R163, R88, R95, R163 ;  /* 0x0000005f58a37224 */ /* 0x000fe200078e02a3 */
[----:B------:R-:W-:Y:S01]  /*5a80*/  LOP3.LUT R95, R87, 0x70, RZ, 0xfc, !PT ;  /* 0x00000070575f7812 */ /* 0x000fe200078efcff */
[--C-:B------:R-:W-:Y:S02]  /*5a90*/  @!P2 IMAD.IADD R101, R101, 0x1, -R88.reuse ;  /* 0x000000016565a824 */ /* 0x100fe400078e0a58 */
[----:B------:R-:W-:Y:S01]  /*5aa0*/  IMAD.MOV R119, RZ, RZ, -R119 ;  /* 0x000000ffff777224 */ /* 0x000fe200078e0a77 */
[----:B------:R-:W-:Y:S01]  /*5ab0*/  IABS R160, R95 ;  /* 0x0000005f00a07213 */ /* 0x000fe20000000000 */
[----:B------:R-:W-:Y:S02]  /*5ac0*/  @!P6 IMAD.IADD R102, R102, 0x1, -R88 ;  /* 0x000000016666e824 */ /* 0x000fe400078e0a58 */
[----:B------:R-:W-:-:S02]  /*5ad0*/  IMAD R100, R88, R97, R100 ;  /* 0x0000006158647224 */ /* 0x000fc400078e0264 */
[----:B------:R-:W-:Y:S01]  /*5ae0*/  @!P1 IMAD.MOV R103, RZ, RZ, -R103 ;  /* 0x000000ffff679224 */ /* 0x000fe200078e0a67 */
[C---:B------:R-:W-:Y:S01]  /*5af0*/  ISETP.GT.U32.AND P1, PT, R88.reuse, R101, PT ;  /* 0x000000655800720c */ /* 0x040fe20003f24070 */
[----:B------:R-:W-:Y:S01]  /*5b00*/  @!P0 IMAD.MOV R203, RZ, RZ, -R203 ;  /* 0x000000ffffcb8224 */ /* 0x000fe200078e0acb */
[C---:B------:R-:W-:Y:S01]  /*5b10*/  ISETP.GT.U32.AND P0, PT, R88.reuse, R163, PT ;  /* 0x000000a35800720c */ /* 0x040fe20003f04070 */
[----:B------:R-:W-:Y:S01]  /*5b20*/  @!P5 IMAD.IADD R167, R167, 0x1, -R88 ;  /* 0x00000001a7a7d824 */ /* 0x000fe200078e0a58 */
[----:B------:R-:W-:Y:S01]  /*5b30*/  ISETP.GE.AND P6, PT, R89, RZ, PT ;  /* 0x000000ff5900720c */ /* 0x000fe20003fc6270 */
[C---:B------:R-:W-:Y:S01]  /*5b40*/  IMAD R89, R88.reuse, R119, R99 ;  /* 0x0000007758597224 */ /* 0x040fe200078e0263 */
[----:B------:R-:W-:Y:S01]  /*5b50*/  ISETP.GT.U32.AND P5, PT, R88, R100, PT ;  /* 0x000000645800720c */ /* 0x000fe20003fa4070 */
[----:B------:R-:W-:Y:S01]  /*5b60*/  @!P4 IMAD.MOV R102, RZ, RZ, -R102 ;  /* 0x000000ffff66c224 */ /* 0x000fe200078e0a66 */
[----:B------:R-:W-:Y:S01]  /*5b70*/  ISETP.GE.AND P4, PT, R96, RZ, PT ;  /* 0x000000ff6000720c */ /* 0x000fe20003f86270 */
[----:B------:R-:W-:Y:S01]  /*5b80*/  IMAD.HI.U32 R96, R86, R160, RZ ;  /* 0x000000a056607227 */ /* 0x000fe200078e00ff */
[----:B------:R-:W-:-:S03]  /*5b90*/  ISETP.GT.U32.AND P2, PT, R88, R89, PT ;  /* 0x000000595800720c */ /* 0x000fc60003f44070 */
[----:B------:R-:W-:Y:S02]  /*5ba0*/  IMAD.MOV R97, RZ, RZ, -R96 ;  /* 0x000000ffff617224 */ /* 0x000fe400078e0a60 */
[--C-:B------:R-:W-:Y:S02]  /*5bb0*/  @!P1 IMAD.IADD R101, R101, 0x1, -R88.reuse ;  /* 0x0000000165659824 */ /* 0x100fe400078e0a58 */
[----:B------:R-:W-:Y:S02]  /*5bc0*/  @!P0 IMAD.IADD R163, R163, 0x1, -R88 ;  /* 0x00000001a3a38824 */ /* 0x000fe400078e0a58 */
[----:B------:R-:W-:Y:S02]  /*5bd0*/  IMAD R160, R88, R97, R160 ;  /* 0x0000006158a07224 */ /* 0x000fe400078e02a0 */
[--C-:B------:R-:W-:Y:S01]  /*5be0*/  @!P5 IMAD.IADD R100, R100, 0x1, -R88.reuse ;  /* 0x000000016464d824 */ /* 0x100fe200078e0a58 */
[C---:B------:R-:W-:Y:S01]  /*5bf0*/  ISETP.GT.U32.AND P0, PT, R88.reuse, R163, PT ;  /* 0x000000a35800720c */ /* 0x040fe20003f04070 */
[----:B------:R-:W-:Y:S01]  /*5c00*/  @!P4 IMAD.MOV R101, RZ, RZ, -R101 ;  /* 0x000000ffff65c224 */ /* 0x000fe200078e0a65 */
[----:B------:R-:W-:Y:S01]  /*5c10*/  ISETP.GT.U32.AND P4, PT, R88, R160, PT ;  /* 0x000000a05800720c */ /* 0x000fe20003f84070 */
[----:B------:R-:W-:Y:S01]  /*5c20*/  @!P2 IMAD.IADD R89, R89, 0x1, -R88 ;  /* 0x000000015959a824 */ /* 0x000fe200078e0a58 */
[----:B------:R-:W-:-:S02]  /*5c30*/  ISETP.GE.AND P2, PT, R84, RZ, PT ;  /* 0x000000ff5400720c */ /* 0x000fc40003f46270 */
[----:B------:R-:W-:Y:S02]  /*5c40*/  ISETP.GT.U32.AND P5, PT, R88, R100, PT ;  /* 0x000000645800720c */ /* 0x000fe40003fa4070 */
[C---:B------:R-:W-:Y:S02]  /*5c50*/  LOP3.LUT R84, R87.reuse, 0x72, RZ, 0xfc, !PT ;  /* 0x0000007257547812 */ /* 0x040fe400078efcff */
[----:B------:R-:W-:Y:S02]  /*5c60*/  LOP3.LUT R96, R87, 0x78, RZ, 0xfc, !PT ;  /* 0x0000007857607812 */ /* 0x000fe400078efcff */
[----:B------:R-:W-:Y:S01]  /*5c70*/  IABS R99, R84 ;  /* 0x0000005400637213 */ /* 0x000fe20000000000 */
[----:B------:R-:W-:Y:S01]  /*5c80*/  @!P6 IMAD.MOV R167, RZ, RZ, -R167 ;  /* 0x000000ffffa7e224 */ /* 0x000fe200078e0aa7 */
[----:B------:R-:W-:Y:S01]  /*5c90*/  ISETP.GE.AND P6, PT, R85, RZ, PT ;  /* 0x000000ff5500720c */ /* 0x000fe20003fc6270 */
[--C-:B------:R-:W-:Y:S01]  /*5ca0*/  @!P0 IMAD.IADD R163, R163, 0x1, -R88.reuse ;  /* 0x00000001a3a38824 */ /* 0x100fe200078e0a58 */
[----:B------:R-:W-:Y:S01]  /*5cb0*/  IABS R155, R96 ;  /* 0x00000060009b7213 */ /* 0x000fe20000000000 */
[----:B------:R-:W-:-:S02]  /*5cc0*/  @!P4 IMAD.IADD R160, R160, 0x1, -R88 ;  /* 0x00000001a0a0c824 */ /* 0x000fc400078e0a58 */
[----:B------:R-:W-:-:S04]  /*5cd0*/  IMAD.HI.U32 R119, R86, R99, RZ ;  /* 0x0000006356777227 */ /* 0x000fc800078e00ff */
[----:B------:R-:W-:Y:S01]  /*5ce0*/  @!P5 IMAD.IADD R100, R100, 0x1, -R88 ;  /* 0x000000016464d824 */ /* 0x000fe200078e0a58 */
[----:B------:R-:W-:Y:S01]  /*5cf0*/  ISETP.GE.AND P5, PT, R96, RZ, PT ;  /* 0x000000ff6000720c */ /* 0x000fe20003fa6270 */
[----:B------:R-:W-:Y:S01]  /*5d00*/  @!P2 IMAD.MOV R163, RZ, RZ, -R163 ;  /* 0x000000ffffa3a224 */ /* 0x000fe200078e0aa3 */
[----:B------:R-:W-:Y:S01]  /*5d10*/  ISETP.GT.U32.AND P2, PT, R88, R160, PT ;  /* 0x000000a05800720c */ /* 0x000fe20003f44070 */
[----:B------:R-:W-:-:S04]  /*5d20*/  IMAD.HI.U32 R85, R86, R155, RZ ;  /* 0x0000009b56557227 */ /* 0x000fc800078e00ff */
[----:B------:R-:W-:Y:S02]  /*5d30*/  IMAD.MOV R96, RZ, RZ, -R119 ;  /* 0x000000ffff607224 */ /* 0x000fe400078e0a77 */
[----:B------:R-:W-:Y:S02]  /*5d40*/  IMAD.MOV R85, RZ, RZ, -R85 ;  /* 0x000000ffff557224 */ /* 0x000fe400078e0a55 */
[C---:B------:R-:W-:Y:S02]  /*5d50*/  IMAD R99, R88.reuse, R96, R99 ;  /* 0x0000006058637224 */ /* 0x040fe400078e0263 */
[C---:B------:R-:W-:Y:S02]  /*5d60*/  IMAD R155, R88.reuse, R85, R155 ;  /* 0x00000055589b7224 */ /* 0x040fe400078e029b */
[----:B------:R-:W-:Y:S01]  /*5d70*/  @!P6 IMAD.MOV R100, RZ, RZ, -R100 ;  /* 0x000000ffff64e224 */ /* 0x000fe200078e0a64 */
[----:B------:R-:W-:Y:S01]  /*5d80*/  ISETP.GT.U32.AND P6, PT, R88, R99, PT ;  /* 0x000000635800720c */ /* 0x000fe20003fc4070 */
[----:B------:R-:W-:Y:S01]  /*5d90*/  @!P2 IMAD.IADD R160, R160, 0x1, -R88 ;  /* 0x00000001a0a0a824 */ /* 0x000fe200078e0a58 */
[----:B------:R-:W-:-:S02]  /*5da0*/  ISETP.GT.U32.AND P2, PT, R88, R155, PT ;  /* 0x0000009b5800720c */ /* 0x000fc40003f44070 */
[----:B------:R-:W-:Y:S02]  /*5db0*/  ISETP.GE.AND P1, PT, R95, RZ, PT ;  /* 0x000000ff5f00720c */ /* 0x000fe40003f26270 */
[C---:B------:R-:W-:Y:S02]  /*5dc0*/  LOP3.LUT R95, R87.reuse, 0x7a, RZ, 0xfc, !PT ;  /* 0x0000007a575f7812 */ /* 0x040fe400078efcff */
[----:B------:R-:W-:Y:S02]  /*5dd0*/  LOP3.LUT R123, R87, 0x80, RZ, 0xfc, !PT ;  /* 0x00000080577b7812 */ /* 0x000fe400078efcff */
[----:B------:R-:W-:Y:S02]  /*5de0*/  IABS R97, R95 ;  /* 0x0000005f00617213 */ /* 0x000fe40000000000 */
[----:B------:R-:W-:Y:S01]  /*5df0*/  ISETP.GE.AND P0, PT, R84, RZ, PT ;  /* 0x000000ff5400720c */ /* 0x000fe20003f06270 */
[----:B------:R-:W-:Y:S01]  /*5e00*/  @!P6 IMAD.IADD R99, R99, 0x1, -R88 ;  /* 0x000000016363e824 */ /* 0x000fe200078e0a58 */
[----:B------:R-:W-:Y:S01]  /*5e10*/  LOP3.LUT R122, R87, 0x82, RZ, 0xfc, !PT ;  /* 0x00000082577a7812 */ /* 0x000fe200078efcff */
[----:B------:R-:W-:Y:S01]  /*5e20*/  IMAD.HI.U32 R84, R86, R97, RZ ;  /* 0x0000006156547227 */ /* 0x000fe200078e00ff */
[----:B------:R-:W-:-:S02]  /*5e30*/  IABS R153, R123 ;  /* 0x0000007b00997213 */ /* 0x000fc40000000000 */
[----:B------:R-:W-:Y:S01]  /*5e40*/  IABS R96, R122 ;  /* 0x0000007a00607213 */ /* 0x000fe20000000000 */
[----:B------:R-:W-:Y:S01]  /*5e50*/  @!P2 IMAD.IADD R155, R155, 0x1, -R88 ;  /* 0x000000019b9ba824 */ /* 0x000fe200078e0a58 */
[----:B------:R-:W-:Y:S01]  /*5e60*/  ISETP.GT.U32.AND P2, PT, R88, R99, PT ;  /* 0x000000635800720c */ /* 0x000fe20003f44070 */
[----:B------:R-:W-:Y:S02]  /*5e70*/  IMAD.MOV R84, RZ, RZ, -R84 ;  /* 0x000000ffff547224 */ /* 0x000fe400078e0a54 */
[----:B------:R-:W-:-:S04]  /*5e80*/  IMAD.HI.U32 R124, R86, R153, RZ ;  /* 0x00000099567c7227 */ /* 0x000fc800078e00ff */
[----:B------:R-:W-:Y:S02]  /*5e90*/  IMAD R97, R88, R84, R97 ;  /* 0x0000005458617224 */ /* 0x000fe400078e0261 */
[----:B------:R-:W-:-:S04]  /*5ea0*/  IMAD.HI.U32 R85, R86, R96, RZ ;  /* 0x0000006056557227 */ /* 0x000fc800078e00ff */
[----:B------:R-:W-:Y:S01]  /*5eb0*/  IMAD.MOV R124, RZ, RZ, -R124 ;  /* 0x000000ffff7c7224 */ /* 0x000fe200078e0a7c */
[C---:B------:R-:W-:Y:S01]  /*5ec0*/  ISETP.GT.U32.AND P6, PT, R88.reuse, R97, PT ;  /* 0x000000615800720c */ /* 0x040fe20003fc4070 */
[----:B------:R-:W-:Y:S02]  /*5ed0*/  IMAD.MOV R85, RZ, RZ, -R85 ;  /* 0x000000ffff557224 */ /* 0x000fe400078e0a55 */
[C---:B------:R-:W-:Y:S01]  /*5ee0*/  IMAD R153, R88.reuse, R124, R153 ;  /* 0x0000007c58997224 */ /* 0x040fe200078e0299 */
[----:B------:R-:W-:Y:S01]  /*5ef0*/  LOP3.LUT R119, R87, 0x88, RZ, 0xfc, !PT ;  /* 0x0000008857777812 */ /* 0x000fe200078efcff */
[C---:B------:R-:W-:Y:S02]  /*5f00*/  IMAD R96, R88.reuse, R85, R96 ;  /* 0x0000005558607224 */ /* 0x040fe400078e0260 */
[----:B------:R-:W-:Y:S01]  /*5f10*/  @!P2 IMAD.IADD R99, R99, 0x1, -R88 ;  /* 0x000000016363a824 */ /* 0x000fe200078e0a58 */
[C---:B------:R-:W-:Y:S02]  /*5f20*/  ISETP.GT.U32.AND P2, PT, R88.reuse, R153, PT ;  /* 0x000000995800720c */ /* 0x040fe40003f44070 */
[----:B------:R-:W-:Y:S01]  /*5f30*/  IABS R147, R119 ;  /* 0x0000007700937213 */ /* 0x000fe20000000000 */
[----:B------:R-:W-:Y:S01]  /*5f40*/  @!P0 IMAD.MOV R99, RZ, RZ, -R99 ;  /* 0x000000ffff638224 */ /* 0x000fe200078e0a63 */
[----:B------:R-:W-:Y:S01]  /*5f50*/  ISETP.GT.U32.AND P0, PT, R88, R96, PT ;  /* 0x000000605800720c */ /* 0x000fe20003f04070 */
[----:B------:R-:W-:Y:S01]  /*5f60*/  @!P1 IMAD.MOV R160, RZ, RZ, -R160 ;  /* 0x000000ffffa09224 */ /* 0x000fe200078e0aa0 */
[----:B------:R-:W-:Y:S01]  /*5f70*/  LOP3.LUT R120, R87, 0x8a, RZ, 0xfc, !PT ;  /* 0x0000008a57787812 */ /* 0x000fe200078efcff */
[----:B------:R-:W-:Y:S01]  /*5f80*/  IMAD.HI.U32 R84, R86, R147, RZ ;  /* 0x0000009356547227 */ /* 0x000fe200078e00ff */
[----:B------:R-:W-:-:S02]  /*5f90*/  ISETP.GT.U32.AND P1, PT, R88, R155, PT ;  /* 0x0000009b5800720c */ /* 0x000fc40003f24070 */
[----:B------:R-:W-:Y:S01]  /*5fa0*/  ISETP.GE.AND P4, PT, R95, RZ, PT ;  /* 0x000000ff5f00720c */ /* 0x000fe20003f86270 */
[----:B------:R-:W-:Y:S01]  /*5fb0*/  @!P6 IMAD.IADD R97, R97, 0x1, -R88 ;  /* 0x000000016161e824 */ /* 0x000fe200078e0a58 */
[----:B------:R-:W-:Y:S01]  /*5fc0*/  IABS R95, R120 ;  /* 0x00000078005f7213 */ /* 0x000fe20000000000 */
[----:B------:R-:W-:Y:S02]  /*5fd0*/  IMAD.MOV R84, RZ, RZ, -R84 ;  /* 0x000000ffff547224 */ /* 0x000fe400078e0a54 */
[----:B------:R-:W-:Y:S01]  /*5fe0*/  @!P2 IMAD.IADD R153, R153, 0x1, -R88 ;  /* 0x000000019999a824 */ /* 0x000fe200078e0a58 */
[----:B------:R-:W-:Y:S01]  /*5ff0*/  ISETP.GT.U32.AND P6, PT, R88, R97, PT ;  /* 0x000000615800720c */ /* 0x000fe20003fc4070 */
[----:B------:R-:W-:-:S04]  /*6000*/  IMAD.HI.U32 R85, R86, R95, RZ ;  /* 0x0000005f56557227 */ /* 0x000fc800078e00ff */
[----:B------:R-:W-:Y:S02]  /*6010*/  IMAD R147, R88, R84, R147 ;  /* 0x0000005458937224 */ /* 0x000fe400078e0293 */
[--C-:B------:R-:W-:Y:S01]  /*6020*/  @!P0 IMAD.IADD R96, R96, 0x1, -R88.reuse ;  /* 0x0000000160608824 */ /* 0x100fe200078e0a58 */
[C---:B------:R-:W-:Y:S01]  /*6030*/  ISETP.GT.U32.AND P0, PT, R88.reuse, R153, PT ;  /* 0x000000995800720c */ /* 0x040fe20003f04070 */
[----:B------:R-:W-:Y:S02]  /*6040*/  IMAD.MOV R85, RZ, RZ, -R85 ;  /* 0x000000ffff557224 */ /* 0x000fe400078e0a55 */
[--C-:B------:R-:W-:Y:S01]  /*6050*/  @!P1 IMAD.IADD R155, R155, 0x1, -R88.reuse ;  /* 0x000000019b9b9824 */ /* 0x100fe200078e0a58 */
[C---:B------:R-:W-:Y:S01]  /*6060*/  ISETP.GT.U32.AND P1, PT, R88.reuse, R147, PT ;  /* 0x000000935800720c */ /* 0x040fe20003f24070 */
[----:B------:R-:W-:Y:S01]  /*6070*/  IMAD R95, R88, R85, R95 ;  /* 0x00000055585f7224 */ /* 0x000fe200078e025f */
[----:B------:R-:W-:Y:S01]  /*6080*/  LOP3.LUT R85, R87, 0xa0, RZ, 0xfc, !PT ;  /* 0x000000a057557812 */ /* 0x000fe200078efcff */
[----:B------:R-:W-:-:S03]  /*6090*/  @!P6 IMAD.IADD R97, R97, 0x1, -R88 ;  /* 0x000000016161e824 */ /* 0x000fc600078e0a58 */
[----:B------:R-:W-:Y:S02]  /*60a0*/  ISETP.GT.U32.AND P6, PT, R88, R95, PT ;  /* 0x0000005f5800720c */ /* 0x000fe40003fc4070 */
[----:B------:R-:W-:Y:S01]  /*60b0*/  IABS R137, R85 ;  /* 0x0000005500897213 */ /* 0x000fe20000000000 */
[----:B------:R-:W-:Y:S01]  /*60c0*/  @!P0 IMAD.IADD R153, R153, 0x1, -R88 ;  /* 0x0000000199998824 */ /* 0x000fe200078e0a58 */
[----:B------:R-:W-:Y:S02]  /*60d0*/  ISETP.GE.AND P2, PT, R123, RZ, PT ;  /* 0x000000ff7b00720c */ /* 0x000fe40003f46270 */
[----:B------:R-:W-:Y:S01]  /*60e0*/  ISETP.GE.AND P0, PT, R122, RZ, PT ;  /* 0x000000ff7a00720c */ /* 0x000fe20003f06270 */
[----:B------:R-:W-:Y:S01]  /*60f0*/  IMAD.HI.U32 R122, R86, R137, RZ ;  /* 0x00000089567a7227 */ /* 0x000fe200078e00ff */
[----:B------:R-:W-:-:S03]  /*6100*/  LOP3.LUT R121, R87, 0x90, RZ, 0xfc, !PT ;  /* 0x0000009057797812 */ /* 0x000fc600078efcff */
[----:B------:R-:W-:Y:S01]  /*6110*/  @!P1 IMAD.IADD R147, R147, 0x1, -R88 ;  /* 0x0000000193939824 */ /* 0x000fe200078e0a58 */
[C---:B------:R-:W-:Y:S01]  /*6120*/  ISETP.GT.U32.AND P1, PT, R88.reuse, R96, PT ;  /* 0x000000605800720c */ /* 0x040fe20003f24070 */
[----:B------:R-:W-:Y:S01]  /*6130*/  IMAD.MOV R122, RZ, RZ, -R122 ;  /* 0x000000ffff7a7224 */ /* 0x000fe200078e0a7a */
[----:B------:R-:W-:Y:S02]  /*6140*/  IABS R145, R121 ;  /* 0x0000007900917213 */ /* 0x000fe40000000000 */
[----:B------:R-:W-:Y:S01]  /*6150*/  LOP3.LUT R84, R87, 0x98, RZ, 0xfc, !PT ;  /* 0x0000009857547812 */ /* 0x000fe200078efcff */
[----:B------:R-:W-:Y:S02]  /*6160*/  @!P6 IMAD.IADD R95, R95, 0x1, -R88 ;  /* 0x000000015f5fe824 */ /* 0x000fe400078e0a58 */
[----:B------:R-:W-:Y:S01]  /*6170*/  IMAD R137, R88, R122, R137 ;  /* 0x0000007a58897224 */ /* 0x000fe200078e0289 */
[----:B------:R-:W-:Y:S01]  /*6180*/  IABS R139, R84 ;  /* 0x00000054008b7213 */ /* 0x000fe20000000000 */
[----:B------:R-:W-:Y:S01]  /*6190*/  IMAD.HI.U32 R124, R86, R145, RZ ;  /* 0x00000091567c7227 */ /* 0x000fe200078e00ff */
[----:B------:R-:W-:-:S03]  /*61a0*/  ISETP.GT.U32.AND P6, PT, R88, R95, PT ;  /* 0x0000005f5800720c */ /* 0x000fc60003fc4070 */
[----:B------:R-:W-:Y:S01]  /*61b0*/  @!P5 IMAD.MOV R155, RZ, RZ, -R155 ;  /* 0x000000ffff9bd224 */ /* 0x000fe200078e0a9b */
[C---:B------:R-:W-:Y:S01]  /*61c0*/  ISETP.GT.U32.AND P5, PT, R88.reuse, R147, PT ;  /* 0x000000935800720c */ /* 0x040fe20003fa4070 */
[----:B------:R-:W-:Y:S01]  /*61d0*/  @!P2 IMAD.MOV R153, RZ, RZ, -R153 ;  /* 0x000000ffff99a224 */ /* 0x000fe200078e0a99 */
[----:B------:R-:W-:Y:S01]  /*61e0*/  ISETP.GT.U32.AND P2, PT, R88, R137, PT ;  /* 0x000000895800720c */ /* 0x000fe20003f44070 */
[----:B------:R-:W-:Y:S02]  /*61f0*/  IMAD.MOV R124, RZ, RZ, -R124 ;  /* 0x000000ffff7c7224 */ /* 0x000fe400078e0a7c */
[----:B------:R-:W-:-:S04]  /*6200*/  IMAD.HI.U32 R123, R86, R139, RZ ;  /* 0x0000008b567b7227 */ /* 0x000fc800078e00ff */
[--C-:B------:R-:W-:Y:S01]  /*6210*/  @!P1 IMAD.IADD R96, R96, 0x1, -R88.reuse ;  /* 0x0000000160609824 */ /* 0x100fe200078e0a58 */
[----:B------:R-:W-:Y:S01]  /*6220*/  ISETP.GE.AND P1, PT, R119, RZ, PT ;  /* 0x000000ff7700720c */ /* 0x000fe20003f26270 */
[C---:B------:R-:W-:Y:S02]  /*6230*/  IMAD R145, R88.reuse, R124, R145 ;  /* 0x0000007c58917224 */ /* 0x040fe400078e0291 */
[----:B------:R-:W-:Y:S02]  /*6240*/  IMAD.MOV R123, RZ, RZ, -R123 ;  /* 0x000000ffff7b7224 */ /* 0x000fe400078e0a7b */
[----:B------:R-:W-:Y:S01]  /*6250*/  @!P4 IMAD.MOV R97, RZ, RZ, -R97 ;  /* 0x000000ffff61c224 */ /* 0x000fe200078e0a61 */
[C---:B------:R-:W-:Y:S01]  /*6260*/  ISETP.GT.U32.AND P4, PT, R88.reuse, R145, PT ;  /* 0x000000915800720c */ /* 0x040fe20003f84070 */
[----:B------:R-:W-:Y:S01]  /*6270*/  IMAD R139, R88, R123, R139 ;  /* 0x0000007b588b7224 */ /* 0x000fe200078e028b */
[----:B------:R-:W-:Y:S01]  /*6280*/  LOP3.LUT R119, R87, 0xa8, RZ, 0xfc, !PT ;  /* 0x000000a857777812 */ /* 0x000fe200078efcff */
[----:B------:R-:W-:-:S02]  /*6290*/  @!P5 IMAD.IADD R147, R147, 0x1, -R88 ;  /* 0x000000019393d824 */ /* 0x000fc400078e0a58 */
[--C-:B------:R-:W-:Y:S01]  /*62a0*/  @!P6 IMAD.IADD R95, R95, 0x1, -R88.reuse ;  /* 0x000000015f5fe824 */ /* 0x100fe200078e0a58 */
[----:B------:R-:W-:Y:S01]  /*62b0*/  ISETP.GT.U32.AND P5, PT, R88, R139, PT ;  /* 0x0000008b5800720c */ /* 0x000fe20003fa4070 */
[----:B------:R-:W-:Y:S01]  /*62c0*/  @!P2 IMAD.IADD R137, R137, 0x1, -R88 ;  /* 0x000000018989a824 */ /* 0x000fe200078e0a58 */
[----:B------:R-:W-:Y:S02]  /*62d0*/  ISETP.GE.AND P6, PT, R120, RZ, PT ;  /* 0x000000ff7800720c */ /* 0x000fe40003fc6270 */
[----:B------:R-:W-:Y:S01]  /*62e0*/  IABS R131, R119 ;  /* 0x0000007700837213 */ /* 0x000fe20000000000 */
[----:B------:R-:W-:Y:S01]  /*62f0*/  @!P1 IMAD.MOV R147, RZ, RZ, -R147 ;  /* 0x000000ffff939224 */ /* 0x000fe200078e0a93 */
[----:B------:R-:W-:Y:S02]  /*6300*/  ISETP.GE.AND P1, PT, R84, RZ, PT ;  /* 0x000000ff5400720c */ /* 0x000fe40003f26270 */
[----:B------:R-:W-:Y:S01]  /*6310*/  ISETP.GT.U32.AND P2, PT, R88, R137, PT ;  /* 0x000000895800720c */ /* 0x000fe20003f44070 */
[----:B------:R-:W-:Y:S01]  /*6320*/  IMAD.HI.U32 R84, R86, R131, RZ ;  /* 0x0000008356547227 */ /* 0x000fe200078e00ff */
[----:B------:R-:W-:-:S03]  /*6330*/  LOP3.LUT R120, R87, 0xb0, RZ, 0xfc, !PT ;  /* 0x000000b057787812 */ /* 0x000fc600078efcff */
[----:B------:R-:W-:Y:S01]  /*6340*/  @!P4 IMAD.IADD R145, R145, 0x1, -R88 ;  /* 0x000000019191c824 */ /* 0x000fe200078e0a58 */
[----:B------:R-:W-:Y:S01]  /*6350*/  IABS R129, R120 ;  /* 0x0000007800817213 */ /* 0x000fe20000000000 */
[----:B------:R-:W-:Y:S02]  /*6360*/  IMAD.MOV R84, RZ, RZ, -R84 ;  /* 0x000000ffff547224 */ /* 0x000fe400078e0a54 */
[----:B------:R-:W-:Y:S01]  /*6370*/  @!P5 IMAD.IADD R139, R139, 0x1, -R88 ;  /* 0x000000018b8bd824 */ /* 0x000fe200078e0a58 */
[C---:B------:R-:W-:Y:S01]  /*6380*/  ISETP.GT.U32.AND P5, PT, R88.reuse, R145, PT ;  /* 0x000000915800720c */ /* 0x040fe20003fa4070 */
[----:B------:R-:W-:Y:S01]  /*6390*/  @!P6 IMAD.MOV R95, RZ, RZ, -R95 ;  /* 0x000000ffff5fe224 */ /* 0x000fe200078e0a5f */
[----:B------:R-:W-:Y:S01]  /*63a0*/  ISETP.GE.AND P4, PT, R121, RZ, PT ;  /* 0x000000ff7900720c */ /* 0x000fe20003f86270 */
[----:B------:R-:W-:Y:S01]  /*63b0*/  IMAD R131, R88, R84, R131 ;  /* 0x0000005458837224 */ /* 0x000fe200078e0283 */
[----:B------:R-:W-:Y:S01]  /*63c0*/  ISETP.GE.AND P6, PT, R85, RZ, PT ;  /* 0x000000ff5500720c */ /* 0x000fe20003fc6270 */
[----:B------:R-:W-:-:S04]  /*63d0*/  IMAD.HI.U32 R121, R86, R129, RZ ;  /* 0x0000008156797227 */ /* 0x000fc800078e00ff */
[----:B------:R-:W-:Y:S01]  /*63e0*/  @!P0 IMAD.MOV R96, RZ, RZ, -R96 ;  /* 0x000000ffff608224 */ /* 0x000fe200078e0a60 */
[C---:B------:R-:W-:Y:S01]  /*63f0*/  ISETP.GT.U32.AND P0, PT, R88.reuse, R139, PT ;  /* 0x0000008b5800720c */ /* 0x040fe20003f04070 */
[----:B------:R-:W-:Y:S01]  /*6400*/  @!P2 IMAD.IADD R137, R137, 0x1, -R88 ;  /* 0x000000018989a824 */ /* 0x000fe200078e0a58 */
[----:B------:R-:W-:Y:S01]  /*6410*/  ISETP.GT.U32.AND P2, PT, R88, R131, PT ;  /* 0x000000835800720c */ /* 0x000fe20003f44070 */
[----:B------:R-:W-:-:S04]  /*6420*/  IMAD.MOV R121, RZ, RZ, -R121 ;  /* 0x000000ffff797224 */ /* 0x000fc800078e0a79 */
[C---:B------:R-:W-:Y:S01]  /*6430*/  IMAD R129, R88.reuse, R121, R129 ;  /* 0x0000007958817224 */ /* 0x040fe200078e0281 */
[----:B------:R-:W-:Y:S01]  /*6440*/  LOP3.LUT R127, R87, 0xb8, RZ, 0xfc, !PT ;  /* 0x000000b8577f7812 */ /* 0x000fe200078efcff */
[--C-:B------:R-:W-:Y:S02]  /*6450*/  @!P5 IMAD.IADD R145, R145, 0x1, -R88.reuse ;  /* 0x000000019191d824 */ /* 0x100fe400078e0a58 */
[----:B------:R-:W-:Y:S01]  /*6460*/  @!P6 IMAD.MOV R137, RZ, RZ, -R137 ;  /* 0x000000ffff89e224 */ /* 0x000fe200078e0a89 */
[----:B------:R-:W-:Y:S01]  /*6470*/  ISETP.GT.U32.AND P6, PT, R88, R129, PT ;  /* 0x000000815800720c */ /* 0x000fe20003fc4070 */
[----:B------:R-:W-:Y:S01]  /*6480*/  @!P4 IMAD.MOV R145, RZ, RZ, -R145 ;  /* 0x000000ffff91c224 */ /* 0x000fe200078e0a91 */
[----:B------:R-:W-:Y:S01]  /*6490*/  ISETP.GE.AND P4, PT, R127, RZ, PT ;  /* 0x000000ff7f00720c */ /* 0x000fe20003f86270 */
[--C-:B------:R-:W-:Y:S01]  /*64a0*/  @!P0 IMAD.IADD R139, R139, 0x1, -R88.reuse ;  /* 0x000000018b8b8824 */ /* 0x100fe200078e0a58 */
[----:B------:R-:W-:Y:S01]  /*64b0*/  LOP3.LUT R126, R87, 0xc0, RZ, 0xfc, !PT ;  /* 0x000000c0577e7812 */ /* 0x000fe200078efcff */
[----:B------:R-:W-:Y:S01]  /*64c0*/  @!P2 IMAD.IADD R131, R131, 0x1, -R88 ;  /* 0x000000018383a824 */ /* 0x000fe200078e0a58 */
[----:B------:R-:W-:Y:S01]  /*64d0*/  IABS R127, R127 ;  /* 0x0000007f007f7213 */ /* 0x000fe20000000000 */
[----:B------:R-:W-:Y:S01]  /*64e0*/  @!P1 IMAD.MOV R139, RZ, RZ, -R139 ;  /* 0x000000ffff8b9224 */ /* 0x000fe200078e0a8b */
[----:B------:R-:W-:-:S02]  /*64f0*/  ISETP.GE.AND P1, PT, R126, RZ, PT ;  /* 0x000000ff7e00720c */ /* 0x000fc40003f26270 */
[----:B------:R-:W-:Y:S01]  /*6500*/  ISETP.GT.U32.AND P2, PT, R88, R131, PT ;  /* 0x000000835800720c */ /* 0x000fe20003f44070 */
[----:B------:R-:W-:Y:S01]  /*6510*/  IMAD.HI.U32 R85, R86, R127, RZ ;  /* 0x0000007f56557227 */ /* 0x000fe200078e00ff */
[----:B------:R-:W-:Y:S02]  /*6520*/  IABS R126, R126 ;  /* 0x0000007e007e7213 */ /* 0x000fe40000000000 */
[----:B------:R-:W-:Y:S01]  /*6530*/  LOP3.LUT R227, R87, 0xc8, RZ, 0xfc, !PT ;  /* 0x000000c857e37812 */ /* 0x000fe200078efcff */
[----:B------:R-:W-:Y:S01]  /*6540*/  IMAD.MOV R85, RZ, RZ, -R85 ;  /* 0x000000ffff557224 */ /* 0x000fe200078e0a55 */
[----:B------:R-:W-:Y:S01]  /*6550*/  ISETP.GE.AND P5, PT, R119, RZ, PT ;  /* 0x000000ff7700720c */ /* 0x000fe20003fa6270 */
[----:B------:R-:W-:Y:S01]  /*6560*/  @!P6 IMAD.IADD R129, R129, 0x1, -R88 ;  /* 0x000000018181e824 */ /* 0x000fe200078e0a58 */
[----:B------:R-:W-:Y:S01]  /*6570*/  ISETP.GE.AND P0, PT, R120, RZ, PT ;  /* 0x000000ff7800720c */ /* 0x000fe20003f06270 */
[----:B------:R-:W-:Y:S01]  /*6580*/  IMAD.HI.U32 R84, R86, R126, RZ ;  /* 0x0000007e56547227 */ /* 0x000fe200078e00ff */
[----:B------:R-:W-:-:S02]  /*6590*/  LOP3.LUT R120, R87, 0xd0, RZ, 0xfc, !PT ;  /* 0x000000d057787812 */ /* 0x000fc400078efcff */
[----:B------:R-:W-:Y:S01]  /*65a0*/  IABS R125, R227 ;  /* 0x000000e3007d7213 */ /* 0x000fe20000000000 */
[C---:B------:R-:W-:Y:S01]  /*65b0*/  IMAD R127, R88.reuse, R85, R127 ;  /* 0x00000055587f7224 */ /* 0x040fe200078e027f */
[----:B------:R-:W-:Y:S01]  /*65c0*/  IABS R124, R120 ;  /* 0x00000078007c7213 */ /* 0x000fe20000000000 */
[----:B------:R-:W-:Y:S01]  /*65d0*/  IMAD.MOV R84, RZ, RZ, -R84 ;  /* 0x000000ffff547224 */ /* 0x000fe200078e0a54 */
[----:B------:R-:W-:Y:S01]  /*65e0*/  ISETP.GT.U32.AND P6, PT, R88, R129, PT ;  /* 0x000000815800720c */ /* 0x000fe20003fc4070 */
[----:B------:R-:W-:-:S04]  /*65f0*/  IMAD.HI.U32 R119, R86, R125, RZ ;  /* 0x0000007d56777227 */ /* 0x000fc800078e00ff */
[----:B------:R-:W-:Y:S01]  /*6600*/  @!P2 IMAD.IADD R131, R131, 0x1, -R88 ;  /* 0x000000018383a824 */ /* 0x000fe200078e0a58 */
[C---:B------:R-:W-:Y:S01]  /*6610*/  ISETP.GT.U32.AND P2, PT, R88.reuse, R127, PT ;  /* 0x0000007f5800720c */ /* 0x040fe20003f44070 */
[----:B------:R-:W-:Y:S02]  /*6620*/  IMAD R126, R88, R84, R126 ;  /* 0x00000054587e7224 */ /* 0x000fe400078e027e */
[----:B------:R-:W-:Y:S02]  /*6630*/  IMAD.MOV R119, RZ, RZ, -R119 ;  /* 0x000000ffff777224 */ /* 0x000fe400078e0a77 */
[----:B------:R-:W-:-:S04]  /*6640*/  IMAD.HI.U32 R85, R86, R124, RZ ;  /* 0x0000007c56557227 */ /* 0x000fc800078e00ff */
[----:B------:R-:W-:Y:S01]  /*6650*/  @!P5 IMAD.MOV R131, RZ, RZ, -R131 ;  /* 0x000000ffff83d224 */ /* 0x000fe200078e0a83 */
[C---:B------:R-:W-:Y:S01]  /*6660*/  ISETP.GT.U32.AND P5, PT, R88.reuse, R126, PT ;  /* 0x0000007e5800720c */ /* 0x040fe20003fa4070 */
[C---:B------:R-:W-:Y:S02]  /*6670*/  IMAD R125, R88.reuse, R119, R125 ;  /* 0x00000077587d7224 */ /* 0x040fe400078e027d */
[----:B------:R-:W-:Y:S02]  /*6680*/  IMAD.MOV R85, RZ, RZ, -R85 ;  /* 0x000000ffff557224 */ /* 0x000fe400078e0a55 */
[----:B------:R-:W-:Y:S01]  /*6690*/  @!P6 IMAD.IADD R129, R129, 0x1, -R88 ;  /* 0x000000018181e824 */ /* 0x000fe200078e0a58 */
[C---:B------:R-:W-:Y:S01]  /*66a0*/  ISETP.GT.U32.AND P6, PT, R88.reuse, R125, PT ;  /* 0x0000007d5800720c */ /* 0x040fe20003fc4070 */
[----:B------:R-:W-:Y:S01]  /*66b0*/  IMAD R124, R88, R85, R124 ;  /* 0x00000055587c7224 */ /* 0x000fe200078e027c */
[----:B------:R-:W-:Y:S01]  /*66c0*/  LOP3.LUT R220, R87, 0xd8, RZ, 0xfc, !PT ;  /* 0x000000d857dc7812 */ /* 0x000fe200078efcff */
[----:B------:R-:W-:-:S03]  /*66d0*/  @!P2 IMAD.IADD R127, R127, 0x1, -R88 ;  /* 0x000000017f7fa824 */ /* 0x000fc600078e0a58 */
[----:B------:R-:W-:Y:S02]  /*66e0*/  ISETP.GT.U32.AND P2, PT, R88, R124, PT ;  /* 0x0000007c5800720c */ /* 0x000fe40003f44070 */
[----:B------:R-:W-:Y:S01]  /*66f0*/  IABS R123, R220 ;  /* 0x000000dc007b7213 */ /* 0x000fe20000000000 */
[----:B------:R-:W-:Y:S01]  /*6700*/  @!P5 IMAD.IADD R126, R126, 0x1, -R88 ;  /* 0x000000017e7ed824 */ /* 0x000fe200078e0a58 */
[----:B------:R-:W-:Y:S02]  /*6710*/  ISETP.GT.U32.AND P5, PT, R88, R127, PT ;  /* 0x0000007f5800720c */ /* 0x000fe40003fa4070 */
[C---:B------:R-:W-:Y:S01]  /*6720*/  LOP3.LUT R225, R87.reuse, 0xe0, RZ, 0xfc, !PT ;  /* 0x000000e057e17812 */ /* 0x040fe200078efcff */
[----:B------:R-:W-:Y:S01]  /*6730*/  IMAD.HI.U32 R84, R86, R123, RZ ;  /* 0x0000007b56547227 */ /* 0x000fe200078e00ff */
[----:B------:R-:W-:-:S03]  /*6740*/  LOP3.LUT R122, R87, 0xe8, RZ, 0xfc, !PT ;  /* 0x000000e8577a7812 */ /* 0x000fc600078efcff */
[----:B------:R-:W-:Y:S01]  /*6750*/  @!P6 IMAD.IADD R125, R125, 0x1, -R88 ;  /* 0x000000017d7de824 */ /* 0x000fe200078e0a58 */
[----:B------:R-:W-:Y:S01]  /*6760*/  IABS R161, R225 ;  /* 0x000000e100a17213 */ /* 0x000fe20000000000 */
[----:B------:R-:W-:Y:S02]  /*6770*/  IMAD.MOV R84, RZ, RZ, -R84 ;  /* 0x000000ffff547224 */ /* 0x000fe400078e0a54 */
[----:B------:R-:W-:Y:S01]  /*6780*/  @!P0 IMAD.MOV R129, RZ, RZ, -R129 ;  /* 0x000000ffff818224 */ /* 0x000fe200078e0a81 */
[----:B------:R-:W-:Y:S01]  /*6790*/  ISETP.GT.U32.AND P0, PT, R88, R125, PT ;  /* 0x0000007d5800720c */ /* 0x000fe20003f04070 */
[----:B------:R-:W-:Y:S01]  /*67a0*/  @!P2 IMAD.IADD R124, R124, 0x1, -R88 ;  /* 0x000000017c7ca824 */ /* 0x000fe200078e0a58 */
[----:B------:R-:W-:Y:S01]  /*67b0*/  IABS R121, R122 ;  /* 0x0000007a00797213 */ /* 0x000fe20000000000 */
[----:B------:R-:W-:Y:S01]  /*67c0*/  IMAD R123, R88, R84, R123 ;  /* 0x00000054587b7224 */ /* 0x000fe200078e027b */
[----:B------:R-:W-:Y:S01]  /*67d0*/  LOP3.LUT R84, R87, 0xf0, RZ, 0xfc, !PT ;  /* 0x000000f057547812 */ /* 0x000fe200078efcff */
[----:B------:R-:W-:Y:S01]  /*67e0*/  IMAD.HI.U32 R228, R86, R161, RZ ;  /* 0x000000a156e47227 */ /* 0x000fe200078e00ff */
[----:B------:R-:W-:-:S02]  /*67f0*/  ISETP.GT.U32.AND P6, PT, R88, R126, PT ;  /* 0x0000007e5800720c */ /* 0x000fc40003fc4070 */
[C---:B------:R-:W-:Y:S01]  /*6800*/  ISETP.GT.U32.AND P2, PT, R88.reuse, R124, PT ;  /* 0x0000007c5800720c */ /* 0x040fe20003f44070 */
[----:B------:R-:W-:Y:S01]  /*6810*/  @!P5 IMAD.IADD R127, R127, 0x1, -R88 ;  /* 0x000000017f7fd824 */ /* 0x000fe200078e0a58 */
[----:B------:R-:W-:Y:S01]  /*6820*/  ISETP.GT.U32.AND P5, PT, R88, R123, PT ;  /* 0x0000007b5800720c */ /* 0x000fe20003fa4070 */
[----:B------:R-:W-:Y:S01]  /*6830*/  IMAD.MOV R228, RZ, RZ, -R228 ;  /* 0x000000ffffe47224 */ /* 0x000fe200078e0ae4 */
[----:B------:R-:W-:Y:S01]  /*6840*/  LOP3.LUT R85, R87, 0xf8, RZ, 0xfc, !PT ;  /* 0x000000f857557812 */ /* 0x000fe200078efcff */
[----:B------:R-:W-:Y:S01]  /*6850*/  IMAD.HI.U32 R233, R86, R121, RZ ;  /* 0x0000007956e97227 */ /* 0x000fe200078e00ff */
[----:B------:R-:W-:Y:S02]  /*6860*/  IABS R226, R84 ;  /* 0x0000005400e27213 */ /* 0x000fe40000000000 */
[----:B------:R-:W-:Y:S01]  /*6870*/  IABS R119, R85 ;  /* 0x0000005500777213 */ /* 0x000fe20000000000 */
[----:B------:R-:W-:Y:S02]  /*6880*/  IMAD R161, R88, R228, R161 ;  /* 0x000000e458a17224 */ /* 0x000fe400078e02a1 */
[----:B------:R-:W-:-:S02]  /*6890*/  IMAD.MOV R233, RZ, RZ, -R233 ;  /* 0x000000ffffe97224 */ /* 0x000fc400078e0ae9 */
[----:B------:R-:W-:-:S04]  /*68a0*/  IMAD.HI.U32 R228, R86, R226, RZ ;  /* 0x000000e256e47227 */ /* 0x000fc800078e00ff */
[----:B------:R-:W-:Y:S01]  /*68b0*/  @!P0 IMAD.IADD R125, R125, 0x1, -R88 ;  /* 0x000000017d7d8824 */ /* 0x000fe200078e0a58 */
[----:B------:R-:W-:Y:S01]  /*68c0*/  ISETP.GE.AND P0, PT, R227, RZ, PT ;  /* 0x000000ffe300720c */ /* 0x000fe20003f06270 */
[----:B------:R-:W-:Y:S02]  /*68d0*/  IMAD R121, R88, R233, R121 ;  /* 0x000000e958797224 */ /* 0x000fe400078e0279 */
[----:B------:R-:W-:-:S04]  /*68e0*/  IMAD.HI.U32 R227, R86, R119, RZ ;  /* 0x0000007756e37227 */ /* 0x000fc800078e00ff */
[----:B------:R-:W-:Y:S02]  /*68f0*/  IMAD.MOV R228, RZ, RZ, -R228 ;  /* 0x000000ffffe47224 */ /* 0x000fe400078e0ae4 */
[--C-:B------:R-:W-:Y:S01]  /*6900*/  @!P6 IMAD.IADD R126, R126, 0x1, -R88.reuse ;  /* 0x000000017e7ee824 */ /* 0x100fe200078e0a58 */
[----:B------:R-:W-:Y:S01]  /*6910*/  ISETP.GT.U32.AND P6, PT, R88, R161, PT ;  /* 0x000000a15800720c */ /* 0x000fe20003fc4070 */
[--C-:B------:R-:W-:Y:S01]  /*6920*/  @!P2 IMAD.IADD R124, R124, 0x1, -R88.reuse ;  /* 0x000000017c7ca824 */ /* 0x100fe200078e0a58 */
[----:B------:R-:W-:Y:S01]  /*6930*/  ISETP.GE.AND P2, PT, R120, RZ, PT ;  /* 0x000000ff7800720c */ /* 0x000fe20003f46270 */
[----:B------:R-:W-:Y:S01]  /*6940*/  @!P5 IMAD.IADD R123, R123, 0x1, -R88 ;  /* 0x000000017b7bd824 */ /* 0x000fe200078e0a58 */
[C---:B------:R-:W-:Y:S01]  /*6950*/  ISETP.GT.U32.AND P5, PT, R88.reuse, R121, PT ;  /* 0x000000795800720c */ /* 0x040fe20003fa4070 */
[----:B------:R-:W-:Y:S02]  /*6960*/  IMAD.MOV R227, RZ, RZ, -R227 ;  /* 0x000000ffffe37224 */ /* 0x000fe400078e0ae3 */
[----:B------:R-:W-:-:S02]  /*6970*/  IMAD R120, R88, R228, R226 ;  /* 0x000000e458787224 */ /* 0x000fc400078e02e2 */
[C---:B------:R-:W-:Y:S02]  /*6980*/  IMAD R119, R88.reuse, R227, R119 ;  /* 0x000000e358777224 */ /* 0x040fe400078e0277 */
[----:B------:R-:W-:Y:S01]  /*6990*/  @!P1 IMAD.MOV R126, RZ, RZ, -R126 ;  /* 0x000000ffff7e9224 */ /* 0x000fe200078e0a7e */
[C---:B------:R-:W-:Y:S01]  /*69a0*/  ISETP.GT.U32.AND P1, PT, R88.reuse, R120, PT ;  /* 0x000000785800720c */ /* 0x040fe20003f24070 */
[----:B------:R-:W-:Y:S01]  /*69b0*/  @!P0 IMAD.MOV R125, RZ, RZ, -R125 ;  /* 0x000000ffff7d8224 */ /* 0x000fe200078e0a7d */
[C---:B------:R-:W-:Y:S01]  /*69c0*/  ISETP.GT.U32.AND P0, PT, R88.reuse, R119, PT ;  /* 0x000000775800720c */ /* 0x040fe20003f04070 */
[----:B------:R-:W-:Y:S01]  /*69d0*/  @!P4 IMAD.MOV R127, RZ, RZ, -R127 ;  /* 0x000000ffff7fc224 */ /* 0x000fe200078e0a7f */
[----:B------:R-:W-:Y:S01]  /*69e0*/  ISETP.GT.U32.AND P4, PT, R88, R123, PT ;  /* 0x0000007b5800720c */ /* 0x000fe20003f84070 */
[--C-:B------:R-:W-:Y:S02]  /*69f0*/  @!P6 IMAD.IADD R161, R161, 0x1, -R88.reuse ;  /* 0x00000001a1a1e824 */ /* 0x100fe400078e0a58 */
[----:B------:R-:W-:-:S02]  /*6a00*/  @!P5 IMAD.IADD R121, R121, 0x1, -R88 ;  /* 0x000000017979d824 */ /* 0x000fc400078e0a58 */
[----:B------:R-:W-:Y:S01]  /*6a10*/  @!P2 IMAD.MOV R124, RZ, RZ, -R124 ;  /* 0x000000ffff7ca224 */ /* 0x000fe200078e0a7c */
[C---:B------:R-:W-:Y:S02]  /*6a20*/  ISETP.GT.U32.AND P6, PT, R88.reuse, R161, PT ;  /* 0x000000a15800720c */ /* 0x040fe40003fc4070 */
[----:B------:R-:W-:Y:S01]  /*6a30*/  ISETP.GT.U32.AND P2, PT, R88, R121, PT ;  /* 0x000000795800720c */ /* 0x000fe20003f44070 */
[--C-:B------:R-:W-:Y:S01]  /*6a40*/  @!P1 IMAD.IADD R120, R120, 0x1, -R88.reuse ;  /* 0x0000000178789824 */ /* 0x100fe200078e0a58 */
[----:B------:R-:W-:Y:S01]  /*6a50*/  ISETP.GE.AND P5, PT, R220, RZ, PT ;  /* 0x000000ffdc00720c */ /* 0x000fe20003fa6270 */
[--C-:B------:R-:W-:Y:S01]  /*6a60*/  @!P0 IMAD.IADD R119, R119, 0x1, -R88.reuse ;  /* 0x0000000177778824 */ /* 0x100fe200078e0a58 */
[----:B------:R-:W-:Y:S01]  /*6a70*/  ISETP.GE.AND P1, PT, R122, RZ, PT ;  /* 0x000000ff7a00720c */ /* 0x000fe20003f26270 */
[----:B------:R-:W-:Y:S01]  /*6a80*/  @!P4 IMAD.IADD R123, R123, 0x1, -R88 ;  /* 0x000000017b7bc824 */ /* 0x000fe200078e0a58 */
[----:B------:R-:W-:Y:S02]  /*6a90*/  ISETP.GT.U32.AND P0, PT, R88, R120, PT ;  /* 0x000000785800720c */ /* 0x000fe40003f04070 */
[----:B------:R-:W-:Y:S01]  /*6aa0*/  ISETP.GE.AND P4, PT, R225, RZ, PT ;  /* 0x000000ffe100720c */ /* 0x000fe20003f86270 */
[----:B------:R-:W-:-:S02]  /*6ab0*/  VIADD R235, R94, 0x3f ;  /* 0x0000003f5eeb7836 */ /* 0x000fc40000000000 */
[--C-:B------:R-:W-:Y:S01]  /*6ac0*/  @!P6 IMAD.IADD R161, R161, 0x1, -R88.reuse ;  /* 0x00000001a1a1e824 */ /* 0x100fe200078e0a58 */
[----:B------:R-:W-:Y:S01]  /*6ad0*/  ISETP.GE.AND P6, PT, R219, RZ, PT ;  /* 0x000000ffdb00720c */ /* 0x000fe20003fc6270 */
[--C-:B------:R-:W-:Y:S01]  /*6ae0*/  @!P2 IMAD.IADD R121, R121, 0x1, -R88.reuse ;  /* 0x000000017979a824 */ /* 0x100fe200078e0a58 */
[----:B------:R-:W-:Y:S01]  /*6af0*/  LOP3.LUT R219, R87, 0x64, RZ, 0xfc, !PT ;  /* 0x0000006457db7812 */ /* 0x000fe200078efcff */
[----:B------:R-:W-:Y:S01]  /*6b00*/  @!P5 IMAD.MOV R123, RZ, RZ, -R123 ;  /* 0x000000ffff7bd224 */ /* 0x000fe200078e0a7b */
[----:B------:R-:W-:Y:S01]  /*6b10*/  ISETP.GT.U32.AND P5, PT, R88, R119, PT ;  /* 0x000000775800720c */ /* 0x000fe20003fa4070 */
[----:B------:R-:W-:Y:S01]  /*6b20*/  IMAD.MOV.U32 R122, RZ, RZ, R161 ;  /* 0x000000ffff7a7224 */ /* 0x000fe200078e00a1 */
[----:B------:R-:W-:Y:S01]  /*6b30*/  LOP3.LUT R161, RZ, R91, RZ, 0x33, !PT ;  /* 0x0000005bffa17212 */ /* 0x000fe200078e33ff */
[----:B------:R-:W-:Y:S01]  /*6b40*/  @!P1 IMAD.MOV R121, RZ, RZ, -R121 ;  /* 0x000000ffff799224 */ /* 0x000fe200078e0a79 */
[----:B------:R-:W-:Y:S01]  /*6b50*/  ISETP.NE.AND P1, PT, R91, RZ, PT ;  /* 0x000000ff5b00720c */ /* 0x000fe20003f25270 */
[----:B------:R-:W-:Y:S01]  /*6b60*/  @!P0 IMAD.IADD R120, R120, 0x1, -R88 ;  /* 0x0000000178788824 */ /* 0x000fe200078e0a58 */
[----:B------:R-:W-:Y:S01]  /*6b70*/  ISETP.GE.AND P2, PT, R85, RZ, PT ;  /* 0x000000ff5500720c */ /* 0x000fe20003f46270 */
[----:B------:R-:W-:Y:S01]  /*6b80*/  @!P4 IMAD.MOV R122, RZ, RZ, -R122 ;  /* 0x000000ffff7ac224 */ /* 0x000fe200078e0a7a */
[----:B------:R-:W-:-:S02]  /*6b90*/  LOP3.LUT R234, R234, 0x3f, RZ, 0xc0, !PT ;  /* 0x0000003feaea7812 */ /* 0x000fc400078ec0ff */
[----:B------:R-:W-:Y:S02]  /*6ba0*/  ISETP.GT.AND P0, PT, R235, 0x3f, PT ;  /* 0x0000003feb00780c */ /* 0x000fe40003f04270 */
[----:B------:R-:W-:Y:S02]  /*6bb0*/  IABS R91, R219 ;  /* 0x000000db005b7213 */ /* 0x000fe40000000000 */
[----:B------:R-:W-:Y:S01]  /*6bc0*/  ISETP.GE.AND P4, PT, R84, RZ, PT ;  /* 0x000000ff5400720c */ /* 0x000fe20003f86270 */
[C---:B------:R-:W-:Y:S01]  /*6bd0*/  IMAD R84, R234.reuse, R113, RZ ;  /* 0x00000071ea547224 */ /* 0x040fe200078e02ff */
[----:B------:R-:W-:Y:S01]  /*6be0*/  ISETP.LT.AND P0, PT, R234, R94, P0 ;  /* 0x0000005eea00720c */ /* 0x000fe20000701270 */
[----:B------:R-:W-:Y:S01]  /*6bf0*/  IMAD.MOV.U32 R94, RZ, RZ, R91 ;  /* 0x000000ffff5e7224 */ /* 0x000fe200078e005b */
[C---:B------:R-:W-:Y:S02]  /*6c00*/  SEL R218, R161.reuse, R218, !P1 ;  /* 0x000000daa1da7207 */ /* 0x040fe40004800000 */
[----:B------:R-:W-:Y:S01]  /*6c10*/  SEL R91, R161, R210, !P1 ;  /* 0x000000d2a15b7207 */ /* 0x000fe20004800000 */
[----:B------:R-:W-:Y:S01]  /*6c20*/  @!P5 IMAD.IADD R119, R119, 0x1, -R88 ;  /* 0x000000017777d824 */ /* 0x000fe200078e0a58 */
[----:B------:R-:W-:Y:S01]  /*6c30*/  IADD3 R85, P5, PT, R84, UR18, RZ ;  /* 0x0000001254557c10 */ /* 0x000fe2000ffbe0ff */
[----:B------:R-:W-:-:S02]  /*6c40*/  IMAD R218, R218, UR7, RZ ;  /* 0x00000007dada7c24 */ /* 0x000fc4000f8e02ff */
[----:B------:R-:W-:Y:S01]  /*6c50*/  IMAD R91, R91, UR7, RZ ;  /* 0x000000075b5b7c24 */ /* 0x000fe2000f8e02ff */
[----:B------:R-:W-:Y:S01]  /*6c60*/  LEA.HI.X.SX32 R84, R84, UR19, 0x1, P5 ;  /* 0x0000001354547c11 */ /* 0x000fe2000a8f0eff */
[----:B------:R-:W-:Y:S01]  /*6c70*/  @!P2 IMAD.MOV R119, RZ, RZ, -R119 ;  /* 0x000000ffff77a224 */ /* 0x000fe200078e0a77 */
[-C--:B------:R-:W-:Y:S01]  /*6c80*/  IADD3 R220, P2, PT, R218, R85.reuse, RZ ;  /* 0x00000055dadc7210 */ /* 0x080fe20007f5e0ff */
[----:B------:R-:W-:Y:S01]  /*6c90*/  @!P4 IMAD.MOV R120, RZ, RZ, -R120 ;  /* 0x000000ffff78c224 */ /* 0x000fe200078e0a78 */
[----:B------:R-:W-:Y:S02]  /*6ca0*/  ISETP.GE.AND P5, PT, R202, RZ, PT ;  /* 0x000000ffca00720c */ /* 0x000fe40003fa6270 */
[----:B------:R-:W-:Y:S02]  /*6cb0*/  IADD3 R202, P4, PT, R91, R85, RZ ;  /* 0x000000555bca7210 */ /* 0x000fe40007f9e0ff */
[----:B------:R-:W-:Y:S02]  /*6cc0*/  LEA.HI.X.SX32 R225, R218, R84, 0x1, P2 ;  /* 0x00000054dae17211 */ /* 0x000fe400010f0eff */
[----:B------:R-:W-:Y:S01]  /*6cd0*/  SEL R218, R161, R201, !P1 ;  /* 0x000000c9a1da7207 */ /* 0x000fe20004800000 */
[----:B------:R-:W-:Y:S01]  /*6ce0*/  IMAD.HI.U32 R210, R86, R94, RZ ;  /* 0x0000005e56d27227 */ /* 0x000fe200078e00ff */
[----:B------:R-:W-:-:S02]  /*6cf0*/  LEA.HI.X.SX32 R201, R91, R84, 0x1, P4 ;  /* 0x000000545bc97211 */ /* 0x000fc400020f0eff */
[----:B------:R-:W-:Y:S01]  /*6d00*/  ISETP.GE.AND P2, PT, R219, RZ, PT ;  /* 0x000000ffdb00720c */ /* 0x000fe20003f46270 */
[----:B------:R-:W-:Y:S01]  /*6d10*/  IMAD.MOV R210, RZ, RZ, -R210 ;  /* 0x000000ffffd27224 */ /* 0x000fe200078e0ad2 */
[----:B------:R-:W-:Y:S01]  /*6d20*/  PRMT R33, RZ, 0x7610, R33 ;  /* 0x00007610ff217816 */ /* 0x000fe20000000021 */
[----:B------:R-:W-:Y:S01]  /*6d30*/  IMAD R218, R218, UR7, RZ ;  /* 0x00000007dada7c24 */ /* 0x000fe2000f8e02ff */
[----:B------:R-:W-:Y:S01]  /*6d40*/  SEL R219, R161, R90, !P1 ;  /* 0x0000005aa1db7207 */ /* 0x000fe20004800000 */
[----:B------:R-:W-:Y:S02]  /*6d50*/  @P0 IMAD.MOV.U32 R90, RZ, RZ, R202 ;  /* 0x000000ffff5a0224 */ /* 0x000fe400078e00ca */
[----:B------:R-:W-:Y:S01]  /*6d60*/  @P0 IMAD.MOV.U32 R91, RZ, RZ, R201 ;  /* 0x000000ffff5b0224 */ /* 0x000fe200078e00c9 */
[----:B------:R-:W-:Y:S01]  /*6d70*/  STL [R1+0x32c], R220 ;  /* 0x00032cdc01007387 */ /* 0x000fe20000100800 */
[----:B------:R-:W-:Y:S01]  /*6d80*/  IMAD R94, R88, R210, R94 ;  /* 0x000000d2585e7224 */ /* 0x000fe200078e025e */
[----:B------:R-:W-:Y:S01]  /*6d90*/  IADD3 R210, P4, PT, R218, R85, RZ ;  /* 0x00000055dad27210 */ /* 0x000fe20007f9e0ff */
[----:B------:R-:W-:Y:S01]  /*6da0*/  IMAD R219, R219, UR7, RZ ;  /* 0x00000007dbdb7c24 */ /* 0x000fe2000f8e02ff */
[----:B------:R0:W2:Y:S01]  /*6db0*/  @P0 LDG.E.U8 R33, desc[UR26][R90.64] ;  /* 0x0000001a5a210981 */ /* 0x0000a2000c1e1100 */
[----:B------:R-:W-:-:S03]  /*6dc0*/  PRMT R3, RZ, 0x7610, R3 ;  /* 0x00007610ff037816 */ /* 0x000fc60000000003 */
[----:B------:R1:W-:Y:S01]  /*6dd0*/  STL [R1+0x328], R225 ;  /* 0x000328e101007387 */ /* 0x0003e20000100800 */
[----:B0-----:R-:W-:Y:S02]  /*6de0*/  @P0 IMAD.MOV.U32 R91, RZ, RZ, R225 ;  /* 0x000000ffff5b0224 */ /* 0x001fe400078e00e1 */
[----:B------:R-:W-:Y:S01]  /*6df0*/  @P0 IMAD.MOV.U32 R90, RZ, RZ, R220 ;  /* 0x000000ffff5a0224 */ /* 0x000fe200078e00dc */
[----:B-1----:R-:W-:Y:S02]  /*6e00*/  SEL R225, R161, R209, !P1 ;  /* 0x000000d1a1e17207 */ /* 0x002fe40004800000 */
[----:B------:R-:W-:Y:S02]  /*6e10*/  LEA.HI.X.SX32 R209, R218, R84, 0x1, P4 ;  /* 0x00000054dad17211 */ /* 0x000fe400020f0eff */
[----:B------:R0:W2:Y:S01]  /*6e20*/  @P0 LDG.E.U8 R3, desc[UR26][R90.64] ;  /* 0x0000001a5a030981 */ /* 0x0000a2000c1e1100 */
[----:B------:R-:W-:Y:S01]  /*6e30*/  IADD3 R218, P4, PT, R219, R85, RZ ;  /* 0x00000055dbda7210 */ /* 0x000fe20007f9e0ff */
[----:B------:R-:W-:Y:S01]  /*6e40*/  IMAD R225, R225, UR7, RZ ;  /* 0x00000007e1e17c24 */ /* 0x000fe2000f8e02ff */
[----:B------:R-:W-:-:S02]  /*6e50*/  PRMT R34, RZ, 0x7610, R34 ;  /* 0x00007610ff227816 */ /* 0x000fc40000000022 */
[----:B------:R-:W-:Y:S02]  /*6e60*/  SEL R233, R161, R217, !P1 ;  /* 0x000000d9a1e97207 */ /* 0x000fe40004800000 */
[----:B------:R-:W-:Y:S01]  /*6e70*/  LEA.HI.X.SX32 R217, R219, R84, 0x1, P4 ;  /* 0x00000054dbd97211 */ /* 0x000fe200020f0eff */
[----:B0-----:R-:W-:Y:S02]  /*6e80*/  @P0 IMAD.MOV.U32 R90, RZ, RZ, R210 ;  /* 0x000000ffff5a0224 */ /* 0x001fe400078e00d2 */
[----:B------:R-:W-:Y:S01]  /*6e90*/  @P0 IMAD.MOV.U32 R91, RZ, RZ, R209 ;  /* 0x000000ffff5b0224 */ /* 0x000fe200078e00d1 */
[----:B------:R-:W-:Y:S01]  /*6ea0*/  IADD3 R226, P4, PT, R225, R85, RZ ;  /* 0x00000055e1e27210 */ /* 0x000fe20007f9e0ff */
[----:B------:R-:W-:Y:S01]  /*6eb0*/  IMAD R233, R233, UR7, RZ ;  /* 0x00000007e9e97c24 */ /* 0x000fe2000f8e02ff */
[----:B------:R-:W-:Y:S02]  /*6ec0*/  PRMT R199, RZ, 0x7610, R199 ;  /* 0x00007610ffc77816 */ /* 0x000fe400000000c7 */
[----:B------:R0:W2:Y:S01]  /*6ed0*/  @P0 LDG.E.U8 R34, desc[UR26][R90.64] ;  /* 0x0000001a5a220981 */ /* 0x0000a2000c1e1100 */
[----:B------:R-:W-:-:S02]  /*6ee0*/  SEL R241, R161, R215, !P1 ;  /* 0x000000d7a1f17207 */ /* 0x000fc40004800000 */
[----:B------:R-:W-:Y:S02]  /*6ef0*/  LEA.HI.X.SX32 R225, R225, R84, 0x1, P4 ;  /* 0x00000054e1e17211 */ /* 0x000fe400020f0eff */
[----:B------:R-:W-:Y:S01]  /*6f00*/  IADD3 R234, P4, PT, R233, R85, RZ ;  /* 0x00000055e9ea7210 */ /* 0x000fe20007f9e0ff */
[----:B------:R-:W-:Y:S02]  /*6f10*/  IMAD R241, R241, UR7, RZ ;  /* 0x00000007f1f17c24 */ /* 0x000fe4000f8e02ff */
[----:B0-----:R-:W-:Y:S02]  /*6f20*/  @P0 IMAD.MOV.U32 R90, RZ, RZ, R218 ;  /* 0x000000ffff5a0224 */ /* 0x001fe400078e00da */
[----:B------:R-:W-:Y:S01]  /*6f30*/  @P0 IMAD.MOV.U32 R91, RZ, RZ, R217 ;  /* 0x000000ffff5b0224 */ /* 0x000fe200078e00d9 */
[----:B------:R-:W-:Y:S02]  /*6f40*/  PRMT R198, RZ, 0x7610, R198 ;  /* 0x00007610ffc67816 */ /* 0x000fe400000000c6 */
[----:B------:R-:W-:-:S02]  /*6f50*/  SEL R249, R161, R212, !P1 ;  /* 0x000000d4a1f97207 */ /* 0x000fc40004800000 */
[----:B------:R0:W2:Y:S01]  /*6f60*/  @P0 LDG.E.U8 R199, desc[UR26][R90.64] ;  /* 0x0000001a5ac70981 */ /* 0x0000a2000c1e1100 */
[-C--:B------:R-:W-:Y:S02]  /*6f70*/  LEA.HI.X.SX32 R233, R233, R84.reuse, 0x1, P4 ;  /* 0x00000054e9e97211 */ /* 0x080fe400020f0eff */
[----:B------:R-:W-:Y:S01]  /*6f80*/  IADD3 R242, P4, PT, R241, R85, RZ ;  /* 0x00000055f1f27210 */ /* 0x000fe20007f9e0ff */
[----:B------:R-:W-:Y:S01]  /*6f90*/  IMAD R249, R249, UR7, RZ ;  /* 0x00000007f9f97c24 */ /* 0x000fe2000f8e02ff */
[----:B------:R-:W-:Y:S01]  /*6fa0*/  PRMT R183, RZ, 0x7610, R183 ;  /* 0x00007610ffb77816 */ /* 0x000fe200000000b7 */
[----:B0-----:R-:W-:Y:S02]  /*6fb0*/  @P0 IMAD.MOV.U32 R90, RZ, RZ, R226 ;  /* 0x000000ffff5a0224 */ /* 0x001fe400078e00e2 */
[----:B------:R-:W-:Y:S01]  /*6fc0*/  @P0 IMAD.MOV.U32 R91, RZ, RZ, R225 ;  /* 0x000000ffff5b0224 */ /* 0x000fe200078e00e1 */
[----:B------:R-:W-:Y:S02]  /*6fd0*/  SEL R211, R161, R211, !P1 ;  /* 0x000000d3a1d37207 */ /* 0x000fe40004800000 */
[----:B------:R-:W-:-:S02]  /*6fe0*/  LEA.HI.X.SX32 R241, R241, R84, 0x1, P4 ;  /* 0x00000054f1f17211 */ /* 0x000fc400020f0eff */
[----:B------:R0:W2:Y:S01]  /*6ff0*/  @P0 LDG.E.U8 R198, desc[UR26][R90.64] ;  /* 0x0000001a5ac60981 */ /* 0x0000a2000c1e1100 */
[----:B------:R-:W-:Y:S01]  /*7000*/  IADD3 R250, P4, PT, R249, R85, RZ ;  /* 0x00000055f9fa7210 */ /* 0x000fe20007f9e0ff */
[----:B------:R-:W-:Y:S01]  /*7010*/  IMAD R211, R211, UR7, RZ ;  /* 0x00000007d3d37c24 */ /* 0x000fe2000f8e02ff */
[----:B------:R-:W-:Y:S02]  /*7020*/  PRMT R182, RZ, 0x7610, R182 ;  /* 0x00007610ffb67816 */ /* 0x000fe400000000b6 */
[----:B------:R-:W-:Y:S01]  /*7030*/  SEL R208, R161, R208, !P1 ;  /* 0x000000d0a1d07207 */ /* 0x000fe20004800000 */
[----:B0-----:R-:W-:Y:S02]  /*7040*/  @P0 IMAD.MOV.U32 R90, RZ, RZ, R234 ;  /* 0x000000ffff5a0224 */ /* 0x001fe400078e00ea */
[----:B------:R-:W-:Y:S01]  /*7050*/  @P0 IMAD.MOV.U32 R91, RZ, RZ, R233 ;  /* 0x000000ffff5b0224 */ /* 0x000fe200078e00e9 */
[----:B------:R-:W-:-:S04]  /*7060*/  LEA.HI.X.SX32 R249, R249, R84, 0x1, P4 ;  /* 0x00000054f9f97211 */ /* 0x000fc800020f0eff */
        /* <DEDUP_REMOVED lines=9> */
[C---:B------:R-:W-:Y:S01]  /*7100*/  IADD3 R220, P4, PT, R208.reuse, R85, RZ ;  /* 0x00000055d0dc7210 */ /* 0x040fe20007f9e0ff */
        /* <DEDUP_REMOVED lines=9> */
[----:B------:R-:W-:Y:S01]  /*71a0*/  PRMT R30, RZ, 0x7610, R30 ;  /* 0x00007610ff1e7816 */ /* 0x000fe2000000001e */
[----:B------:R-:W-:Y:S01]  /*71b0*/  STL [R1+0x14], R228 ;  /* 0x000014e401007387 */ /* 0x000fe20000100800 */
[----:B------:R-:W-:Y:S01]  /*71c0*/  SEL R203, R161, R203, !P1 ;  /* 0x000000cba1cb7207 */ /* 0x000fe20004800000 */
[----:B0-----:R-:W-:Y:S02]  /*71d0*/  @P0 IMAD.MOV.U32 R90, RZ, RZ, R228 ;  /* 0x000000ffff5a0224 */ /* 0x001fe400078e00e4 */
[----:B------:R-:W-:Y:S01]  /*71e0*/  @P0 IMAD.MOV.U32 R91, RZ, RZ, R235 ;  /* 0x000000ffff5b0224 */ /* 0x000fe200078e00eb */
[----:B------:R-:W-:Y:S04]  /*71f0*/  STL [R1+0x10], R235 ;  /* 0x000010eb01007387 */ /* 0x000fe80000100800 */
[----:B------:R0:W2:Y:S04]  /*7200*/  @P0 LDG.E.U8 R32, desc[UR26][R90.64] ;  /* 0x0000001a5a200981 */ /* 0x0000a8000c1e1100 */
[----:B------:R1:W-:Y:S01]  /*7210*/  STL [R1+0x34], R220 ;  /* 0x000034dc01007387 */ /* 0x0003e20000100800 */
[----:B------:R-:W-:-:S02]  /*7220*/  IMAD R203, R203, UR7, RZ ;  /* 0x00000007cbcb7c24 */ /* 0x000fc4000f8e02ff */
[----:B0-----:R-:W-:Y:S02]  /*7230*/  @P0 IMAD.MOV.U32 R90, RZ, RZ, R220 ;  /* 0x000000ffff5a0224 */ /* 0x001fe400078e00dc */
[----:B------:R-:W-:Y:S01]  /*7240*/  @P0 IMAD.MOV.U32 R91, RZ, RZ, R227 ;  /* 0x000000ffff5b0224 */ /* 0x000fe200078e00e3 */
[-C--:B-1----:R-:W-:Y:S02]  /*7250*/  LEA.HI.X.SX32 R220, R207, R84.reuse, 0x1, P4 ;  /* 0x00000054cfdc7211 */ /* 0x082fe400020f0eff */
[C---:B------:R-:W-:Y:S02]  /*7260*/  IADD3 R211, P4, PT, R204.reuse, R85, RZ ;  /* 0x00000055ccd37210 */ /* 0x040fe40007f9e0ff */
[----:B------:R0:W2:Y:S01]  /*7270*/  @P0 LDG.E.U8 R30, desc[UR26][R90.64] ;  /* 0x0000001a5a1e0981 */ /* 0x0000a2000c1e1100 */
[----:B------:R-:W-:Y:S02]  /*7280*/  PRMT R31, RZ, 0x7610, R31 ;  /* 0x00007610ff1f7816 */ /* 0x000fe4000000001f */
[----:B------:R-:W-:Y:S01]  /*7290*/  SEL R167, R161, R167, !P1 ;  /* 0x000000a7a1a77207 */ /* 0x000fe20004800000 */
[----:B------:R-:W-:Y:S01]  /*72a0*/  STL [R1+0x30], R227 ;  /* 0x000030e301007387 */ /* 0x000fe20000100800 */
[----:B------:R-:W-:-:S03]  /*72b0*/  LEA.HI.X.SX32 R219, R204, R84, 0x1, P4 ;  /* 0x00000054ccdb7211 */ /* 0x000fc600020f0eff */
[----:B------:R1:W-:Y:S01]  /*72c0*/  STL [R1+0x54], R212 ;  /* 0x000054d401007387 */ /* 0x0003e20000100800 */
[----:B0-----:R-:W-:Y:S02]  /*72d0*/  @P0 IMAD.MOV.U32 R90, RZ, RZ, R212 ;  /* 0x000000ffff5a0224 */ /* 0x001fe400078e00d4 */
[----:B------:R-:W-:Y:S01]  /*72e0*/  @P0 IMAD.MOV.U32 R91, RZ, RZ, R220 ;  /* 0x000000ffff5b0224 */ /* 0x000fe200078e00dc */
[----:B------:R-:W-:Y:S01]  /*72f0*/  PRMT R28, RZ, 0x7610, R28 ;  /* 0x00007610ff1c7816 */ /* 0x000fe2000000001c */
[----:B------:R-:W-:Y:S01]  /*7300*/  IMAD R167, R167, UR7, RZ ;  /* 0x00000007a7a77c24 */ /* 0x000fe2000f8e02ff */
[----:B------:R-:W-:Y:S02]  /*7310*/  SEL R163, R161, R163, !P1 ;  /* 0x000000a3a1a37207 */ /* 0x000fe40004800000 */
[----:B------:R0:W2:Y:S01]  /*7320*/  @P0 LDG.E.U8 R31, desc[UR26][R90.64] ;  /* 0x0000001a5a1f0981 */ /* 0x0000a2000c1e1100 */
[----:B-1----:R-:W-:-:S04]  /*7330*/  IADD3 R212, P4, PT, R203, R85, RZ ;  /* 0x00000055cbd47210 */ /* 0x002fc80007f9e0ff */
[----:B------:R-:W-:Y:S01]  /*7340*/  LEA.HI.X.SX32 R203, R203, R84, 0x1, P4 ;  /* 0x00000054cbcb7211 */ /* 0x000fe200020f0eff */
[----:B------:R-:W-:Y:S01]  /*7350*/  STL [R1+0x50], R220 ;  /* 0x000050dc01007387 */ /* 0x000fe20000100800 */
[----:B------:R-:W-:Y:S01]  /*7360*/  IADD3 R204, P4, PT, R167, R85, RZ ;  /* 0x00000055a7cc7210 */ /* 0x000fe20007f9e0ff */
[----:B0-----:R-:W-:Y:S02]  /*7370*/  @P0 IMAD.MOV.U32 R90, RZ, RZ, R211 ;  /* 0x000000ffff5a0224 */ /* 0x001fe400078e00d3 */
[----:B------:R-:W-:Y:S01]  /*7380*/  @P0 IMAD.MOV.U32 R91, RZ, RZ, R219 ;  /* 0x000000ffff5b0224 */ /* 0x000fe200078e00db */
[----:B------:R0:W-:Y:S01]  /*7390*/  STL [R1+0x74], R211 ;  /* 0x000074d301007387 */ /* 0x0001e20000100800 */
[----:B------:R-:W-:Y:S01]  /*73a0*/  IMAD R163, R163, UR7, RZ ;  /* 0x00000007a3a37c24 */ /* 0x000fe2000f8e02ff */
[----:B------:R-:W-:Y:S02]  /*73b0*/  PRMT R29, RZ, 0x7610, R29 ;  /* 0x00007610ff1d7816 */ /* 0x000fe4000000001d */
[----:B------:R1:W2:Y:S01]  /*73c0*/  @P0 LDG.E.U8 R28, desc[UR26][R90.64] ;  /* 0x0000001a5a1c0981 */ /* 0x0002a2000c1e1100 */
[----:B------:R-:W-:-:S03]  /*73d0*/  SEL R160, R161, R160, !P1 ;  /* 0x000000a0a1a07207 */ /* 0x000fc60004800000 */
[----:B------:R-:W-:Y:S01]  /*73e0*/  STL [R1+0x70], R219 ;  /* 0x000070db01007387 */ /* 0x000fe20000100800 */
[----:B0-----:R-:W-:-:S03]  /*73f0*/  LEA.HI.X.SX32 R211, R167, R84, 0x1, P4 ;  /* 0x00000054a7d37211 */ /* 0x001fc600020f0eff */
[----:B------:R-:W-:Y:S01]  /*7400*/  STL [R1+0x94], R212 ;  /* 0x000094d401007387 */ /* 0x000fe20000100800 */
[----:B-1----:R-:W-:Y:S02]  /*7410*/  @P0 IMAD.MOV.U32 R90, RZ, RZ, R212 ;  /* 0x000000ffff5a0224 */ /* 0x002fe400078e00d4 */
[----:B------:R-:W-:Y:S01]  /*7420*/  @P0 IMAD.MOV.U32 R91, RZ, RZ, R203 ;  /* 0x000000ffff5b0224 */ /* 0x000fe200078e00cb */
[----:B------:R0:W-:Y:S01]  /*7430*/  STL [R1+0x90], R203 ;  /* 0x000090cb01007387 */ /* 0x0001e20000100800 */
[----:B------:R-:W-:Y:S01]  /*7440*/  IMAD R160, R160, UR7, RZ ;  /* 0x00000007a0a07c24 */ /* 0x000fe2000f8e02ff */
[----:B------:R-:W-:Y:S02]  /*7450*/  PRMT R26, RZ, 0x7610, R26 ;  /* 0x00007610ff1a7816 */ /* 0x000fe4000000001a */
[----:B------:R1:W2:Y:S01]  /*7460*/  @P0 LDG.E.U8 R29, desc[UR26][R90.64] ;  /* 0x0000001a5a1d0981 */ /* 0x0002a2000c1e1100 */
[----:B------:R-:W-:Y:S02]  /*7470*/  SEL R155, R161, R155, !P1 ;  /* 0x0000009ba19b7207 */ /* 0x000fe40004800000 */
[----:B0-----:R-:W-:Y:S01]  /*7480*/  IADD3 R203, P4, PT, R163, R85, RZ ;  /* 0x00000055a3cb7210 */ /* 0x001fe20007f9e0ff */
[----:B------:R0:W-:Y:S01]  /*7490*/  STL [R1+0xb4], R204 ;  /* 0x0000b4cc01007387 */ /* 0x0001e20000100800 */
[----:B-1----:R-:W-:-:S02]  /*74a0*/  @P0 IMAD.MOV.U32 R90, RZ, RZ, R204 ;  /* 0x000000ffff5a0224 */ /* 0x002fc400078e00cc */
[----:B------:R-:W-:Y:S01]  /*74b0*/  LEA.HI.X.SX32 R212, R163, R84, 0x1, P4 ;  /* 0x00000054a3d47211 */ /* 0x000fe200020f0eff */
[----:B------:R-:W-:Y:S01]  /*74c0*/  @P0 IMAD.MOV.U32 R91, RZ, RZ, R211 ;  /* 0x000000ffff5b0224 */ /* 0x000fe200078e00d3 */
[----:B------:R-:W-:Y:S01]  /*74d0*/  PRMT R27, RZ, 0x7610, R27 ;  /* 0x00007610ff1b7816 */ /* 0x000fe2000000001b */
[----:B------:R-:W-:Y:S01]  /*74e0*/  IMAD R155, R155, UR7, RZ ;  /* 0x000000079b9b7c24 */ /* 0x000fe2000f8e02ff */
[----:B------:R-:W-:Y:S02]  /*74f0*/  SEL R153, R161, R153, !P1 ;  /* 0x00000099a1997207 */ /* 0x000fe40004800000 */
[----:B0-----:R-:W-:Y:S01]  /*7500*/  IADD3 R204, P4, PT, R160, R85, RZ ;  /* 0x00000055a0cc7210 */ /* 0x001fe20007f9e0ff */
[----:B------:R0:W2:Y:S04]  /*7510*/  @P0 LDG.E.U8 R26, desc[UR26][R90.64] ;  /* 0x0000001a5a1a0981 */ /* 0x0000a8000c1e1100 */
[----:B------:R1:W-:Y:S01]  /*7520*/  STL [R1+0xb0], R211 ;  /* 0x0000b0d301007387 */ /* 0x0003e20000100800 */
[----:B------:R-:W-:-:S03]  /*7530*/  IMAD R153, R153, UR7, RZ ;  /* 0x0000000799997c24 */ /* 0x000fc6000f8e02ff */
[----:B------:R3:W-:Y:S01]  /*7540*/  STL [R1+0xd4], R203 ;  /* 0x0000d4cb01007387 */ /* 0x0007e20000100800 */
[----:B0-----:R-:W-:Y:S02]  /*7550*/  @P0 IMAD.MOV.U32 R90, RZ, RZ, R203 ;  /* 0x000000ffff5a0224 */ /* 0x001fe400078e00cb */
[----:B------:R-:W-:Y:S01]  /*7560*/  @P0 IMAD.MOV.U32 R91, RZ, RZ, R212 ;  /* 0x000000ffff5b0224 */ /* 0x000fe200078e00d4 */
[----:B-1----:R-:W-:Y:S01]  /*7570*/  LEA.HI.X.SX32 R211, R160, R84, 0x1, P4 ;  /* 0x00000054a0d37211 */ /* 0x002fe200020f0eff */
[----:B------:R0:W-:Y:S01]  /*7580*/  STL [R1+0xd0], R212 ;  /* 0x0000d0d401007387 */ /* 0x0001e20000100800 */
[----:B------:R-:W-:Y:S02]  /*7590*/  PRMT R24, RZ, 0x7610, R24 ;  /* 0x00007610ff187816 */ /* 0x000fe40000000018 */
[----:B---3--:R-:W-:Y:S01]  /*75a0*/  IADD3 R203, P4, PT, R155, R85, RZ ;  /* 0x000000559bcb7210 */ /* 0x008fe20007f9e0ff */
[----:B------:R1:W3:Y:S01]  /*75b0*/  @P0 LDG.E.U8 R27, desc[UR26][R90.64] ;  /* 0x0000001a5a1b0981 */ /* 0x0002e2000c1e1100 */
[----:B------:R-:W-:-:S03]  /*75c0*/  SEL R147, R161, R147, !P1 ;  /* 0x00000093a1937207 */ /* 0x000fc60004800000 */
[----:B------:R4:W-:Y:S01]  /*75d0*/  STL [R1+0xf4], R204 ;  /* 0x0000f4cc01007387 */ /* 0x0009e20000100800 */
[----:B0-----:R-:W-:Y:S01]  /*75e0*/  LEA.HI.X.SX32 R212, R155, R84, 0x1, P4 ;  /* 0x000000549bd47211 */ /* 0x001fe200020f0eff */
[----:B-1----:R-:W-:Y:S02]  /*75f0*/  @P0 IMAD.MOV.U32 R90, RZ, RZ, R204 ;  /* 0x000000ffff5a0224 */ /* 0x002fe400078e00cc */
[----:B------:R-:W-:Y:S01]  /*7600*/  @P0 IMAD.MOV.U32 R91, RZ, RZ, R211 ;  /* 0x000000ffff5b0224 */ /* 0x000fe200078e00d3 */
[----:B----4-:R-:W-:Y:S01]  /*7610*/  IADD3 R204, P4, PT, R153, R85, RZ ;  /* 0x0000005599cc7210 */ /* 0x010fe20007f9e0ff */
[----:B------:R-:W-:Y:S01]  /*7620*/  IMAD R147, R147, UR7, RZ ;  /* 0x0000000793937c24 */ /* 0x000fe2000f8e02ff */
[----:B------:R-:W-:Y:S02]  /*7630*/  PRMT R25, RZ, 0x7610, R25 ;  /* 0x00007610ff197816 */ /* 0x000fe40000000019 */
[----:B------:R0:W4:Y:S01]  /*7640*/  @P0 LDG.E.U8 R24, desc[UR26][R90.64] ;  /* 0x0000001a5a180981 */ /* 0x000122000c1e1100 */
[----:B------:R-:W-:-:S03]  /*7650*/  SEL R145, R161, R145, !P1 ;  /* 0x00000091a1917207 */ /* 0x000fc60004800000 */
[----:B------:R1:W-:Y:S01]  /*7660*/  STL [R1+0xf0], R211 ;  /* 0x0000f0d301007387 */ /* 0x0003e20000100800 */
[----:B------:R-:W-:Y:S01]  /*7670*/  PRMT R22, RZ, 0x7610, R22 ;  /* 0x00007610ff167816 */ /* 0x000fe20000000016 */
[----:B------:R-:W-:Y:S02]  /*7680*/  IMAD R145, R145, UR7, RZ ;  /* 0x0000000791917c24 */ /* 0x000fe4000f8e02ff */
[----:B------:R1:W-:Y:S01]  /*7690*/  STL [R1+0x114], R203 ;  /* 0x000114cb01007387 */ /* 0x0003e20000100800 */
[----:B0-----:R-:W-:Y:S02]  /*76a0*/  @P0 IMAD.MOV.U32 R90, RZ, RZ, R203 ;  /* 0x000000ffff5a0224 */ /* 0x001fe400078e00cb */
[----:B------:R-:W-:Y:S01]  /*76b0*/  @P0 IMAD.MOV.U32 R91, RZ, RZ, R212 ;  /* 0x000000ffff5b0224 */ /* 0x000fe200078e00d4 */
[----:B-1----:R-:W-:Y:S01]  /*76c0*/  LEA.HI.X.SX32 R211, R153, R84, 0x1, P4 ;  /* 0x0000005499d37211 */ /* 0x002fe200020f0eff */
[----:B------:R0:W-:Y:S01]  /*76d0*/  STL [R1+0x110], R212 ;  /* 0x000110d401007387 */ /* 0x0001e20000100800 */
[----:B------:R-:W-:-:S02]  /*76e0*/  SEL R139, R161, R139, !P1 ;  /* 0x0000008ba18b7207 */ /* 0x000fc40004800000 */
[-C--:B------:R-:W-:Y:S01]  /*76f0*/  IADD3 R203, P4, PT, R147, R85.reuse, RZ ;  /* 0x0000005593cb7210 */ /* 0x080fe20007f9e0ff */
[----:B------:R1:W2:Y:S01]  /*7700*/  @P0 LDG.E.U8 R25, desc[UR26][R90.64] ;  /* 0x0000001a5a190981 */ /* 0x0002a2000c1e1100 */
[----:B------:R-:W-:Y:S01]  /*7710*/  PRMT R23, RZ, 0x7610, R23 ;  /* 0x00007610ff177816 */ /* 0x000fe20000000017 */
[----:B------:R-:W-:Y:S02]  /*7720*/  IMAD R139, R139, UR7, RZ ;  /* 0x000000078b8b7c24 */ /* 0x000fe4000f8e02ff */
[----:B------:R1:W-:Y:S01]  /*7730*/  STL [R1+0x13c], R204 ;  /* 0x00013ccc01007387 */ /* 0x0003e20000100800 */
[----:B0-----:R-:W-:Y:S01]  /*7740*/  LEA.HI.X.SX32 R212, R147, R84, 0x1, P4 ;  /* 0x0000005493d47211 */ /* 0x001fe200020f0eff */
[----:B-1----:R-:W-:Y:S02]  /*7750*/  @P0 IMAD.MOV.U32 R90, RZ, RZ, R204 ;  /* 0x000000ffff5a0224 */ /* 0x002fe400078e00cc */
[----:B------:R-:W-:Y:S01]  /*7760*/  @P0 IMAD.MOV.U32 R91, RZ, RZ, R211 ;  /* 0x000000ffff5b0224 */ /* 0x000fe200078e00d3 */
[----:B------:R-:W-:Y:S01]  /*7770*/  IADD3 R204, P4, PT, R145, R85, RZ ;  /* 0x0000005591cc7210 */ /* 0x000fe20007f9e0ff */
[----:B------:R0:W-:Y:S01]  /*7780*/  STL [R1+0x138], R211 ;  /* 0x000138d301007387 */ /* 0x0001e20000100800 */
[----:B------:R-:W-:-:S03]  /*7790*/  SEL R137, R161, R137, !P1 ;  /* 0x00000089a1897207 */ /* 0x000fc60004800000 */
        /* <DEDUP_REMOVED lines=47> */
[----:B------:R-:W-:Y:S02]  /*7a90*/  IADD3 R203, P4, PT, R127, R85, RZ ;  /* 0x000000557fcb7210 */ /* 0x000fe40007f9e0ff */
[----:B------:R-:W-:-:S02]  /*7aa0*/  SEL R125, R161, R125, !P1 ;  /* 0x0000007da17d7207 */ /* 0x000fc40004800000 */
[----:B------:R0:W2:Y:S01]  /*7ab0*/  @P0 LDG.E.U8 R196, desc[UR26][R90.64] ;  /* 0x0000001a5ac40981 */ /* 0x0000a2000c1e1100 */
[----:B------:R-:W-:-:S03]  /*7ac0*/  LEA.HI.X.SX32 R127, R127, R84, 0x1, P4 ;  /* 0x000000547f7f7211 */ /* 0x000fc600020f0eff */
[----:B------:R-:W-:Y:S01]  /*7ad0*/  STL [R1+0x220], R212 ;  /* 0x000220d401007387 */ /* 0x000fe20000100800 */
[----:B------:R-:W-:-:S03]  /*7ae0*/  IMAD R125, R125, UR7, RZ ;  /* 0x000000077d7d7c24 */ /* 0x000fc6000f8e02ff */
[----:B------:R1:W-:Y:S01]  /*7af0*/  STL [R1+0x23c], R204 ;  /* 0x00023ccc01007387 */ /* 0x0003e20000100800 */
[----:B0-----:R-:W-:Y:S02]  /*7b00*/  @P0 IMAD.MOV.U32 R90, RZ, RZ, R204 ;  /* 0x000000ffff5a0224 */ /* 0x001fe400078e00cc */
[----:B------:R-:W-:Y:S01]  /*7b10*/  @P0 IMAD.MOV.U32 R91, RZ, RZ, R211 ;  /* 0x000000ffff5b0224 */ /* 0x000fe200078e00d3 */
[----:B------:R-:W-:Y:S01]  /*7b20*/  PRMT R180, RZ, 0x7610, R180 ;  /* 0x00007610ffb47816 */ /* 0x000fe200000000b4 */
[----:B------:R0:W-:Y:S01]  /*7b30*/  STL [R1+0x238], R211 ;  /* 0x000238d301007387 */ /* 0x0001e20000100800 */
[----:B------:R-:W-:Y:S02]  /*7b40*/  SEL R124, R161, R124, !P1 ;  /* 0x0000007ca17c7207 */ /* 0x000fe40004800000 */
[----:B-1----:R-:W-:Y:S01]  /*7b50*/  IADD3 R204, P4, PT, R126, R85, RZ ;  /* 0x000000557ecc7210 */ /* 0x002fe20007f9e0ff */
[----:B------:R1:W2:Y:S02]  /*7b60*/  @P0 LDG.E.U8 R181, desc[UR26][R90.64] ;  /* 0x0000001a5ab50981 */ /* 0x0002a4000c1e1100 */
[----:B------:R-:W-:-:S02]  /*7b70*/  IMAD R124, R124, UR7, RZ ;  /* 0x000000077c7c7c24 */ /* 0x000fc4000f8e02ff */
[----:B------:R1:W-:Y:S01]  /*7b80*/  STL [R1+0x254], R203 ;  /* 0x000254cb01007387 */ /* 0x0003e20000100800 */
[----:B0-----:R-:W-:Y:S01]  /*7b90*/  LEA.HI.X.SX32 R211, R126, R84, 0x1, P4 ;  /* 0x000000547ed37211 */ /* 0x001fe200020f0eff */
[----:B-1----:R-:W-:Y:S02]  /*7ba0*/  @P0 IMAD.MOV.U32 R90, RZ, RZ, R203 ;  /* 0x000000ffff5a0224 */ /* 0x002fe400078e00cb */
[----:B------:R-:W-:Y:S01]  /*7bb0*/  @P0 IMAD.MOV.U32 R91, RZ, RZ, R127 ;  /* 0x000000ffff5b0224 */ /* 0x000fe200078e007f */
[----:B------:R-:W-:Y:S02]  /*7bc0*/  IADD3 R203, P4, PT, R125, R85, RZ ;  /* 0x000000557dcb7210 */ /* 0x000fe40007f9e0ff */
        /* <DEDUP_REMOVED lines=8> */
[----:B------:R-:W-:Y:S01]  /*7c50*/  PRMT R80, RZ, 0x7610, R80 ;  /* 0x00007610ff507816 */ /* 0x000fe20000000050 */
[----:B------:R0:W-:Y:S01]  /*7c60*/  STL [R1+0x250], R127 ;  /* 0x0002507f01007387 */ /* 0x0001e20000100800 */
[----:B------:R-:W-:-:S03]  /*7c70*/  SEL R122, R161, R122, !P1 ;  /* 0x0000007aa17a7207 */ /* 0x000fc60004800000 */
[----:B------:R1:W2:Y:S01]  /*7c80*/  @P0 LDG.E.U8 R10, desc[UR26][R90.64] ;  /* 0x0000001a5a0a0981 */ /* 0x0002a2000c1e1100 */
[----:B------:R-:W-:Y:S01]  /*7c90*/  PRMT R139, RZ, 0x7610, R139 ;  /* 0x00007610ff8b7816 */ /* 0x000fe2000000008b */
[----:B------:R-:W-:Y:S01]  /*7ca0*/  IMAD R122, R122, UR7, RZ ;  /* 0x000000077a7a7c24 */ /* 0x000fe2000f8e02ff */
[----:B0-----:R-:W-:Y:S01]  /*7cb0*/  LEA.HI.X.SX32 R127, R124, R84, 0x1, P4 ;  /* 0x000000547c7f7211 */ /* 0x001fe200020f0eff */
[----:B-1----:R-:W-:Y:S02]  /*7cc0*/  @P0 IMAD.MOV.U32 R90, RZ, RZ, R203 ;  /* 0x000000ffff5a0224 */ /* 0x002fe400078e00cb */
[----:B------:R-:W-:Y:S01]  /*7cd0*/  @P0 IMAD.MOV.U32 R91, RZ, RZ, R125 ;  /* 0x000000ffff5b0224 */ /* 0x000fe200078e007d */
[----:B------:R-:W-:Y:S01]  /*7ce0*/  IADD3 R124, P4, PT, R123, R85, RZ ;  /* 0x000000557b7c7210 */ /* 0x000fe20007f9e0ff */
[----:B------:R-:W-:Y:S01]  /*7cf0*/  STL [R1+0x26c], R204 ;  /* 0x00026ccc01007387 */ /* 0x000fe20000100800 */
[----:B------:R-:W-:-:S03]  /*7d00*/  SEL R121, R161, R121, !P1 ;  /* 0x00000079a1797207 */ /* 0x000fc60004800000 */
[----:B------:R0:W2:Y:S01]  /*7d10*/  @P0 LDG.E.U8 R80, desc[UR26][R90.64] ;  /* 0x0000001a5a500981 */ /* 0x0000a2000c1e1100 */
[----:B------:R-:W-:-:S03]  /*7d20*/  LEA.HI.X.SX32 R123, R123, R84, 0x1, P4 ;  /* 0x000000547b7b7211 */ /* 0x000fc600020f0eff */
[----:B------:R-:W-:Y:S01]  /*7d30*/  STL [R1+0x268], R211 ;  /* 0x000268d301007387 */ /* 0x000fe20000100800 */
[----:B------:R-:W-:-:S03]  /*7d40*/  IMAD R121, R121, UR7, RZ ;  /* 0x0000000779797c24 */ /* 0x000fc6000f8e02ff */
[----:B------:R-:W-:Y:S01]  /*7d50*/  STL [R1+0x284], R203 ;  /* 0x000284cb01007387 */ /* 0x000fe20000100800 */
[----:B0-----:R-:W-:Y:S02]  /*7d60*/  @P0 IMAD.MOV.U32 R90, RZ, RZ, R126 ;  /* 0x000000ffff5a0224 */ /* 0x001fe400078e007e */
[----:B------:R-:W-:Y:S01]  /*7d70*/  @P0 IMAD.MOV.U32 R91, RZ, RZ, R127 ;  /* 0x000000ffff5b0224 */ /* 0x000fe200078e007f */
[----:B------:R0:W-:Y:S01]  /*7d80*/  STL [R1+0x280], R125 ;  /* 0x0002807d01007387 */ /* 0x0001e20000100800 */
[----:B------:R-:W-:Y:S02]  /*7d90*/  PRMT R17, RZ, 0x7610, R17 ;  /* 0x00007610ff117816 */ /* 0x000fe40000000011 */
[----:B------:R-:W-:Y:S01]  /*7da0*/  SEL R120, R161, R120, !P1 ;  /* 0x00000078a1787207 */ /* 0x000fe20004800000 */
[----:B------:R1:W2:Y:S01]  /*7db0*/  @P0 LDG.E.U8 R139, desc[UR26][R90.64] ;  /* 0x0000001a5a8b0981 */ /* 0x0002a2000c1e1100 */
[----:B0-----:R-:W-:-:S03]  /*7dc0*/  IADD3 R125, P4, PT, R122, R85, RZ ;  /* 0x000000557a7d7210 */ /* 0x001fc60007f9e0ff */
[----:B------:R0:W-:Y:S01]  /*7dd0*/  STL [R1+0x29c], R126 ;  /* 0x00029c7e01007387 */ /* 0x0001e20000100800 */
[----:B-1----:R-:W-:-:S03]  /*7de0*/  @P0 IMAD.MOV.U32 R90, RZ, RZ, R124 ;  /* 0x000000ffff5a0224 */ /* 0x002fc600078e007c */
[----:B------:R-:W-:Y:S01]  /*7df0*/  STL [R1+0x298], R127 ;  /* 0x0002987f01007387 */ /* 0x000fe20000100800 */
[----:B------:R-:W-:-:S03]  /*7e00*/  @P0 IMAD.MOV.U32 R91, RZ, RZ, R123 ;  /* 0x000000ffff5b0224 */ /* 0x000fc600078e007b */
[----:B------:R1:W-:Y:S01]  /*7e10*/  STL [R1+0x2b4], R124 ;  /* 0x0002b47c01007387 */ /* 0x0003e20000100800 */
[----:B0-----:R-:W-:Y:S01]  /*7e20*/  LEA.HI.X.SX32 R126, R122, R84, 0x1, P4 ;  /* 0x000000547a7e7211 */ /* 0x001fe200020f0eff */
[----:B------:R-:W-:Y:S01]  /*7e30*/  IMAD R120, R120, UR7, RZ ;  /* 0x0000000778787c24 */ /* 0x000fe2000f8e02ff */
[----:B------:R-:W-:Y:S01]  /*7e40*/  PRMT R18, RZ, 0x7610, R18 ;  /* 0x00007610ff127816 */ /* 0x000fe20000000012 */
[----:B------:R0:W2:Y:S01]  /*7e50*/  @P0 LDG.E.U8 R17, desc[UR26][R90.64] ;  /* 0x0000001a5a110981 */ /* 0x0000a2000c1e1100 */
[----:B------:R-:W-:Y:S02]  /*7e60*/  SEL R119, R161, R119, !P1 ;  /* 0x00000077a1777207 */ /* 0x000fe40004800000 */
[----:B-1----:R-:W-:Y:S02]  /*7e70*/  IADD3 R124, P4, PT, R121, R85, RZ ;  /* 0x00000055797c7210 */ /* 0x002fe40007f9e0ff */
[----:B------:R-:W-:Y:S02]  /*7e80*/  SEL R203, R161, R118, !P1 ;  /* 0x00000076a1cb7207 */ /* 0x000fe40004800000 */
[----:B------:R-:W-:Y:S01]  /*7e90*/  LEA.HI.X.SX32 R121, R121, R84, 0x1, P4 ;  /* 0x0000005479797211 */ /* 0x000fe200020f0eff */
[----:B0-----:R-:W-:-:S02]  /*7ea0*/  @P0 IMAD.MOV.U32 R90, RZ, RZ, R125 ;  /* 0x000000ffff5a0224 */ /* 0x001fc400078e007d */
[----:B------:R-:W-:Y:S01]  /*7eb0*/  @P0 IMAD.MOV.U32 R91, RZ, RZ, R126 ;  /* 0x000000ffff5b0224 */ /* 0x000fe200078e007e */
[----:B------:R-:W-:Y:S01]  /*7ec0*/  IADD3 R122, P4, PT, R120, R85, RZ ;  /* 0x00000055787a7210 */ /* 0x000fe20007f9e0ff */
[----:B------:R-:W-:Y:S01]  /*7ed0*/  IMAD R118, R119, UR7, RZ ;  /* 0x0000000777767c24 */ /* 0x000fe2000f8e02ff */
[----:B------:R-:W-:Y:S01]  /*7ee0*/  PRMT R137, RZ, 0x7610, R137 ;  /* 0x00007610ff897816 */ /* 0x000fe20000000089 */
[----:B------:R0:W-:Y:S04]  /*7ef0*/  STL [R1+0x2b0], R123 ;  /* 0x0002b07b01007387 */ /* 0x0001e80000100800 */
[----:B------:R1:W2:Y:S01]  /*7f00*/  @P0 LDG.E.U8 R18, desc[UR26][R90.64] ;  /* 0x0000001a5a120981 */ /* 0x0002a2000c1e1100 */
[----:B------:R-:W-:Y:S01]  /*7f10*/  IMAD R203, R203, UR7, RZ ;  /* 0x00000007cbcb7c24 */ /* 0x000fe2000f8e02ff */
[----:B------:R-:W-:-:S02]  /*7f20*/  PRMT R15, RZ, 0x7610, R15 ;  /* 0x00007610ff0f7816 */ /* 0x000fc4000000000f */
[-C--:B0-----:R-:W-:Y:S01]  /*7f30*/  LEA.HI.X.SX32 R123, R120, R84.reuse, 0x1, P4 ;  /* 0x00000054787b7211 */ /* 0x081fe200020f0eff */
[----:B-1----:R-:W-:Y:S02]  /*7f40*/  @P0 IMAD.MOV.U32 R90, RZ, RZ, R124 ;  /* 0x000000ffff5a0224 */ /* 0x002fe400078e007c */
[----:B------:R-:W-:Y:S01]  /*7f50*/  @P0 IMAD.MOV.U32 R91, RZ, RZ, R121 ;  /* 0x000000ffff5b0224 */ /* 0x000fe200078e0079 */
[C---:B------:R-:W-:Y:S02]  /*7f60*/  IADD3 R119, P4, PT, R118.reuse, R85, RZ ;  /* 0x0000005576777210 */ /* 0x040fe40007f9e0ff */
[----:B------:R-:W-:Y:S02]  /*7f70*/  SEL R211, R161, R117, !P1 ;  /* 0x00000075a1d37207 */ /* 0x000fe40004800000 */
[----:B------:R0:W2:Y:S01]  /*7f80*/  @P0 LDG.E.U8 R137, desc[UR26][R90.64] ;  /* 0x0000001a5a890981 */ /* 0x0000a2000c1e1100 */
[----:B------:R-:W-:Y:S02]  /*7f90*/  LEA.HI.X.SX32 R118, R118, R84, 0x1, P4 ;  /* 0x0000005476767211 */ /* 0x000fe400020f0eff */
[----:B------:R-:W-:Y:S01]  /*7fa0*/  IADD3 R204, P4, PT, R203, R85, RZ ;  /* 0x00000055cbcc7210 */ /* 0x000fe20007f9e0ff */
[----:B------:R-:W-:Y:S01]  /*7fb0*/  IMAD R211, R211, UR7, RZ ;  /* 0x00000007d3d37c24 */ /* 0x000fe2000f8e02ff */
[----:B------:R-:W-:Y:S01]  /*7fc0*/  PRMT R16, RZ, 0x7610, R16 ;  /* 0x00007610ff107816 */ /* 0x000fe20000000010 */
[----:B0-----:R-:W-:-:S02]  /*7fd0*/  @P0 IMAD.MOV.U32 R90, RZ, RZ, R122 ;  /* 0x000000ffff5a0224 */ /* 0x001fc400078e007a */
[----:B------:R-:W-:Y:S01]  /*7fe0*/  @P0 IMAD.MOV.U32 R91, RZ, RZ, R123 ;  /* 0x000000ffff5b0224 */ /* 0x000fe200078e007b */
[----:B------:R-:W-:Y:S02]  /*7ff0*/  SEL R219, R161, R116, !P1 ;  /* 0x00000074a1db7207 */ /* 0x000fe40004800000 */
[----:B------:R-:W-:Y:S02]  /*8000*/  LEA.HI.X.SX32 R203, R203, R84, 0x1, P4 ;  /* 0x00000054cbcb7211 */ /* 0x000fe400020f0eff */
[----:B------:R0:W2:Y:S01]  /*8010*/  @P0 LDG.E.U8 R15, desc[UR26][R90.64] ;  /* 0x0000001a5a0f0981 */ /* 0x0000a2000c1e1100 */
[----:B------:R-:W-:Y:S01]  /*8020*/  IADD3 R212, P4, PT, R211, R85, RZ ;  /* 0x00000055d3d47210 */ /* 0x000fe20007f9e0ff */
[----:B------:R-:W-:Y:S01]  /*8030*/  IMAD R219, R219, UR7, RZ ;  /* 0x00000007dbdb7c24 */ /* 0x000fe2000f8e02ff */
[----:B------:R-:W-:Y:S02]  /*8040*/  PRMT R13, RZ, 0x7610, R13 ;  /* 0x00007610ff0d7816 */ /* 0x000fe4000000000d */
[----:B------:R-:W-:Y:S01]  /*8050*/  SEL R227, R161, R114, !P1 ;  /* 0x00000072a1e37207 */ /* 0x000fe20004800000 */
[----:B0-----:R-:W-:-:S02]  /*8060*/  @P0 IMAD.MOV.U32 R90, RZ, RZ, R119 ;  /* 0x000000ffff5a0224 */ /* 0x001fc400078e0077 */
        /* <DEDUP_REMOVED lines=33> */
[----:B------:R-:W-:Y:S01]  /*8280*/  STL [R1+0x2cc], R125 ;  /* 0x0002cc7d01007387 */ /* 0x000fe20000100800 */
[----:B------:R-:W-:-:S03]  /*8290*/  LEA.HI.X.SX32 R243, R243, R84, 0x1, P4 ;  /* 0x00000054f3f37211 */ /* 0x000fc600020f0eff */
[----:B------:R0:W2:Y:S01]  /*82a0*/  @P0 LDG.E.U8 R12, desc[UR26][R90.64] ;  /* 0x0000001a5a0c0981 */ /* 0x0000a2000c1e1100 */
[----:B------:R-:W-:Y:S01]  /*82b0*/  IADD3 R252, P4, PT, R251, R85, RZ ;  /* 0x00000055fbfc7210 */ /* 0x000fe20007f9e0ff */
[----:B------:R-:W-:Y:S02]  /*82c0*/  IMAD R107, R107, UR7, RZ ;  /* 0x000000076b6b7c24 */ /* 0x000fe4000f8e02ff */
[----:B------:R-:W-:Y:S01]  /*82d0*/  STL [R1+0x2c8], R126 ;  /* 0x0002c87e01007387 */ /* 0x000fe20000100800 */
[----:B------:R-:W-:Y:S01]  /*82e0*/  PRMT R194, RZ, 0x7610, R194 ;  /* 0x00007610ffc27816 */ /* 0x000fe200000000c2 */
[----:B0-----:R-:W-:Y:S02]  /*82f0*/  @P0 IMAD.MOV.U32 R90, RZ, RZ, R236 ;  /* 0x000000ffff5a0224 */ /* 0x001fe400078e00ec */
[----:B------:R-:W-:Y:S01]  /*8300*/  @P0 IMAD.MOV.U32 R91, RZ, RZ, R235 ;  /* 0x000000ffff5b0224 */ /* 0x000fe200078e00eb */
[----:B------:R-:W-:Y:S01]  /*8310*/  STL [R1+0x2e4], R124 ;  /* 0x0002e47c01007387 */ /* 0x000fe20000100800 */
[----:B------:R-:W-:-:S03]  /*8320*/  SEL R105, R161, R105, !P1 ;  /* 0x00000069a1697207 */ /* 0x000fc60004800000 */
[----:B------:R-:W-:Y:S01]  /*8330*/  STL [R1+0x2e0], R121 ;  /* 0x0002e07901007387 */ /* 0x000fe20000100800 */
[----:B------:R-:W-:-:S03]  /*8340*/  LEA.HI.X.SX32 R251, R251, R84, 0x1, P4 ;  /* 0x00000054fbfb7211 */ /* 0x000fc600020f0eff */
[----:B------:R-:W-:Y:S04]  /*8350*/  STL [R1+0x2fc], R122 ;  /* 0x0002fc7a01007387 */ /* 0x000fe80000100800 */
[----:B------:R0:W2:Y:S04]  /*8360*/  @P0 LDG.E.U8 R195, desc[UR26][R90.64] ;  /* 0x0000001a5ac30981 */ /* 0x0000a8000c1e1100 */
        /* <DEDUP_REMOVED lines=9> */
[----:B0-----:R-:W-:Y:S01]  /*8400*/  IADD3 R118, P4, PT, R107, R85, RZ ;  /* 0x000000556b767210 */ /* 0x001fe20007f9e0ff */
[----:B-1----:R-:W-:-:S03]  /*8410*/  @P0 IMAD.MOV.U32 R90, RZ, RZ, R252 ;  /* 0x000000ffff5a0224 */ /* 0x002fc600078e00fc */
[-C--:B------:R-:W-:Y:S01]  /*8420*/  LEA.HI.X.SX32 R119, R107, R84.reuse, 0x1, P4 ;  /* 0x000000546b777211 */ /* 0x080fe200020f0eff */
[----:B------:R-:W-:Y:S01]  /*8430*/  @P0 IMAD.MOV.U32 R91, RZ, RZ, R251 ;  /* 0x000000ffff5b0224 */ /* 0x000fe200078e00fb */
[----:B------:R-:W-:Y:S01]  /*8440*/  IADD3 R116, P4, PT, R105, R85, RZ ;  /* 0x0000005569747210 */ /* 0x000fe20007f9e0ff */
[----:B------:R-:W-:Y:S01]  /*8450*/  IMAD R104, R104, UR7, RZ ;  /* 0x0000000768687c24 */ /* 0x000fe2000f8e02ff */
[----:B------:R-:W-:Y:S02]  /*8460*/  PRMT R248, RZ, 0x7610, R248 ;  /* 0x00007610fff87816 */ /* 0x000fe400000000f8 */
[----:B------:R0:W2:Y:S01]  /*8470*/  @P0 LDG.E.U8 R179, desc[UR26][R90.64] ;  /* 0x0000001a5ab30981 */ /* 0x0000a2000c1e1100 */
[----:B------:R-:W-:Y:S02]  /*8480*/  SEL R103, R161, R103, !P1 ;  /* 0x00000067a1677207 */ /* 0x000fe40004800000 */
[----:B------:R-:W-:Y:S02]  /*8490*/  LEA.HI.X.SX32 R117, R105, R84, 0x1, P4 ;  /* 0x0000005469757211 */ /* 0x000fe400020f0eff */
[----:B------:R-:W-:Y:S01]  /*84a0*/  IADD3 R105, P4, PT, R104, R85, RZ ;  /* 0x0000005568697210 */ /* 0x000fe20007f9e0ff */
[----:B------:R-:W-:-:S02]  /*84b0*/  IMAD R103, R103, UR7, RZ ;  /* 0x0000000767677c24 */ /* 0x000fc4000f8e02ff */
[----:B0-----:R-:W-:Y:S02]  /*84c0*/  @P0 IMAD.MOV.U32 R90, RZ, RZ, R118 ;  /* 0x000000ffff5a0224 */ /* 0x001fe400078e0076 */
[----:B------:R-:W-:Y:S01]  /*84d0*/  @P0 IMAD.MOV.U32 R91, RZ, RZ, R119 ;  /* 0x000000ffff5b0224 */ /* 0x000fe200078e0077 */
[----:B------:R-:W-:Y:S02]  /*84e0*/  PRMT R178, RZ, 0x7610, R178 ;  /* 0x00007610ffb27816 */ /* 0x000fe400000000b2 */
[----:B------:R-:W-:Y:S02]  /*84f0*/  SEL R102, R161, R102, !P1 ;  /* 0x00000066a1667207 */ /* 0x000fe40004800000 */
[----:B------:R0:W2:Y:S01]  /*8500*/  @P0 LDG.E.U8 R248, desc[UR26][R90.64] ;  /* 0x0000001a5af80981 */ /* 0x0000a2000c1e1100 */
[----:B------:R-:W-:Y:S02]  /*8510*/  LEA.HI.X.SX32 R104, R104, R84, 0x1, P4 ;  /* 0x0000005468687211 */ /* 0x000fe400020f0eff */
[----:B------:R-:W-:Y:S01]  /*8520*/  IADD3 R107, P4, PT, R103, R85, RZ ;  /* 0x00000055676b7210 */ /* 0x000fe20007f9e0ff */
[----:B------:R-:W-:Y:S01]  /*8530*/  STL [R1+0x1c], R118 ;  /* 0x00001c7601007387 */ /* 0x000fe20000100800 */
[----:B------:R-:W-:-:S02]  /*8540*/  IMAD R102, R102, UR7, RZ ;  /* 0x0000000766667c24 */ /* 0x000fc4000f8e02ff */
[----:B0-----:R-:W-:Y:S02]  /*8550*/  @P0 IMAD.MOV.U32 R90, RZ, RZ, R116 ;  /* 0x000000ffff5a0224 */ /* 0x001fe400078e0074 */
[----:B------:R-:W-:Y:S01]  /*8560*/  @P0 IMAD.MOV.U32 R91, RZ, RZ, R117 ;  /* 0x000000ffff5b0224 */ /* 0x000fe200078e0075 */
[----:B------:R-:W-:Y:S01]  /*8570*/  STL [R1+0x18], R119 ;  /* 0x0000187701007387 */ /* 0x000fe20000100800 */
[----:B------:R-:W-:Y:S02]  /*8580*/  PRMT R19, RZ, 0x7610, R19 ;  /* 0x00007610ff137816 */ /* 0x000fe40000000013 */
[----:B------:R-:W-:Y:S01]  /*8590*/  SEL R101, R161, R101, !P1 ;  /* 0x00000065a1657207 */ /* 0x000fe20004800000 */
        /* <DEDUP_REMOVED lines=8> */
[----:B------:R-:W-:-:S03]  /*8620*/  PRMT R111, RZ, 0x7610, R111 ;  /* 0x00007610ff6f7816 */ /* 0x000fc6000000006f */
[----:B------:R1:W2:Y:S01]  /*8630*/  @P0 LDG.E.U8 R19, desc[UR26][R90.64] ;  /* 0x0000001a5a130981 */ /* 0x0002a2000c1e1100 */
[----:B0-----:R-:W-:Y:S01]  /*8640*/  IADD3 R105, P4, PT, R102, R85, RZ ;  /* 0x0000005566697210 */ /* 0x001fe20007f9e0ff */
[----:B-1----:R-:W-:-:S03]  /*8650*/  @P0 IMAD.MOV.U32 R90, RZ, RZ, R107 ;  /* 0x000000ffff5a0224 */ /* 0x002fc600078e006b */
[----:B------:R-:W-:Y:S01]  /*8660*/  LEA.HI.X.SX32 R102, R102, R84, 0x1, P4 ;  /* 0x0000005466667211 */ /* 0x000fe200020f0eff */
[----:B------:R-:W-:Y:S01]  /*8670*/  @P0 IMAD.MOV.U32 R91, RZ, RZ, R108 ;  /* 0x000000ffff5b0224 */ /* 0x000fe200078e006c */
[----:B------:R-:W-:Y:S01]  /*8680*/  IADD3 R103, P4, PT, R101, R85, RZ ;  /* 0x0000005565677210 */ /* 0x000fe20007f9e0ff */
[----:B------:R0:W-:Y:S01]  /*8690*/  STL [R1+0x58], R104 ;  /* 0x0000586801007387 */ /* 0x0001e20000100800 */
[----:B------:R-:W-:Y:S02]  /*86a0*/  PRMT R8, RZ, 0x7610, R8 ;  /* 0x00007610ff087816 */ /* 0x000fe40000000008 */
[----:B------:R-:W-:Y:S01]  /*86b0*/  SEL R100, R161, R100, !P1 ;  /* 0x00000064a1647207 */ /* 0x000fe20004800000 */
[----:B------:R1:W2:Y:S01]  /*86c0*/  @P0 LDG.E.U8 R111, desc[UR26][R90.64] ;  /* 0x0000001a5a6f0981 */ /* 0x0002a2000c1e1100 */
[----:B------:R-:W-:Y:S02]  /*86d0*/  PRMT R9, RZ, 0x7610, R9 ;  /* 0x00007610ff097816 */ /* 0x000fe40000000009 */
[----:B0-----:R-:W-:Y:S01]  /*86e0*/  LEA.HI.X.SX32 R104, R101, R84, 0x1, P4 ;  /* 0x0000005465687211 */ /* 0x001fe200020f0eff */
[----:B-1----:R-:W-:-:S02]  /*86f0*/  @P0 IMAD.MOV.U32 R90, RZ, RZ, R105 ;  /* 0x000000ffff5a0224 */ /* 0x002fc400078e0069 */
[----:B------:R-:W-:Y:S01]  /*8700*/  @P0 IMAD.MOV.U32 R91, RZ, RZ, R102 ;  /* 0x000000ffff5b0224 */ /* 0x000fe200078e0066 */
[----:B------:R-:W-:Y:S01]  /*8710*/  SEL R99, R161, R99, !P1 ;  /* 0x00000063a1637207 */ /* 0x000fe20004800000 */
[----:B------:R-:W-:-:S03]  /*8720*/  IMAD R100, R100, UR7, RZ ;  /* 0x0000000764647c24 */ /* 0x000fc6000f8e02ff */
[----:B------:R0:W2:Y:S01]  /*8730*/  @P0 LDG.E.U8 R8, desc[UR26][R90.64] ;  /* 0x0000001a5a080981 */ /* 0x0000a2000c1e1100 */
[----:B------:R-:W-:Y:S01]  /*8740*/  IMAD R99, R99, UR7, RZ ;  /* 0x0000000763637c24 */ /* 0x000fe2000f8e02ff */
[C---:B------:R-:W-:Y:S02]  /*8750*/  IADD3 R101, P4, PT, R100.reuse, R85, RZ ;  /* 0x0000005564657210 */ /* 0x040fe40007f9e0ff */
[----:B------:R-:W-:Y:S01]  /*8760*/  STL [R1+0x7c], R107 ;  /* 0x00007c6b01007387 */ /* 0x000fe20000100800 */
[----:B0-----:R-:W-:Y:S02]  /*8770*/  @P0 IMAD.MOV.U32 R90, RZ, RZ, R103 ;  /* 0x000000ffff5a0224 */ /* 0x001fe400078e0067 */
[----:B------:R-:W-:Y:S01]  /*8780*/  @P0 IMAD.MOV.U32 R91, RZ, RZ, R104 ;  /* 0x000000ffff5b0224 */ /* 0x000fe200078e0068 */
[----:B------:R-:W-:Y:S01]  /*8790*/  STL [R1+0x78], R108 ;  /* 0x0000786c01007387 */ /* 0x000fe20000100800 */
[----:B------:R-:W-:-:S03]  /*87a0*/  LEA.HI.X.SX32 R100, R100, R84, 0x1, P4 ;  /* 0x0000005464647211 */ /* 0x000fc600020f0eff */
[----:B------:R0:W2:Y:S04]  /*87b0*/  @P0 LDG.E.U8 R9, desc[UR26][R90.64] ;  /* 0x0000001a5a090981 */ /* 0x0000a8000c1e1100 */
[----:B------:R-:W-:Y:S01]  /*87c0*/  STL [R1+0x9c], R105 ;  /* 0x00009c6901007387 */ /* 0x000fe20000100800 */
[----:B0-----:R-:W-:-:S03]  /*87d0*/  SEL R90, R161, R97, !P1 ;  /* 0x00000061a15a7207 */ /* 0x001fc60004800000 */
[----:B------:R0:W-:Y:S01]  /*87e0*/  STL [R1+0x98], R102 ;  /* 0x0000986601007387 */ /* 0x0001e20000100800 */
[----:B------:R-:W-:Y:S01]  /*87f0*/  SEL R97, R161, R96, !P1 ;  /* 0x00000060a1617207 */ /* 0x000fe20004800000 */
[----:B------:R-:W-:Y:S01]  /*8800*/  @P0 IMAD.MOV.U32 R91, RZ, RZ, R100 ;  /* 0x000000ffff5b0224 */ /* 0x000fe200078e0064 */
[----:B------:R-:W-:Y:S01]  /*8810*/  PRMT R6, RZ, 0x7610, R6 ;  /* 0x00007610ff067816 */ /* 0x000fe20000000006 */
[----:B------:R-:W-:Y:S01]  /*8820*/  IMAD R96, R90, UR7, RZ ;  /* 0x000000075a607c24 */ /* 0x000fe2000f8e02ff */
[----:B------:R1:W-:Y:S01]  /*8830*/  STL [R1+0xbc], R103 ;  /* 0x0000bc6701007387 */ /* 0x0003e20000100800 */
[----:B------:R-:W-:Y:S01]  /*8840*/  @P0 IMAD.MOV.U32 R90, RZ, RZ, R101 ;  /* 0x000000ffff5a0224 */ /* 0x000fe200078e0065 */
[----:B0-----:R-:W-:Y:S02]  /*8850*/  IADD3 R102, P4, PT, R99, R85, RZ ;  /* 0x0000005563667210 */ /* 0x001fe40007f9e0ff */
[----:B------:R-:W-:Y:S01]  /*8860*/  STL [R1+0xb8], R104 ;  /* 0x0000b86801007387 */ /* 0x000fe20000100800 */
[----:B------:R-:W-:Y:S01]  /*8870*/  IMAD R97, R97, UR7, RZ ;  /* 0x0000000761617c24 */ /* 0x000fe2000f8e02ff */
[----:B-1----:R-:W-:-:S02]  /*8880*/  LEA.HI.X.SX32 R103, R99, R84, 0x1, P4 ;  /* 0x0000005463677211 */ /* 0x002fc400020f0eff */
[----:B------:R0:W-:Y:S01]  /*8890*/  STL [R1+0xdc], R101 ;  /* 0x0000dc6501007387 */ /* 0x0001e20000100800 */
[----:B------:R-:W-:Y:S02]  /*88a0*/  PRMT R7, RZ, 0x7610, R7 ;  /* 0x00007610ff077816 */ /* 0x000fe40000000007 */
[----:B------:R-:W-:Y:S01]  /*88b0*/  SEL R95, R161, R95, !P1 ;  /* 0x0000005fa15f7207 */ /* 0x000fe20004800000 */
[----:B------:R-:W-:Y:S04]  /*88c0*/  STL [R1+0xd8], R100 ;  /* 0x0000d86401007387 */ /* 0x000fe80000100800 */
[----:B------:R1:W2:Y:S01]  /*88d0*/  @P0 LDG.E.U8 R6, desc[UR26][R90.64] ;  /* 0x0000001a5a060981 */ /* 0x0002a2000c1e1100 */
[----:B0-----:R-:W-:-:S03]  /*88e0*/  IADD3 R101, P4, PT, R96, R85, RZ ;  /* 0x0000005560657210 */ /* 0x001fc60007f9e0ff */
[----:B------:R0:W-:Y:S01]  /*88f0*/  STL [R1+0xfc], R102 ;  /* 0x0000fc6601007387 */ /* 0x0001e20000100800 */
[----:B------:R-:W-:Y:S01]  /*8900*/  PRMT R4, RZ, 0x7610, R4 ;  /* 0x00007610ff047816 */ /* 0x000fe20000000004 */
[----:B-1----:R-:W-:Y:S02]  /*8910*/  @P0 IMAD.MOV.U32 R90, RZ, RZ, R102 ;  /* 0x000000ffff5a0224 */ /* 0x002fe400078e0066 */
[----:B------:R-:W-:Y:S01]  /*8920*/  @P0 IMAD.MOV.U32 R91, RZ, RZ, R103 ;  /* 0x000000ffff5b0224 */ /* 0x000fe200078e0067 */
[-C--:B0-----:R-:W-:Y:S01]  /*8930*/  LEA.HI.X.SX32 R102, R96, R84.reuse, 0x1, P4 ;  /* 0x0000005460667211 */ /* 0x081fe200020f0eff */
[----:B------:R-:W-:Y:S01]  /*8940*/  IMAD R96, R95, UR7, RZ ;  /* 0x000000075f607c24 */ /* 0x000fe2000f8e02ff */
[C---:B------:R-:W-:Y:S02]  /*8950*/  IADD3 R99, P4, PT, R97.reuse, R85, RZ ;  /* 0x0000005561637210 */ /* 0x040fe40007f9e0ff */
[----:B------:R0:W2:Y:S02]  /*8960*/  @P0 LDG.E.U8 R7, desc[UR26][R90.64] ;  /* 0x0000001a5a070981 */ /* 0x0000a4000c1e1100 */
[----:B------:R-:W-:-:S02]  /*8970*/  LEA.HI.X.SX32 R100, R97, R84, 0x1, P4 ;  /* 0x0000005461647211 */ /* 0x000fc400020f0eff */
[C---:B------:R-:W-:Y:S01]  /*8980*/  IADD3 R97, P4, PT, R96.reuse, R85, RZ ;  /* 0x0000005560617210 */ /* 0x040fe20007f9e0ff */
[----:B0-----:R-:W-:Y:S02]  /*8990*/  @P0 IMAD.MOV.U32 R90, RZ, RZ, R101 ;  /* 0x000000ffff5a0224 */ /* 0x001fe400078e0065 */
[----:B------:R-:W-:Y:S01]  /*89a0*/  @P0 IMAD.MOV.U32 R91, RZ, RZ, R102 ;  /* 0x000000ffff5b0224 */ /* 0x000fe200078e0066 */
[----:B------:R-:W-:Y:S01]  /*89b0*/  PRMT R5, RZ, 0x7610, R5 ;  /* 0x00007610ff057816 */ /* 0x000fe20000000005 */
[----:B------:R-:W-:Y:S01]  /*89c0*/  IMAD.MOV.U32 R107, RZ, RZ, R92 ;  /* 0x000000ffff6b7224 */ /* 0x000fe200078e005c */
[----:B------:R-:W-:Y:S02]  /*89d0*/  LEA.HI.X.SX32 R96, R96, R84, 0x1, P4 ;  /* 0x0000005460607211 */ /* 0x000fe400020f0eff */
[----:B------:R0:W2:Y:S01]  /*89e0*/  @P0 LDG.E.U8 R4, desc[UR26][R90.64] ;  /* 0x0000001a5a040981 */ /* 0x0000a2000c1e1100 */
[----:B------:R-:W-:Y:S02]  /*89f0*/  LOP3.LUT R95, R87, 0x6c, RZ, 0xfc, !PT ;  /* 0x0000006c575f7812 */ /* 0x000fe400078efcff */
[----:B------:R-:W-:Y:S01]  /*8a00*/  ISETP.GT.U32.AND P4, PT, R88, R89, PT ;  /* 0x000000595800720c */ /* 0x000fe20003f84070 */
[----:B------:R-:W-:Y:S01]  /*8a10*/  @!P6 IMAD.MOV R107, RZ, RZ, -R107 ;  /* 0x000000ffff6be224 */ /* 0x000fe200078e0a6b */
[----:B------:R-:W-:Y:S01]  /*8a20*/  PRMT R2, RZ, 0x7610, R2 ;  /* 0x00007610ff027816 */ /* 0x000fe20000000002 */
[----:B0-----:R-:W-:-:S02]  /*8a30*/  @P0 IMAD.MOV.U32 R90, RZ, RZ, R99 ;  /* 0x000000ffff5a0224 */ /* 0x001fc400078e0063 */
[----:B------:R-:W-:Y:S01]  /*8a40*/  @P0 IMAD.MOV.U32 R91, RZ, RZ, R100 ;  /* 0x000000ffff5b0224 */ /* 0x000fe200078e0064 */
[----:B------:R-:W-:Y:S02]  /*8a50*/  IABS R114, R95 ;  /* 0x0000005f00727213 */ /* 0x000fe40000000000 */
[----:B------:R-:W-:Y:S02]  /*8a60*/  ISETP.GT.U32.AND P6, PT, R88, R94, PT ;  /* 0x0000005e5800720c */ /* 0x000fe40003fc4070 */
[----:B------:R0:W2:Y:S02]  /*8a70*/  @P0 LDG.E.U8 R5, desc[UR26][R90.64] ;  /* 0x0000001a5a050981 */ /* 0x0000a4000c1e1100 */
[----:B0-----:R-:W-:Y:S02]  /*8a80*/  @P0 IMAD.MOV.U32 R90, RZ, RZ, R97 ;  /* 0x000000ffff5a0224 */ /* 0x001fe400078e0061 */
[----:B------:R-:W-:-:S05]  /*8a90*/  @P0 IMAD.MOV.U32 R91, RZ, RZ, R96 ;  /* 0x000000ffff5b0224 */ /* 0x000fca00078e0060 */
[----:B------:R0:W2:Y:S01]  /*8aa0*/  @P0 LDG.E.U8 R2, desc[UR26][R90.64] ;  /* 0x0000001a5a020981 */ /* 0x0000a2000c1e1100 */
[----:B------:R-:W-:Y:S02]  /*8ab0*/  @!P4 IMAD.IADD R89, R89, 0x1, -R88 ;  /* 0x000000015959c824 */ /* 0x000fe400078e0a58 */
[----:B0-----:R-:W-:Y:S01]  /*8ac0*/  IMAD.HI.U32 R91, R86, R114, RZ ;  /* 0x00000072565b7227 */ /* 0x001fe200078e00ff */
[----:B------:R-:W-:-:S03]  /*8ad0*/  LOP3.LUT R90, R87, 0x74, RZ, 0xfc, !PT ;  /* 0x00000074575a7812 */ /* 0x000fc600078efcff */
[----:B------:R-:W-:Y:S01]  /*8ae0*/  IMAD.MOV R91, RZ, RZ, -R91 ;  /* 0x000000ffff5b7224 */ /* 0x000fe200078e0a5b */
[----:B------:R-:W-:Y:S01]  /*8af0*/  IABS R116, R90 ;  /* 0x0000005a00747213 */ /* 0x000fe20000000000 */
[----:B------:R-:W-:Y:S02]  /*8b00*/  @!P6 IMAD.IADD R94, R94, 0x1, -R88 ;  /* 0x000000015e5ee824 */ /* 0x000fe400078e0a58 */
[C---:B------:R-:W-:Y:S02]  /*8b10*/  IMAD R114, R88.reuse, R91, R114 ;  /* 0x0000005b58727224 */ /* 0x040fe400078e0272 */
[----:B------:R-:W-:Y:S01]  /*8b20*/  IMAD.MOV.U32 R108, RZ, RZ, R89 ;  /* 0x000000ffff6c7224 */ /* 0x000fe200078e0059 */
[----:B------:R-:W-:Y:S01]  /*8b30*/  ISETP.GT.U32.AND P6, PT, R88, R94, PT ;  /* 0x0000005e5800720c */ /* 0x000fe20003fc4070 */
[----:B------:R-:W-:-:S04]  /*8b40*/  IMAD.HI.U32 R91, R86, R116, RZ ;  /* 0x00000074565b7227 */ /* 0x000fc800078e00ff */
[----:B------:R-:W-:Y:S01]  /*8b50*/  @!P5 IMAD.MOV R108, RZ, RZ, -R108 ;  /* 0x000000ffff6cd224 */ /* 0x000fe200078e0a6c */
[----:B------:R-:W-:Y:S01]  /*8b60*/  ISETP.GT.U32.AND P5, PT, R88, R114, PT ;  /* 0x000000725800720c */ /* 0x000fe20003fa4070 */
[----:B------:R-:W-:Y:S01]  /*8b70*/  IMAD.MOV R91, RZ, RZ, -R91 ;  /* 0x000000ffff5b7224 */ /* 0x000fe200078e0a5b */
[----:B------:R-:W-:-:S03]  /*8b80*/  LOP3.LUT R89, R87, 0x7c, RZ, 0xfc, !PT ;  /* 0x0000007c57597812 */ /* 0x000fc600078efcff */
[----:B------:R-:W-:Y:S01]  /*8b90*/  IMAD R116, R88, R91, R116 ;  /* 0x0000005b58747224 */ /* 0x000fe200078e0274 */
[----:B------:R-:W-:Y:S01]  /*8ba0*/  IABS R117, R89 ;  /* 0x0000005900757213 */ /* 0x000fe20000000000 */
[----:B------:R-:W-:-:S03]  /*8bb0*/  @!P6 IMAD.IADD R94, R94, 0x1, -R88 ;  /* 0x000000015e5ee824 */ /* 0x000fc600078e0a58 */
[----:B------:R-:W-:-:S03]  /*8bc0*/  ISETP.GT.U32.AND P6, PT, R88, R116, PT ;  /* 0x000000745800720c */ /* 0x000fc60003fc4070 */
[----:B------:R-:W-:Y:S02]  /*8bd0*/  @!P5 IMAD.IADD R114, R114, 0x1, -R88 ;  /* 0x000000017272d824 */ /* 0x000fe400078e0a58 */
[----:B------:R-:W-:-:S03]  /*8be0*/  IMAD.HI.U32 R91, R86, R117, RZ ;  /* 0x00000075565b7227 */ /* 0x000fc600078e00ff */
[----:B------:R-:W-:Y:S01]  /*8bf0*/  ISETP.GT.U32.AND P5, PT, R88, R114, PT ;  /* 0x000000725800720c */ /* 0x000fe20003fa4070 */
[----:B------:R-:W-:Y:S01]  /*8c00*/  IMAD.MOV.U32 R109, RZ, RZ, R94 ;  /* 0x000000ffff6d7224 */ /* 0x000fe200078e005e */
[----:B------:R-:W-:Y:S01]  /*8c10*/  ISETP.GE.AND P4, PT, R95, RZ, PT ;  /* 0x000000ff5f00720c */ /* 0x000fe20003f86270 */
[----:B------:R-:W-:Y:S02]  /*8c20*/  IMAD.MOV R91, RZ, RZ, -R91 ;  /* 0x000000ffff5b7224 */ /* 0x000fe400078e0a5b */
[----:B------:R-:W-:Y:S01]  /*8c30*/  @!P2 IMAD.MOV R109, RZ, RZ, -R109 ;  /* 0x000000ffff6da224 */ /* 0x000fe200078e0a6d */
[----:B------:R-:W-:Y:S01]  /*8c40*/  ISETP.GE.AND P2, PT, R90, RZ, PT ;  /* 0x000000ff5a00720c */ /* 0x000fe20003f46270 */
[----:B------:R-:W-:Y:S01]  /*8c50*/  IMAD R117, R88, R91, R117 ;  /* 0x0000005b58757224 */ /* 0x000fe200078e0275 */
[----:B------:R-:W-:Y:S01]  /*8c60*/  LOP3.LUT R90, R87, 0x84, RZ, 0xfc, !PT ;  /* 0x00000084575a7812 */ /* 0x000fe200078efcff */
[----:B------:R-:W-:-:S03]  /*8c70*/  @!P6 IMAD.IADD R116, R116, 0x1, -R88 ;  /* 0x000000017474e824 */ /* 0x000fc600078e0a58 */
[----:B------:R-:W-:Y:S01]  /*8c80*/  IABS R91, R90 ;  /* 0x0000005a005b7213 */ /* 0x000fe20000000000 */
[----:B------:R-:W-:Y:S01]  /*8c90*/  @!P5 IMAD.IADD R114, R114, 0x1, -R88 ;  /* 0x000000017272d824 */ /* 0x000fe200078e0a58 */
[C---:B------:R-:W-:Y:S02]  /*8ca0*/  ISETP.GT.U32.AND P6, PT, R88.reuse, R116, PT ;  /* 0x000000745800720c */ /* 0x040fe40003fc4070 */
[----:B------:R-:W-:Y:S01]  /*8cb0*/  ISETP.GT.U32.AND P5, PT, R88, R117, PT ;  /* 0x000000755800720c */ /* 0x000fe20003fa4070 */
[----:B------:R-:W-:Y:S01]  /*8cc0*/  @!P4 IMAD.MOV R114, RZ, RZ, -R114 ;  /* 0x000000ffff72c224 */ /* 0x000fe200078e0a72 */
[----:B------:R-:W-:Y:S01]  /*8cd0*/  ISETP.GE.AND P4, PT, R89, RZ, PT ;  /* 0x000000ff5900720c */ /* 0x000fe20003f86270 */
[----:B------:R-:W-:-:S04]  /*8ce0*/  IMAD.HI.U32 R89, R86, R91, RZ ;  /* 0x0000005b56597227 */ /* 0x000fc800078e00ff */
[----:B------:R-:W-:-:S04]  /*8cf0*/  IMAD.MOV R89, RZ, RZ, -R89 ;  /* 0x000000ffff597224 */ /* 0x000fc800078e0a59 */
[--C-:B------:R-:W-:Y:S02]  /*8d00*/  @!P6 IMAD.IADD R116, R116, 0x1, -R88.reuse ;  /* 0x000000017474e824 */ /* 0x100fe400078e0a58 */
[----:B------:R-:W-:Y:S02]  /*8d10*/  @!P5 IMAD.IADD R117, R117, 0x1, -R88 ;  /* 0x000000017575d824 */ /* 0x000fe400078e0a58 */
[C---:B------:R-:W-:Y:S02]  /*8d20*/  IMAD R118, R88.reuse, R89, R91 ;  /* 0x0000005958767224 */ /* 0x040fe400078e025b */
[----:B------:R-:W-:Y:S01]  /*8d30*/  @!P2 IMAD.MOV R116, RZ, RZ, -R116 ;  /* 0x000000ffff74a224 */ /* 0x000fe200078e0a74 */
[C---:B------:R-:W-:Y:S02]  /*8d40*/  ISETP.GT.U32.AND P5, PT, R88.reuse, R117, PT ;  /* 0x000000755800720c */ /* 0x040fe40003fa4070 */
[----:B------:R-:W-:Y:S02]  /*8d50*/  ISETP.GT.U32.AND P2, PT, R88, R118, PT ;  /* 0x000000765800720c */ /* 0x000fe40003f44070 */
[----:B------:R-:W-:-:S04]  /*8d60*/  LOP3.LUT R89, R87, 0x8c, RZ, 0xfc, !PT ;  /* 0x0000008c57597812 */ /* 0x000fc800078efcff */
[----:B------:R-:W-:-:S05]  /*8d70*/  IABS R121, R89 ;  /* 0x0000005900797213 */ /* 0x000fca0000000000 */
[--C-:B------:R-:W-:Y:S01]  /*8d80*/  @!P5 IMAD.IADD R117, R117, 0x1, -R88.reuse ;  /* 0x000000017575d824 */ /* 0x100fe200078e0a58 */
[----:B------:R-:W-:Y:S01]  /*8d90*/  ISETP.GE.AND P5, PT, R89, RZ, PT ;  /* 0x000000ff5900720c */ /* 0x000fe20003fa6270 */
[----:B------:R-:W-:Y:S02]  /*8da0*/  @!P2 IMAD.IADD R118, R118, 0x1, -R88 ;  /* 0x000000017676a824 */ /* 0x000fe400078e0a58 */
[----:B------:R-:W-:-:S03]  /*8db0*/  IMAD.HI.U32 R89, R86, R121, RZ ;  /* 0x0000007956597227 */ /* 0x000fc600078e00ff */
[----:B------:R-:W-:Y:S01]  /*8dc0*/  ISETP.GT.U32.AND P2, PT, R88, R118, PT ;  /* 0x000000765800720c */ /* 0x000fe20003f44070 */
[----:B------:R-:W-:-:S04]  /*8dd0*/  IMAD.MOV R89, RZ, RZ, -R89 ;  /* 0x000000ffff597224 */ /* 0x000fc800078e0a59 */
[----:B------:R-:W-:Y:S01]  /*8de0*/  IMAD R121, R88, R89, R121 ;  /* 0x0000005958797224 */ /* 0x000fe200078e0279 */
[----:B------:R-:W-:Y:S01]  /*8df0*/  LOP3.LUT R89, R87, 0x92, RZ, 0xfc, !PT ;  /* 0x0000009257597812 */ /* 0x000fe200078efcff */
[----:B------:R-:W-:-:S03]  /*8e00*/  @!P4 IMAD.MOV R117, RZ, RZ, -R117 ;  /* 0x000000ffff75c224 */ /* 0x000fc600078e0a75 */
[----:B------:R-:W-:Y:S02]  /*8e10*/  IABS R104, R89 ;  /* 0x0000005900687213 */ /* 0x000fe40000000000 */
[----:B------:R-:W-:Y:S01]  /*8e20*/  ISETP.GT.U32.AND P4, PT, R88, R121, PT ;  /* 0x000000795800720c */ /* 0x000fe20003f84070 */
[----:B------:R-:W-:Y:S01]  /*8e30*/  @!P2 IMAD.IADD R118, R118, 0x1, -R88 ;  /* 0x000000017676a824 */ /* 0x000fe200078e0a58 */
[----:B------:R-:W-:Y:S02]  /*8e40*/  ISETP.GE.AND P6, PT, R90, RZ, PT ;  /* 0x000000ff5a00720c */ /* 0x000fe40003fc6270 */
[----:B------:R-:W-:Y:S01]  /*8e50*/  ISETP.GE.AND P2, PT, R89, RZ, PT ;  /* 0x000000ff5900720c */ /* 0x000fe20003f46270 */
[----:B------:R-:W-:-:S04]  /*8e60*/  IMAD.HI.U32 R89, R86, R104, RZ ;  /* 0x0000006856597227 */ /* 0x000fc800078e00ff */
[----:B------:R-:W-:-:S04]  /*8e70*/  IMAD.MOV R89, RZ, RZ, -R89 ;  /* 0x000000ffff597224 */ /* 0x000fc800078e0a59 */
        /* <DEDUP_REMOVED lines=11> */
[C---:B------:R-:W-:Y:S01]  /*8f30*/  ISETP.GT.U32.AND P6, PT, R88.reuse, R104, PT ;  /* 0x000000685800720c */ /* 0x040fe20003fc4070 */
[----:B------:R-:W-:Y:S01]  /*8f40*/  IMAD.MOV R89, RZ, RZ, -R89 ;  /* 0x000000ffff597224 */ /* 0x000fe200078e0a59 */
[----:B------:R-:W-:Y:S03]  /*8f50*/  STL [R1+0xf8], R103 ;  /* 0x0000f86701007387 */ /* 0x000fe60000100800 */
[----:B------:R-:W-:Y:S01]  /*8f60*/  IMAD R124, R88, R89, R124 ;  /* 0x00000059587c7224 */ /* 0x000fe200078e027c */
[----:B------:R-:W-:Y:S01]  /*8f70*/  LOP3.LUT R89, R87, 0x9a, RZ, 0xfc, !PT ;  /* 0x0000009a57597812 */ /* 0x000fe200078efcff */
[----:B------:R-:W-:Y:S01]  /*8f80*/  STL [R1+0x11c], R101 ;  /* 0x00011c6501007387 */ /* 0x000fe20000100800 */
[----:B------:R-:W-:-:S03]  /*8f90*/  @!P5 IMAD.MOV R121, RZ, RZ, -R121 ;  /* 0x000000ffff79d224 */ /* 0x000fc600078e0a79 */
[----:B------:R-:W-:Y:S01]  /*8fa0*/  STL [R1+0x118], R102 ;  /* 0x0001186601007387 */ /* 0x000fe20000100800 */
[----:B------:R-:W-:-:S03]  /*8fb0*/  ISETP.GT.U32.AND P5, PT, R88, R124, PT ;  /* 0x0000007c5800720c */ /* 0x000fc60003fa4070 */
[----:B------:R0:W-:Y:S01]  /*8fc0*/  STL [R1+0x144], R99 ;  /* 0x0001446301007387 */ /* 0x0001e20000100800 */
[----:B------:R-:W-:Y:S01]  /*8fd0*/  @!P6 IMAD.IADD R104, R104, 0x1, -R88 ;  /* 0x000000016868e824 */ /* 0x000fe200078e0a58 */
[----:B------:R-:W-:Y:S02]  /*8fe0*/  ISETP.GE.AND P6, PT, R89, RZ, PT ;  /* 0x000000ff5900720c */ /* 0x000fe40003fc6270 */
[----:B0-----:R-:W-:-:S05]  /*8ff0*/  IABS R99, R89 ;  /* 0x0000005900637213 */ /* 0x001fca0000000000 */
[----:B------:R-:W-:-:S04]  /*9000*/  IMAD.HI.U32 R89, R86, R99, RZ ;  /* 0x0000006356597227 */ /* 0x000fc800078e00ff */
[----:B------:R-:W-:Y:S02]  /*9010*/  IMAD.MOV R89, RZ, RZ, -R89 ;  /* 0x000000ffff597224 */ /* 0x000fe400078e0a59 */
        /* <DEDUP_REMOVED lines=19> */
[----:B------:R-:W-:Y:S01]  /*9150*/  ISETP.GE.AND P2, PT, R89, RZ, PT ;  /* 0x000000ff5900720c */ /* 0x000fe20003f46270 */
[----:B------:R-:W-:-:S04]  /*9160*/  IMAD.HI.U32 R89, R86, R90, RZ ;  /* 0x0000005a56597227 */ /* 0x000fc800078e00ff */
[----:B------:R-:W-:-:S04]  /*9170*/  IMAD.MOV R89, RZ, RZ, -R89 ;  /* 0x000000ffff597224 */ /* 0x000fc800078e0a59 */
[C---:B------:R-:W-:Y:S02]  /*9180*/  IMAD R89, R88.reuse, R89, R90 ;  /* 0x0000005958597224 */ /* 0x040fe400078e025a */
[----:B------:R-:W-:Y:S02]  /*9190*/  @!P4 IMAD.IADD R123, R123, 0x1, -R88 ;  /* 0x000000017b7bc824 */ /* 0x000fe400078e0a58 */
[----:B------:R-:W-:Y:S01]  /*91a0*/  @!P6 IMAD.MOV R99, RZ, RZ, -R99 ;  /* 0x000000ffff63e224 */ /* 0x000fe200078e0a63 */
[C---:B------:R-:W-:Y:S02]  /*91b0*/  ISETP.GT.U32.AND P6, PT, R88.reuse, R89, PT ;  /* 0x000000595800720c */ /* 0x040fe40003fc4070 */
[----:B------:R-:W-:Y:S02]  /*91c0*/  ISETP.GT.U32.AND P4, PT, R88, R123, PT ;  /* 0x0000007b5800720c */ /* 0x000fe40003f84070 */
[----:B------:R-:W-:-:S04]  /*91d0*/  LOP3.LUT R90, R87, 0xa4, RZ, 0xfc, !PT ;  /* 0x000000a4575a7812 */ /* 0x000fc800078efcff */
[----:B------:R-:W-:-:S05]  /*91e0*/  IABS R91, R90 ;  /* 0x0000005a005b7213 */ /* 0x000fca0000000000 */
[--C-:B------:R-:W-:Y:S02]  /*91f0*/  @!P6 IMAD.IADD R89, R89, 0x1, -R88.reuse ;  /* 0x000000015959e824 */ /* 0x100fe400078e0a58 */
[----:B------:R-:W-:Y:S01]  /*9200*/  @!P4 IMAD.IADD R123, R123, 0x1, -R88 ;  /* 0x000000017b7bc824 */ /* 0x000fe200078e0a58 */
[----:B------:R-:W-:Y:S01]  /*9210*/  ISETP.GE.AND P4, PT, R90, RZ, PT ;  /* 0x000000ff5a00720c */ /* 0x000fe20003f86270 */
[----:B------:R-:W-:Y:S01]  /*9220*/  IMAD.HI.U32 R90, R86, R91, RZ ;  /* 0x0000005b565a7227 */ /* 0x000fe200078e00ff */
[----:B------:R-:W-:-:S03]  /*9230*/  ISETP.GT.U32.AND P6, PT, R88, R89, PT ;  /* 0x000000595800720c */ /* 0x000fc60003fc4070 */
[----:B------:R-:W-:Y:S01]  /*9240*/  IMAD.MOV R90, RZ, RZ, -R90 ;  /* 0x000000ffff5a7224 */ /* 0x000fe200078e0a5a */
[----:B------:R-:W-:Y:S03]  /*9250*/  STL [R1+0x140], R100 ;  /* 0x0001406401007387 */ /* 0x000fe60000100800 */
[C---:B------:R-:W-:Y:S01]  /*9260*/  IMAD R90, R88.reuse, R90, R91 ;  /* 0x0000005a585a7224 */ /* 0x040fe200078e025b */
[----:B------:R-:W-:Y:S01]  /*9270*/  LOP3.LUT R91, R87, 0xaa, RZ, 0xfc, !PT ;  /* 0x000000aa575b7812 */ /* 0x000fe200078efcff */
[----:B------:R0:W-:Y:S01]  /*9280*/  STL [R1+0x164], R97 ;  /* 0x0001646101007387 */ /* 0x0001e20000100800 */
[----:B------:R-:W-:Y:S02]  /*9290*/  @!P5 IMAD.MOV R123, RZ, RZ, -R123 ;  /* 0x000000ffff7bd224 */ /* 0x000fe400078e0a7b */
[----:B------:R-:W-:Y:S01]  /*92a0*/  ISETP.GT.U32.AND P5, PT, R88, R90, PT ;  /* 0x0000005a5800720c */ /* 0x000fe20003fa4070 */
[----:B------:R-:W-:Y:S01]  /*92b0*/  @!P6 IMAD.IADD R89, R89, 0x1, -R88 ;  /* 0x000000015959e824 */ /* 0x000fe200078e0a58 */
[----:B------:R-:W-:-:S02]  /*92c0*/  ISETP.GE.AND P6, PT, R91, RZ, PT ;  /* 0x000000ff5b00720c */ /* 0x000fc40003fc6270 */
        /* <DEDUP_REMOVED lines=18> */
[----:B------:R-:W-:-:S03]  /*93f0*/  IMAD.MOV.U32 R122, RZ, RZ, R90 ;  /* 0x000000ffff7a7224 */ /* 0x000fc600078e005a */
[----:B------:R-:W-:Y:S01]  /*9400*/  IABS R90, R92 ;  /* 0x0000005c005a7213 */ /* 0x000fe20000000000 */
[----:B------:R-:W-:Y:S01]  /*9410*/  @!P4 IMAD.MOV R122, RZ, RZ, -R122 ;  /* 0x000000ffff7ac224 */ /* 0x000fe200078e0a7a */
        /* <DEDUP_REMOVED lines=17> */
[----:B------:R-:W-:-:S04]  /*9530*/  IMAD.MOV R92, RZ, RZ, -R92 ;  /* 0x000000ffff5c7224 */ /* 0x000fc800078e0a5c */
[----:B------:R-:W-:-:S06]  /*9540*/  IMAD R92, R88, R92, R94 ;  /* 0x0000005c585c7224 */ /* 0x000fcc00078e025e */
[----:B------:R-:W-:Y:S01]  /*9550*/  @!P6 IMAD.IADD R90, R90, 0x1, -R88 ;  /* 0x000000015a5ae824 */ /* 0x000fe200078e0a58 */
[----:B------:R-:W-:Y:S02]  /*9560*/  ISETP.GT.U32.AND P6, PT, R88, R92, PT ;  /* 0x0000005c5800720c */ /* 0x000fe40003fc4070 */
[----:B------:R-:W-:-:S04]  /*9570*/  LOP3.LUT R94, R87, 0xba, RZ, 0xfc, !PT ;  /* 0x000000ba575e7812 */ /* 0x000fc800078efcff */
[----:B------:R-:W-:-:S07]  /*9580*/  IABS R100, R94 ;  /* 0x0000005e00647213 */ /* 0x000fce0000000000 */
[----:B------:R-:W-:Y:S02]  /*9590*/  @!P6 IMAD.IADD R92, R92, 0x1, -R88 ;  /* 0x000000015c5ce824 */ /* 0x000fe400078e0a58 */
[----:B------:R-:W-:-:S03]  /*95a0*/  IMAD.HI.U32 R95, R86, R100, RZ ;  /* 0x00000064565f7227 */ /* 0x000fc600078e00ff */
[----:B------:R-:W-:Y:S01]  /*95b0*/  ISETP.GT.U32.AND P6, PT, R88, R92, PT ;  /* 0x0000005c5800720c */ /* 0x000fe20003fc4070 */
[----:B------:R-:W-:Y:S02]  /*95c0*/  IMAD.MOV.U32 R120, RZ, RZ, R91 ;  /* 0x000000ffff787224 */ /* 0x000fe400078e005b */
[----:B------:R-:W-:Y:S02]  /*95d0*/  IMAD.MOV R95, RZ, RZ, -R95 ;  /* 0x000000ffff5f7224 */ /* 0x000fe400078e0a5f */
[----:B------:R-:W-:Y:S01]  /*95e0*/  @!P5 IMAD.MOV R120, RZ, RZ, -R120 ;  /* 0x000000ffff78d224 */ /* 0x000fe200078e0a78 */
[----:B------:R-:W-:Y:S01]  /*95f0*/  ISETP.GE.AND P5, PT, R94, RZ, PT ;  /* 0x000000ff5e00720c */ /* 0x000fe20003fa6270 */
[----:B------:R-:W-:Y:S01]  /*9600*/  IMAD R100, R88, R95, R100 ;  /* 0x0000005f58647224 */ /* 0x000fe200078e0264 */
[----:B------:R-:W-:Y:S01]  /*9610*/  LOP3.LUT R94, R87, 0xbc, RZ, 0xfc, !PT ;  /* 0x000000bc575e7812 */ /* 0x000fe200078efcff */
[----:B------:R-:W-:-:S03]  /*9620*/  @!P2 IMAD.MOV R90, RZ, RZ, -R90 ;  /* 0x000000ffff5aa224 */ /* 0x000fc600078e0a5a */
[----:B------:R-:W-:Y:S01]  /*9630*/  IABS R91, R94 ;  /* 0x0000005e005b7213 */ /* 0x000fe20000000000 */
[----:B------:R-:W-:Y:S01]  /*9640*/  @!P6 IMAD.IADD R92, R92, 0x1, -R88 ;  /* 0x000000015c5ce824 */ /* 0x000fe200078e0a58 */
[----:B------:R-:W-:Y:S02]  /*9650*/  ISETP.GT.U32.AND P6, PT, R88, R100, PT ;  /* 0x000000645800720c */ /* 0x000fe40003fc4070 */
[----:B------:R-:W-:Y:S01]  /*9660*/  ISETP.GE.AND P2, PT, R94, RZ, PT ;  /* 0x000000ff5e00720c */ /* 0x000fe20003f46270 */
[----:B------:R-:W-:Y:S01]  /*9670*/  IMAD.HI.U32 R94, R86, R91, RZ ;  /* 0x0000005b565e7227 */ /* 0x000fe200078e00ff */
[----:B------:R-:W-:-:S03]  /*9680*/  LOP3.LUT R95, R87, 0xc2, RZ, 0xfc, !PT ;  /* 0x000000c2575f7812 */ /* 0x000fc600078efcff */
[----:B------:R-:W-:Y:S01]  /*9690*/  IMAD.MOV R94, RZ, RZ, -R94 ;  /* 0x000000ffff5e7224 */ /* 0x000fe200078e0a5e */
[----:B------:R-:W-:Y:S01]  /*96a0*/  IABS R101, R95 ;  /* 0x0000005f00657213 */ /* 0x000fe20000000000 */
[----:B------:R-:W-:Y:S02]  /*96b0*/  IMAD.MOV.U32 R119, RZ, RZ, R92 ;  /* 0x000000ffff777224 */ /* 0x000fe400078e005c */
[----:B------:R-:W-:Y:S02]  /*96c0*/  IMAD R91, R88, R94, R91 ;  /* 0x0000005e585b7224 */ /* 0x000fe400078e025b */
[----:B------:R-:W-:Y:S01]  /*96d0*/  @!P6 IMAD.IADD R100, R100, 0x1, -R88 ;  /* 0x000000016464e824 */ /* 0x000fe200078e0a58 */
[----:B------:R0:W-:Y:S01]  /*96e0*/  STL [R1+0x160], R96 ;  /* 0x0001606001007387 */ /* 0x0001e20000100800 */
[----:B------:R-:W-:Y:S01]  /*96f0*/  @!P4 IMAD.MOV R119, RZ, RZ, -R119 ;  /* 0x000000ffff77c224 */ /* 0x000fe200078e0a77 */
[C---:B------:R-:W-:Y:S02]  /*9700*/  ISETP.GT.U32.AND P4, PT, R88.reuse, R91, PT ;  /* 0x0000005b5800720c */ /* 0x040fe40003f84070 */
[----:B------:R-:W-:-:S02]  /*9710*/  ISETP.GT.U32.AND P6, PT, R88, R100, PT ;  /* 0x000000645800720c */ /* 0x000fc40003fc4070 */
[----:B------:R-:W-:Y:S01]  /*9720*/  LOP3.LUT R94, R87, 0xca, RZ, 0xfc, !PT ;  /* 0x000000ca575e7812 */ /* 0x000fe200078efcff */
[----:B0-----:R-:W-:-:S03]  /*9730*/  IMAD.HI.U32 R96, R86, R101, RZ ;  /* 0x0000006556607227 */ /* 0x001fc600078e00ff */
[----:B------:R-:W-:Y:S01]  /*9740*/  IABS R102, R94 ;  /* 0x0000005e00667213 */ /* 0x000fe20000000000 */
[----:B------:R-:W-:-:S04]  /*9750*/  IMAD.MOV R92, RZ, RZ, -R96 ;  /* 0x000000ffff5c7224 */ /* 0x000fc800078e0a60 */
[----:B------:R-:W-:Y:S02]  /*9760*/  IMAD R101, R88, R92, R101 ;  /* 0x0000005c58657224 */ /* 0x000fe400078e0265 */
[----:B------:R-:W-:-:S04]  /*9770*/  IMAD.HI.U32 R92, R86, R102, RZ ;  /* 0x00000066565c7227 */ /* 0x000fc800078e00ff */
[--C-:B------:R-:W-:Y:S02]  /*9780*/  @!P4 IMAD.IADD R91, R91, 0x1, -R88.reuse ;  /* 0x000000015b5bc824 */ /* 0x100fe400078e0a58 */
[----:B------:R-:W-:Y:S01]  /*9790*/  @!P6 IMAD.IADD R100, R100, 0x1, -R88 ;  /* 0x000000016464e824 */ /* 0x000fe200078e0a58 */
[C---:B------:R-:W-:Y:S01]  /*97a0*/  ISETP.GT.U32.AND P6, PT, R88.reuse, R101, PT ;  /* 0x000000655800720c */ /* 0x040fe20003fc4070 */
[----:B------:R-:W-:Y:S01]  /*97b0*/  IMAD.MOV R92, RZ, RZ, -R92 ;  /* 0x000000ffff5c7224 */ /* 0x000fe200078e0a5c */
[----:B------:R-:W-:-:S03]  /*97c0*/  ISETP.GT.U32.AND P4, PT, R88, R91, PT ;  /* 0x0000005b5800720c */ /* 0x000fc60003f84070 */
[----:B------:R-:W-:Y:S01]  /*97d0*/  IMAD R102, R88, R92, R102 ;  /* 0x0000005c58667224 */ /* 0x000fe200078e0266 */
[----:B------:R-:W-:Y:S01]  /*97e0*/  LOP3.LUT R92, R87, 0xd2, RZ, 0xfc, !PT ;  /* 0x000000d2575c7812 */ /* 0x000fe200078efcff */
[----:B------:R-:W-:-:S03]  /*97f0*/  @!P5 IMAD.MOV R100, RZ, RZ, -R100 ;  /* 0x000000ffff64d224 */ /* 0x000fc600078e0a64 */
[----:B------:R-:W-:Y:S02]  /*9800*/  ISETP.GT.U32.AND P5, PT, R88, R102, PT ;  /* 0x000000665800720c */ /* 0x000fe40003fa4070 */
[----:B------:R-:W-:Y:S01]  /*9810*/  IABS R105, R92 ;  /* 0x0000005c00697213 */ /* 0x000fe20000000000 */
[--C-:B------:R-:W-:Y:S02]  /*9820*/  @!P6 IMAD.IADD R101, R101, 0x1, -R88.reuse ;  /* 0x000000016565e824 */ /* 0x100fe400078e0a58 */
[----:B------:R-:W-:Y:S01]  /*9830*/  @!P4 IMAD.IADD R91, R91, 0x1, -R88 ;  /* 0x000000015b5bc824 */ /* 0x000fe200078e0a58 */
[----:B------:R-:W-:Y:S01]  /*9840*/  ISETP.GE.AND P4, PT, R95, RZ, PT ;  /* 0x000000ff5f00720c */ /* 0x000fe20003f86270 */
[----:B------:R-:W-:Y:S01]  /*9850*/  IMAD.HI.U32 R95, R86, R105, RZ ;  /* 0x00000069565f7227 */ /* 0x000fe200078e00ff */
[----:B------:R-:W-:-:S03]  /*9860*/  ISETP.GT.U32.AND P6, PT, R88, R101, PT ;  /* 0x000000655800720c */ /* 0x000fc60003fc4070 */
[----:B------:R-:W-:Y:S02]  /*9870*/  IMAD.MOV R95, RZ, RZ, -R95 ;  /* 0x000000ffff5f7224 */ /* 0x000fe400078e0a5f */
[----:B------:R-:W-:Y:S02]  /*9880*/  @!P5 IMAD.IADD R102, R102, 0x1, -R88 ;  /* 0x000000016666d824 */ /* 0x000fe400078e0a58 */
[----:B------:R-:W-:-:S03]  /*9890*/  IMAD R105, R88, R95, R105 ;  /* 0x0000005f58697224 */ /* 0x000fc600078e0269 */
[----:B------:R-:W-:-:S03]  /*98a0*/  ISETP.GT.U32.AND P5, PT, R88, R102, PT ;  /* 0x000000665800720c */ /* 0x000fc60003fa4070 */
[----:B------:R-:W-:Y:S01]  /*98b0*/  @!P6 IMAD.IADD R101, R101, 0x1, -R88 ;  /* 0x000000016565e824 */ /* 0x000fe200078e0a58 */
[----:B------:R-:W-:Y:S02]  /*98c0*/  ISETP.GT.U32.AND P6, PT, R88, R105, PT ;  /* 0x000000695800720c */ /* 0x000fe40003fc4070 */
[----:B------:R-:W-:-:S04]  /*98d0*/  LOP3.LUT R96, R87, 0xda, RZ, 0xfc, !PT ;  /* 0x000000da57607812 */ /* 0x000fc800078efcff */
[----:B------:R-:W-:-:S03]  /*98e0*/  IABS R103, R96 ;  /* 0x0000006000677213 */ /* 0x000fc60000000000 */
[----:B------:R-:W-:Y:S01]  /*98f0*/  @!P5 IMAD.IADD R102, R102, 0x1, -R88 ;  /* 0x000000016666d824 */ /* 0x000fe200078e0a58 */
[----:B------:R-:W-:Y:S01]  /*9900*/  ISETP.GE.AND P5, PT, R94, RZ, PT ;  /* 0x000000ff5e00720c */ /* 0x000fe20003fa6270 */
[----:B------:R-:W-:-:S04]  /*9910*/  IMAD.HI.U32 R94, R86, R103, RZ ;  /* 0x00000067565e7227 */ /* 0x000fc800078e00ff */
[----:B------:R-:W-:Y:S02]  /*9920*/  @!P6 IMAD.IADD R105, R105, 0x1, -R88 ;  /* 0x000000016969e824 */ /* 0x000fe400078e0a58 */
[----:B------:R-:W-:-:S03]  /*9930*/  IMAD.MOV R94, RZ, RZ, -R94 ;  /* 0x000000ffff5e7224 */ /* 0x000fc600078e0a5e */
[C---:B------:R-:W-:Y:S01]  /*9940*/  ISETP.GT.U32.AND P6, PT, R88.reuse, R105, PT ;  /* 0x000000695800720c */ /* 0x040fe20003fc4070 */
[----:B------:R-:W-:Y:S02]  /*9950*/  IMAD R103, R88, R94, R103 ;  /* 0x0000005e58677224 */ /* 0x000fe400078e0267 */
[----:B------:R-:W-:Y:S01]  /*9960*/  @!P4 IMAD.MOV R101, RZ, RZ, -R101 ;  /* 0x000000ffff65c224 */ /* 0x000fe200078e0a65 */
[----:B------:R-:W-:Y:S01]  /*9970*/  ISETP.GE.AND P4, PT, R92, RZ, PT ;  /* 0x000000ff5c00720c */ /* 0x000fe20003f86270 */
[----:B------:R-:W-:Y:S01]  /*9980*/  @!P5 IMAD.MOV R102, RZ, RZ, -R102 ;  /* 0x000000ffff66d224 */ /* 0x000fe200078e0a66 */
[----:B------:R-:W-:Y:S02]  /*9990*/  ISETP.GT.U32.AND P5, PT, R88, R103, PT ;  /* 0x000000675800720c */ /* 0x000fe40003fa4070 */
[C---:B------:R-:W-:Y:S02]  /*99a0*/  LOP3.LUT R92, R87.reuse, 0xc4, RZ, 0xfc, !PT ;  /* 0x000000c4575c7812 */ /* 0x040fe400078efcff */
[----:B------:R-:W-:-:S03]  /*99b0*/  LOP3.LUT R94, R87, 0xcc, RZ, 0xfc, !PT ;  /* 0x000000cc575e7812 */ /* 0x000fc600078efcff */
[--C-:B------:R-:W-:Y:S01]  /*99c0*/  @!P6 IMAD.IADD R105, R105, 0x1, -R88.reuse ;  /* 0x000000016969e824 */ /* 0x100fe200078e0a58 */
[----:B------:R-:W-:Y:S02]  /*99d0*/  ISETP.GE.AND P6, PT, R92, RZ, PT ;  /* 0x000000ff5c00720c */ /* 0x000fe40003fc6270 */
[----:B------:R-:W-:Y:S02]  /*99e0*/  IABS R92, R92 ;  /* 0x0000005c005c7213 */ /* 0x000fe40000000000 */
[----:B------:R-:W-:Y:S01]  /*99f0*/  IABS R95, R94 ;  /* 0x0000005e005f7213 */ /* 0x000fe20000000000 */
[----:B------:R-:W-:Y:S01]  /*9a00*/  @!P4 IMAD.MOV R105, RZ, RZ, -R105 ;  /* 0x000000ffff69c224 */ /* 0x000fe200078e0a69 */
[----:B------:R-:W-:Y:S01]  /*9a10*/  ISETP.GE.AND P4, PT, R94, RZ, PT ;  /* 0x000000ff5e00720c */ /* 0x000fe20003f86270 */
[----:B------:R-:W-:Y:S01]  /*9a20*/  @!P5 IMAD.IADD R103, R103, 0x1, -R88 ;  /* 0x000000016767d824 */ /* 0x000fe200078e0a58 */
[----:B------:R-:W0:Y:S01]  /*9a30*/  S2R R127, SR_TID.X ;  /* 0x00000000007f7919 */ /* 0x000e220000002100 */
[----:B------:R-:W-:-:S04]  /*9a40*/  IMAD.HI.U32 R94, R86, R92, RZ ;  /* 0x0000005c565e7227 */ /* 0x000fc800078e00ff */
[----:B------:R-:W-:Y:S01]  /*9a50*/  IMAD.HI.U32 R110, R86, R95, RZ ;  /* 0x0000005f566e7227 */ /* 0x000fe200078e00ff */
[----:B------:R-:W-:-:S03]  /*9a60*/  ISETP.GT.U32.AND P5, PT, R88, R103, PT ;  /* 0x000000675800720c */ /* 0x000fc60003fa4070 */
[----:B------:R-:W-:Y:S01]  /*9a70*/  IMAD.MOV R94, RZ, RZ, -R94 ;  /* 0x000000ffff5e7224 */ /* 0x000fe200078e0a5e */
[C---:B------:R-:W-:Y:S01]  /*9a80*/  LOP3.LUT R125, R87.reuse, 0xd4, RZ, 0xfc, !PT ;  /* 0x000000d4577d7812 */ /* 0x040fe200078efcff */
[----:B------:R-:W-:Y:S02]  /*9a90*/  IMAD.MOV R110, RZ, RZ, -R110 ;  /* 0x000000ffff6e7224 */ /* 0x000fe400078e0a6e */
[C---:B------:R-:W-:Y:S02]  /*9aa0*/  IMAD R92, R88.reuse, R94, R92 ;  /* 0x0000005e585c7224 */ /* 0x040fe400078e025c */
[----:B------:R-:W-:Y:S01]  /*9ab0*/  IMAD R94, R88, R110, R95 ;  /* 0x0000006e585e7224 */ /* 0x000fe200078e025f */
[----:B------:R-:W-:Y:S02]  /*9ac0*/  IABS R95, R125 ;  /* 0x0000007d005f7213 */ /* 0x000fe40000000000 */
[----:B------:R-:W-:Y:S01]  /*9ad0*/  LOP3.LUT R110, R87, 0xe2, RZ, 0xfc, !PT ;  /* 0x000000e2576e7812 */ /* 0x000fe200078efcff */
[----:B------:R-:W-:-:S02]  /*9ae0*/  @!P5 IMAD.IADD R103, R103, 0x1, -R88 ;  /* 0x000000016767d824 */ /* 0x000fc400078e0a58 */
[----:B------:R-:W-:Y:S01]  /*9af0*/  IMAD.HI.U32 R126, R86, R95, RZ ;  /* 0x0000005f567e7227 */ /* 0x000fe200078e00ff */
[----:B------:R-:W-:Y:S02]  /*9b00*/  ISETP.GE.AND P5, PT, R96, RZ, PT ;  /* 0x000000ff6000720c */ /* 0x000fe40003fa6270 */
[----:B------:R-:W-:Y:S01]  /*9b10*/  IABS R96, R110 ;  /* 0x0000006e00607213 */ /* 0x000fe20000000000 */
[----:B------:R-:W-:Y:S01]  /*9b20*/  IMAD.MOV R126, RZ, RZ, -R126 ;  /* 0x000000ffff7e7224 */ /* 0x000fe200078e0a7e */
[----:B------:R-:W-:-:S04]  /*9b30*/  @!UP1 UIADD3 UR4, UPT, UPT, -UR5, 0x100000, URZ ;  /* 0x0010000005049890 */ /* 0x000fc8000fffe1ff */
[----:B------:R-:W-:Y:S02]  /*9b40*/  @!UP1 USHF.L.U32 UR5, UR4, 0xb, URZ ;  /* 0x0000000b04059899 */ /* 0x000fe400080006ff */
[----:B------:R-:W-:Y:S01]  /*9b50*/  @!UP1 USHF.L.U32 UR4, UR4, 0x1, URZ ;  /* 0x0000000104049899 */ /* 0x000fe200080006ff */
[----:B------:R-:W-:Y:S01]  /*9b60*/  SEL R104, R161, R104, !P1 ;  /* 0x00000068a1687207 */ /* 0x000fe20004800000 */
[----:B------:R-:W-:Y:S02]  /*9b70*/  IMAD R95, R88, R126, R95 ;  /* 0x0000007e585f7224 */ /* 0x000fe400078e025f */
[----:B------:R-:W-:Y:S01]  /*9b80*/  IMAD.HI.U32 R126, R86, R96, RZ ;  /* 0x00000060567e7227 */ /* 0x000fe200078e00ff */
[----:B------:R-:W-:-:S03]  /*9b90*/  VOTEU.ALL UP1, P3 ;  /* 0x0000000000ff7886 */ /* 0x000fc60001820000 */
[----:B------:R-:W-:Y:S02]  /*9ba0*/  IMAD.MOV R126, RZ, RZ, -R126 ;  /* 0x000000ffff7e7224 */ /* 0x000fe400078e0a7e */
[----:B------:R-:W-:Y:S01]  /*9bb0*/  IMAD R104, R104, UR7, RZ ;  /* 0x0000000768687c24 */ /* 0x000fe2000f8e02ff */
[----:B0-----:R-:W-:Y:S01]  /*9bc0*/  LOP3.LUT R127, R127, 0x7f, RZ, 0xc0, !PT ;  /* 0x0000007f7f7f7812 */ /* 0x001fe200078ec0ff */
[----:B------:R-:W-:Y:S01]  /*9bd0*/  IMAD R96, R88, R126, R96 ;  /* 0x0000007e58607224 */ /* 0x000fe200078e0260 */
[----:B------:R0:W1:Y:S01]  /*9be0*/  @!UP1 SYNCS.EXCH.64 URZ, [UR13+0xc008], UR4 ;  /* 0x00c008040dff95b2 */ /* 0x0000620008000100 */
[----:B------:R-:W-:Y:S01]  /*9bf0*/  @!P5 IMAD.MOV R103, RZ, RZ, -R103 ;  /* 0x000000ffff67d224 */ /* 0x000fe200078e0a67 */
[C---:B------:R-:W-:Y:S01]  /*9c00*/  IADD3 R126, P5, PT, R104.reuse, R85, RZ ;  /* 0x00000055687e7210 */ /* 0x040fe20007fbe0ff */
[----:B--2---:R2:W-:Y:S01]  /*9c10*/  STS.U8 [R127+UR13+0x8000], R142 ;  /* 0x0080008e7f007988 */ /* 0x0045e2000800000d */
[----:B------:R-:W-:Y:S02]  /*9c20*/  SEL R99, R161, R99, !P1 ;  /* 0x00000063a1637207 */ /* 0x000fe40004800000 */
[----:B--2---:R-:W-:-:S02]  /*9c30*/  LEA.HI.X.SX32 R127, R104, R84, 0x1, P5 ;  /* 0x00000054687f7211 */ /* 0x004fc400028f0eff */
[----:B------:R-:W2:Y:S01]  /*9c40*/  S2R R104, SR_TID.X ;  /* 0x0000000000687919 */ /* 0x000ea20000002100 */
[----:B------:R-:W-:Y:S02]  /*9c50*/  ISETP.GT.U32.AND P5, PT, R88, R96, PT ;  /* 0x000000605800720c */ /* 0x000fe40003fa4070 */
[----:B------:R-:W-:Y:S01]  /*9c60*/  PRMT R208, RZ, 0x7610, R208 ;  /* 0x00007610ffd07816 */ /* 0x000fe200000000d0 */
[----:B------:R-:W-:Y:S01]  /*9c70*/  IMAD R99, R99, UR7, RZ ;  /* 0x0000000763637c24 */ /* 0x000fe2000f8e02ff */
[----:B------:R-:W-:Y:S04]  /*9c80*/  STL [R1+0x184], R126 ;  /* 0x0001847e01007387 */ /* 0x000fe80000100800 */
[----:B------:R0:W-:Y:S04]  /*9c90*/  STL [R1+0x180], R127 ;  /* 0x0001807f01007387 */ /* 0x0001e80000100800 */
[----:B------:R0:W3:Y:S01]  /*9ca0*/  @P0 LDG.E.U8 R208, desc[UR26][R126.64] ;  /* 0x0000001a7ed00981 */ /* 0x0000e2000c1e1100 */
[----:B------:R-:W-:Y:S01]  /*9cb0*/  @!P5 IMAD.IADD R96, R96, 0x1, -R88 ;  /* 0x000000016060d824 */ /* 0x000fe200078e0a58 */
[----:B0-----:R-:W-:-:S04]  /*9cc0*/  IADD3 R127, P5, PT, R99, R85, RZ ;  /* 0x00000055637f7210 */ /* 0x001fc80007fbe0ff */
[----:B------:R-:W-:Y:S01]  /*9cd0*/  LEA.HI.X.SX32 R126, R99, R84, 0x1, P5 ;  /* 0x00000054637e7211 */ /* 0x000fe200028f0eff */
[----:B------:R0:W-:Y:S01]  /*9ce0*/  STL [R1+0x1a4], R127 ;  /* 0x0001a47f01007387 */ /* 0x0001e20000100800 */
[----:B------:R-:W-:Y:S02]  /*9cf0*/  ISETP.GT.U32.AND P5, PT, R88, R96, PT ;  /* 0x000000605800720c */ /* 0x000fe40003fa4070 */
[----:B------:R-:W-:Y:S01]  /*9d00*/  SEL R89, R161, R89, !P1 ;  /* 0x00000059a1597207 */ /* 0x000fe20004800000 */
[----:B------:R1:W-:Y:S01]  /*9d10*/  STL [R1+0x1a0], R126 ;  /* 0x0001a07e01007387 */ /* 0x0003e20000100800 */
[----:B0-----:R-:W-:-:S04]  /*9d20*/  @P0 LOP3.LUT R127, R127, R126, RZ, 0x3c, !PT ;  /* 0x0000007e7f7f0212 */ /* 0x001fc800078e3cff */
[----:B-1----:R-:W-:Y:S02]  /*9d30*/  @P0 LOP3.LUT R126, R127, R126, RZ, 0x3c, !PT ;  /* 0x0000007e7f7e0212 */ /* 0x002fe400078e3cff */
[----:B------:R-:W-:Y:S01]  /*9d40*/  PRMT R215, RZ, 0x7610, R215 ;  /* 0x00007610ffd77816 */ /* 0x000fe200000000d7 */
[----:B------:R-:W-:Y:S01]  /*9d50*/  IMAD R89, R89, UR7, RZ ;  /* 0x0000000759597c24 */ /* 0x000fe2000f8e02ff */
[----:B--2---:R-:W-:Y:S02]  /*9d60*/  LOP3.LUT R104, R104, 0x7f, RZ, 0xc0, !PT ;  /* 0x0000007f68687812 */ /* 0x004fe400078ec0ff */
[----:B------:R-:W-:Y:S01]  /*9d70*/  @P0 LOP3.LUT R127, R127, R126, RZ, 0x3c, !PT ;  /* 0x0000007e7f7f0212 */ /* 0x000fe200078e3cff */
[----:B------:R-:W-:Y:S02]  /*9d80*/  @!P5 IMAD.IADD R96, R96, 0x1, -R88 ;  /* 0x000000016060d824 */ /* 0x000fe400078e0a58 */
[----:B------:R-:W-:Y:S04]  /*9d90*/  STS.U8 [R104+UR13+0x8400], R143 ;  /* 0x0084008f68007988 */ /* 0x000fe8000800000d */
[----:B------:R0:W2:Y:S04]  /*9da0*/  @P0 LDG.E.U8 R215, desc[UR26][R126.64] ;  /* 0x0000001a7ed70981 */ /* 0x0000a8000c1e1100 */
[----:B------:R-:W-:Y:S04]  /*9db0*/  STS.U8 [R104+UR13+0x8800], R146 ;  /* 0x0088009268007988 */ /* 0x000fe8000800000d */
[----:B------:R1:W-:Y:S01]  /*9dc0*/  STS.U8 [R104+UR13+0x8c00], R144 ;  /* 0x008c009068007988 */ /* 0x0003e2000800000d */
[----:B0-----:R-:W-:-:S04]  /*9dd0*/  IADD3 R127, P5, PT, R89, R85, RZ ;  /* 0x00000055597f7210 */ /* 0x001fc80007fbe0ff */
[----:B------:R-:W-:Y:S02]  /*9de0*/  LEA.HI.X.SX32 R126, R89, R84, 0x1, P5 ;  /* 0x00000054597e7211 */ /* 0x000fe400028f0eff */
[----:B-1----:R-:W-:Y:S02]  /*9df0*/  LOP3.LUT R104, R87, 0xea, RZ, 0xfc, !PT ;  /* 0x000000ea57687812 */ /* 0x002fe400078efcff */
[----:B------:R-:W-:Y:S02]  /*9e00*/  ISETP.GE.AND P5, PT, R110, RZ, PT ;  /* 0x000000ff6e00720c */ /* 0x000fe40003fa6270 */
[----:B------:R-:W-:Y:S01]  /*9e10*/  IABS R89, R104 ;  /* 0x0000006800597213 */ /* 0x000fe20000000000 */
[----:B------:R0:W-:Y:S01]  /*9e20*/  STL [R1+0x214], R127 ;  /* 0x0002147f01007387 */ /* 0x0001e20000100800 */
[----:B------:R-:W-:-:S03]  /*9e30*/  SEL R110, R161, R97, !P1 ;  /* 0x00000061a16e7207 */ /* 0x000fc60004800000 */
[----:B------:R-:W-:Y:S01]  /*9e40*/  IMAD.HI.U32 R99, R86, R89, RZ ;  /* 0x0000005956637227 */ /* 0x000fe200078e00ff */
[----:B------:R1:W-:Y:S01]  /*9e50*/  STL [R1+0x1c0], R126 ;  /* 0x0001c07e01007387 */ /* 0x0003e20000100800 */
[-C--:B0-----:R-:W-:Y:S02]  /*9e60*/  @P0 LOP3.LUT R127, R127, R126.reuse, RZ, 0x3c, !PT ;  /* 0x0000007e7f7f0212 */ /* 0x081fe400078e3cff */
[----:B------:R-:W-:Y:S02]  /*9e70*/  IMAD.MOV.U32 R97, RZ, RZ, R96 ;  /* 0x000000ffff617224 */ /* 0x000fe400078e0060 */
[----:B------:R-:W-:Y:S01]  /*9e80*/  IMAD R110, R110, UR7, RZ ;  /* 0x000000076e6e7c24 */ /* 0x000fe2000f8e02ff */
[C---:B-1----:R-:W-:Y:S01]  /*9e90*/  @P0 LOP3.LUT R126, R127.reuse, R126, RZ, 0x3c, !PT ;  /* 0x0000007e7f7e0212 */ /* 0x042fe200078e3cff */
[----:B------:R-:W-:Y:S01]  /*9ea0*/  IMAD.MOV R99, RZ, RZ, -R99 ;  /* 0x000000ffff637224 */ /* 0x000fe200078e0a63 */
[----:B------:R-:W-:Y:S01]  /*9eb0*/  PRMT R207, RZ, 0x7610, R207 ;  /* 0x00007610ffcf7816 */ /* 0x000fe200000000cf */
[----:B------:R-:W-:Y:S01]  /*9ec0*/  @!P5 IMAD.MOV R97, RZ, RZ, -R97 ;  /* 0x000000ffff61d224 */ /* 0x000fe200078e0a61 */
[----:B------:R-:W-:Y:S01]  /*9ed0*/  @P0 LOP3.LUT R127, R127, R126, RZ, 0x3c, !PT ;  /* 0x0000007e7f7f0212 */ /* 0x000fe200078e3cff */
[----:B------:R-:W-:Y:S01]  /*9ee0*/  IMAD R89, R88, R99, R89 ;  /* 0x0000006358597224 */ /* 0x000fe200078e0259 */
[----:B------:R-:W-:-:S03]  /*9ef0*/  IADD3 R96, P5, PT, R110, R85, RZ ;  /* 0x000000556e607210 */ /* 0x000fc60007fbe0ff */
[----:B------:R0:W2:Y:S01]  /*9f00*/  @P0 LDG.E.U8 R207, desc[UR26][R126.64] ;  /* 0x0000001a7ecf0981 */ /* 0x0000a2000c1e1100 */
[----:B------:R-:W-:Y:S01]  /*9f10*/  SEL R90, R161, R90, !P1 ;  /* 0x0000005aa15a7207 */ /* 0x000fe20004800000 */
[----:B------:R-:W1:Y:S01]  /*9f20*/  S2R R99, SR_TID.X ;  /* 0x0000000000637919 */ /* 0x000e620000002100 */
[----:B0-----:R-:W-:Y:S02]  /*9f30*/  LEA.HI.X.SX32 R126, R110, R84, 0x1, P5 ;  /* 0x000000546e7e7211 */ /* 0x001fe400028f0eff */
[----:B------:R-:W-:Y:S01]  /*9f40*/  ISETP.GT.U32.AND P5, PT, R88, R89, PT ;  /* 0x000000595800720c */ /* 0x000fe20003fa4070 */
[----:B------:R-:W-:Y:S01]  /*9f50*/  IMAD R90, R90, UR7, RZ ;  /* 0x000000075a5a7c24 */ /* 0x000fe2000f8e02ff */
[----:B------:R-:W-:Y:S01]  /*9f60*/  STL [R1+0x22c], R96 ;  /* 0x00022c6001007387 */ /* 0x000fe20000100800 */
[----:B------:R-:W-:Y:S01]  /*9f70*/  PRMT R163, RZ, 0x7610, R163 ;  /* 0x00007610ffa37816 */ /* 0x000fe200000000a3 */
[----:B------:R-:W-:Y:S02]  /*9f80*/  @P0 IMAD.MOV.U32 R127, RZ, RZ, R126 ;  /* 0x000000ffff7f0224 */ /* 0x000fe400078e007e */
[----:B------:R0:W-:Y:S07]  /*9f90*/  STL [R1+0x228], R126 ;  /* 0x0002287e01007387 */ /* 0x0001ee0000100800 */
[----:B------:R-:W-:-:S02]  /*9fa0*/  @!P5 IMAD.IADD R89, R89, 0x1, -R88 ;  /* 0x000000015959d824 */ /* 0x000fc400078e0a58 */
[----:B0-----:R-:W-:Y:S01]  /*9fb0*/  @P0 IMAD.MOV.U32 R126, RZ, RZ, R96 ;  /* 0x000000ffff7e0224 */ /* 0x001fe200078e0060 */
[----:B------:R-:W-:-:S04]  /*9fc0*/  IADD3 R96, P5, PT, R90, R85, RZ ;  /* 0x000000555a607210 */ /* 0x000fc80007fbe0ff */
[----:B------:R0:W2:Y:S01]  /*9fd0*/  @P0 LDG.E.U8 R163, desc[UR26][R126.64] ;  /* 0x0000001a7ea30981 */ /* 0x0000a2000c1e1100 */
[----:B------:R-:W-:Y:S02]  /*9fe0*/  SEL R100, R161, R100, !P1 ;  /* 0x00000064a1647207 */ /* 0x000fe40004800000 */
[----:B0-----:R-:W-:Y:S02]  /*9ff0*/  LEA.HI.X.SX32 R127, R90, R84, 0x1, P5 ;  /* 0x000000545a7f7211 */ /* 0x001fe400028f0eff */
[----:B------:R-:W-:Y:S01]  /*a000*/  ISETP.GT.U32.AND P5, PT, R88, R89, PT ;  /* 0x000000595800720c */ /* 0x000fe20003fa4070 */
[----:B------:R-:W-:Y:S01]  /*a010*/  @P0 IMAD.MOV.U32 R126, RZ, RZ, R96 ;  /* 0x000000ffff7e0224 */ /* 0x000fe200078e0060 */
[----:B------:R-:W-:Y:S01]  /*a020*/  PRMT R167, RZ, 0x7610, R167 ;  /* 0x00007610ffa77816 */ /* 0x000fe200000000a7 */
[----:B------:R-:W-:Y:S01]  /*a030*/  IMAD R100, R100, UR7, RZ ;  /* 0x0000000764647c24 */ /* 0x000fe2000f8e02ff */
[----:B------:R-:W-:Y:S01]  /*a040*/  STL [R1+0x244], R96 ;  /* 0x0002446001007387 */ /* 0x000fe20000100800 */
[----:B-1----:R-:W-:-:S03]  /*a050*/  LOP3.LUT R99, R99, 0x7f, RZ, 0xc0, !PT ;  /* 0x0000007f63637812 */ /* 0x002fc600078ec0ff */
[----:B------:R0:W-:Y:S04]  /*a060*/  STL [R1+0x240], R127 ;  /* 0x0002407f01007387 */ /* 0x0001e80000100800 */
[----:B------:R0:W2:Y:S01]  /*a070*/  @P0 LDG.E.U8 R167, desc[UR26][R126.64] ;  /* 0x0000001a7ea70981 */ /* 0x0000a2000c1e1100 */
[----:B------:R-:W-:-:S03]  /*a080*/  @!P5 IMAD.IADD R89, R89, 0x1, -R88 ;  /* 0x000000015959d824 */ /* 0x000fc600078e0a58 */
[----:B------:R-:W-:Y:S01]  /*a090*/  STS.U8 [R99+UR13+0x9000], R149 ;  /* 0x0090009563007988 */ /* 0x000fe2000800000d */
[----:B0-----:R-:W-:-:S03]  /*a0a0*/  IADD3 R127, P5, PT, R100, R85, RZ ;  /* 0x00000055647f7210 */ /* 0x001fc60007fbe0ff */
[----:B------:R-:W-:Y:S01]  /*a0b0*/  STS.U8 [R99+UR13+0x9400], R148 ;  /* 0x0094009463007988 */ /* 0x000fe2000800000d */
[----:B------:R-:W-:-:S03]  /*a0c0*/  LEA.HI.X.SX32 R126, R100, R84, 0x1, P5 ;  /* 0x00000054647e7211 */ /* 0x000fc600028f0eff */
[----:B------:R-:W-:Y:S04]  /*a0d0*/  STS.U8 [R99+UR13+0x9800], R151 ;  /* 0x0098009763007988 */ /* 0x000fe8000800000d */
[----:B------:R0:W-:Y:S04]  /*a0e0*/  STL [R1+0x25c], R127 ;  /* 0x00025c7f01007387 */ /* 0x0001e80000100800 */
[----:B------:R1:W-:Y:S01]  /*a0f0*/  STS.U8 [R99+UR13+0x9c00], R150 ;  /* 0x009c009663007988 */ /* 0x0003e2000800000d */
[----:B0-----:R-:W-:-:S03]  /*a100*/  @P0 LOP3.LUT R127, R127, R126, RZ, 0x3c, !PT ;  /* 0x0000007e7f7f0212 */ /* 0x001fc600078e3cff */
[----:B------:R0:W-:Y:S01]  /*a110*/  STL [R1+0x258], R126 ;  /* 0x0002587e01007387 */ /* 0x0001e20000100800 */
[----:B-1----:R-:W-:-:S05]  /*a120*/  LOP3.LUT R99, R99, 0x10, RZ, 0x3c, !PT ;  /* 0x0000001063637812 */ /* 0x002fca00078e3cff */
[----:B------:R1:W-:Y:S01]  /*a130*/  STS.U8 [R99+UR13+0x9080], R156 ;  /* 0x0090809c63007988 */ /* 0x0003e2000800000d */
[----:B0-----:R-:W-:-:S04]  /*a140*/  @P0 LOP3.LUT R126, R127, R126, RZ, 0x3c, !PT ;  /* 0x0000007e7f7e0212 */ /* 0x001fc800078e3cff */
[----:B------:R-:W-:Y:S02]  /*a150*/  @P0 LOP3.LUT R127, R127, R126, RZ, 0x3c, !PT ;  /* 0x0000007e7f7f0212 */ /* 0x000fe400078e3cff */
[----:B-1----:R-:W-:Y:S02]  /*a160*/  PRMT R156, RZ, 0x7610, R156 ;  /* 0x00007610ff9c7816 */ /* 0x002fe4000000009c */
[----:B------:R-:W-:-:S04]  /*a170*/  LOP3.LUT R100, R87, 0xf2, RZ, 0xfc, !PT ;  /* 0x000000f257647812 */ /* 0x000fc800078efcff */
[----:B------:R0:W2:Y:S01]  /*a180*/  @P0 LDG.E.U8 R156, desc[UR26][R126.64] ;  /* 0x0000001a7e9c0981 */ /* 0x0000a2000c1e1100 */
[----:B------:R-:W-:Y:S02]  /*a190*/  IABS R90, R100 ;  /* 0x00000064005a7213 */ /* 0x000fe40000000000 */
[----:B------:R-:W-:Y:S01]  /*a1a0*/  ISETP.GE.AND P5, PT, R104, RZ, PT ;  /* 0x000000ff6800720c */ /* 0x000fe20003fa6270 */
[----:B0-----:R-:W0:Y:S02]  /*a1b0*/  S2R R127, SR_TID.X ;  /* 0x00000000007f7919 */ /* 0x001e240000002100 */
[----:B------:R-:W-:Y:S01]  /*a1c0*/  IMAD.HI.U32 R96, R86, R90, RZ ;  /* 0x0000005a56607227 */ /* 0x000fe200078e00ff */
[----:B------:R-:W-:-:S03]  /*a1d0*/  SEL R104, R161, R101, !P1 ;  /* 0x00000065a1687207 */ /* 0x000fc60004800000 */
[----:B------:R-:W-:Y:S02]  /*a1e0*/  IMAD.MOV R96, RZ, RZ, -R96 ;  /* 0x000000ffff607224 */ /* 0x000fe400078e0a60 */
[----:B------:R-:W-:Y:S02]  /*a1f0*/  IMAD R104, R104, UR7, RZ ;  /* 0x0000000768687c24 */ /* 0x000fe4000f8e02ff */
[----:B------:R-:W-:Y:S02]  /*a200*/  IMAD R90, R88, R96, R90 ;  /* 0x00000060585a7224 */ /* 0x000fe400078e025a */
[----:B------:R-:W-:-:S04]  /*a210*/  IMAD.MOV.U32 R96, RZ, RZ, R89 ;  /* 0x000000ffff607224 */ /* 0x000fc800078e0059 */
[----:B------:R-:W-:Y:S01]  /*a220*/  @!P5 IMAD.MOV R96, RZ, RZ, -R96 ;  /* 0x000000ffff60d224 */ /* 0x000fe200078e0a60 */
[----:B------:R-:W-:-:S04]  /*a230*/  IADD3 R89, P5, PT, R104, R85, RZ ;  /* 0x0000005568597210 */ /* 0x000fc80007fbe0ff */
[----:B------:R-:W-:Y:S02]  /*a240*/  LEA.HI.X.SX32 R126, R104, R84, 0x1, P5 ;  /* 0x00000054687e7211 */ /* 0x000fe400028f0eff */
[----:B------:R-:W-:Y:S02]  /*a250*/  ISETP.GT.U32.AND P5, PT, R88, R90, PT ;  /* 0x0000005a5800720c */ /* 0x000fe40003fa4070 */
[----:B------:R-:W-:Y:S01]  /*a260*/  SEL R102, R161, R102, !P1 ;  /* 0x00000066a1667207 */ /* 0x000fe20004800000 */
[----:B------:R-:W-:Y:S01]  /*a270*/  STL [R1+0x274], R89 ;  /* 0x0002745901007387 */ /* 0x000fe20000100800 */
[----:B------:R-:W-:-:S03]  /*a280*/  PRMT R110, RZ, 0x7610, R110 ;  /* 0x00007610ff6e7816 */ /* 0x000fc6000000006e */
[----:B------:R-:W-:Y:S01]  /*a290*/  IMAD R102, R102, UR7, RZ ;  /* 0x0000000766667c24 */ /* 0x000fe2000f8e02ff */
[----:B0-----:R-:W-:Y:S01]  /*a2a0*/  LOP3.LUT R127, R127, 0x7f, RZ, 0xc0, !PT ;  /* 0x0000007f7f7f7812 */ /* 0x001fe200078ec0ff */
[----:B------:R0:W-:Y:S03]  /*a2b0*/  STL [R1+0x270], R126 ;  /* 0x0002707e01007387 */ /* 0x0001e60000100800 */
[----:B------:R-:W-:Y:S01]  /*a2c0*/  LOP3.LUT R101, R127, 0x20, RZ, 0x3c, !PT ;  /* 0x000000207f657812 */ /* 0x000fe200078e3cff */
[----:B------:R-:W-:Y:S02]  /*a2d0*/  @P0 IMAD.MOV.U32 R127, RZ, RZ, R126 ;  /* 0x000000ffff7f0224 */ /* 0x000fe400078e007e */
[----:B------:R-:W-:Y:S01]  /*a2e0*/  @!P5 IMAD.IADD R90, R90, 0x1, -R88 ;  /* 0x000000015a5ad824 */ /* 0x000fe200078e0a58 */
[----:B------:R-:W-:Y:S01]  /*a2f0*/  IADD3 R104, P5, PT, R102, R85, RZ ;  /* 0x0000005566687210 */ /* 0x000fe20007fbe0ff */
[----:B0-----:R-:W-:-:S05]  /*a300*/  @P0 IMAD.MOV.U32 R126, RZ, RZ, R89 ;  /* 0x000000ffff7e0224 */ /* 0x001fca00078e0059 */
[----:B------:R0:W2:Y:S01]  /*a310*/  @P0 LDG.E.U8 R110, desc[UR26][R126.64] ;  /* 0x0000001a7e6e0981 */ /* 0x0000a2000c1e1100 */
[----:B------:R-:W-:Y:S02]  /*a320*/  SEL R89, R161, R105, !P1 ;  /* 0x00000069a1597207 */ /* 0x000fe40004800000 */
[----:B0-----:R-:W-:Y:S02]  /*a330*/  LEA.HI.X.SX32 R127, R102, R84, 0x1, P5 ;  /* 0x00000054667f7211 */ /* 0x001fe400028f0eff */
[----:B------:R-:W-:Y:S01]  /*a340*/  ISETP.GT.U32.AND P5, PT, R88, R90, PT ;  /* 0x0000005a5800720c */ /* 0x000fe20003fa4070 */
[----:B------:R-:W-:Y:S01]  /*a350*/  IMAD R89, R89, UR7, RZ ;  /* 0x0000000759597c24 */ /* 0x000fe2000f8e02ff */
[----:B------:R-:W-:Y:S01]  /*a360*/  STL [R1+0x28c], R104 ;  /* 0x00028c6801007387 */ /* 0x000fe20000100800 */
[----:B------:R-:W-:-:S03]  /*a370*/  @P0 IMAD.MOV.U32 R105, RZ, RZ, R127 ;  /* 0x000000ffff690224 */ /* 0x000fc600078e007f */
[----:B------:R0:W-:Y:S07]  /*a380*/  STL [R1+0x288], R127 ;  /* 0x0002887f01007387 */ /* 0x0001ee0000100800 */
[----:B------:R-:W-:Y:S01]  /*a390*/  @!P5 IMAD.IADD R90, R90, 0x1, -R88 ;  /* 0x000000015a5ad824 */ /* 0x000fe200078e0a58 */
[----:B------:R-:W-:-:S04]  /*a3a0*/  IADD3 R126, P5, PT, R89, R85, RZ ;  /* 0x00000055597e7210 */ /* 0x000fc80007fbe0ff */
[----:B0-----:R-:W-:Y:S02]  /*a3b0*/  LEA.HI.X.SX32 R127, R89, R84, 0x1, P5 ;  /* 0x00000054597f7211 */ /* 0x001fe400028f0eff */
[----:B------:R-:W-:Y:S02]  /*a3c0*/  ISETP.GE.AND P5, PT, R100, RZ, PT ;  /* 0x000000ff6400720c */ /* 0x000fe40003fa6270 */
[----:B------:R-:W-:-:S04]  /*a3d0*/  LOP3.LUT R100, R87, 0xfa, RZ, 0xfc, !PT ;  /* 0x000000fa57647812 */ /* 0x000fc800078efcff */
[----:B------:R-:W-:Y:S01]  /*a3e0*/  IABS R89, R100 ;  /* 0x0000006400597213 */ /* 0x000fe20000000000 */
[----:B------:R0:W-:Y:S01]  /*a3f0*/  STS.U8 [R99+UR13+0x8480], R152 ;  /* 0x0084809863007988 */ /* 0x0001e2000800000d */
[----:B------:R-:W-:-:S03]  /*a400*/  SEL R103, R161, R103, !P1 ;  /* 0x00000067a1677207 */ /* 0x000fc60004800000 */
[----:B------:R-:W-:Y:S01]  /*a410*/  IMAD.HI.U32 R102, R86, R89, RZ ;  /* 0x0000005956667227 */ /* 0x000fe200078e00ff */
[----:B0-----:R-:W-:-:S03]  /*a420*/  PRMT R152, RZ, 0x7610, R152 ;  /* 0x00007610ff987816 */ /* 0x001fc60000000098 */
[----:B------:R-:W-:Y:S02]  /*a430*/  IMAD.MOV R102, RZ, RZ, -R102 ;  /* 0x000000ffff667224 */ /* 0x000fe400078e0a66 */
[----:B------:R-:W-:Y:S01]  /*a440*/  IMAD R103, R103, UR7, RZ ;  /* 0x0000000767677c24 */ /* 0x000fe2000f8e02ff */
[----:B------:R-:W-:Y:S01]  /*a450*/  PRMT R147, RZ, 0x7610, R147 ;  /* 0x00007610ff937816 */ /* 0x000fe20000000093 */
[----:B------:R0:W2:Y:S01]  /*a460*/  @P0 LDG.E.U8 R152, desc[UR26][R104.64] ;  /* 0x0000001a68980981 */ /* 0x0000a2000c1e1100 */
[----:B------:R-:W-:Y:S02]  /*a470*/  IMAD R89, R88, R102, R89 ;  /* 0x0000006658597224 */ /* 0x000fe400078e0259 */
[----:B------:R-:W-:Y:S01]  /*a480*/  @!P5 IMAD.MOV R90, RZ, RZ, -R90 ;  /* 0x000000ffff5ad224 */ /* 0x000fe200078e0a5a */
[----:B------:R-:W-:Y:S01]  /*a490*/  IADD3 R102, P5, PT, R103, R85, RZ ;  /* 0x0000005567667210 */ /* 0x000fe20007fbe0ff */
[----:B0-----:R-:W-:Y:S02]  /*a4a0*/  @P0 IMAD.MOV.U32 R104, RZ, RZ, R126 ;  /* 0x000000ffff680224 */ /* 0x001fe400078e007e */
[----:B------:R-:W-:-:S05]  /*a4b0*/  @P0 IMAD.MOV.U32 R105, RZ, RZ, R127 ;  /* 0x000000ffff690224 */ /* 0x000fca00078e007f */
[----:B------:R0:W2:Y:S01]  /*a4c0*/  @P0 LDG.E.U8 R147, desc[UR26][R104.64] ;  /* 0x0000001a68930981 */ /* 0x0000a2000c1e1100 */
[----:B------:R-:W-:Y:S02]  /*a4d0*/  SEL R97, R161, R97, !P1 ;  /* 0x00000061a1617207 */ /* 0x000fe40004800000 */
[----:B0-----:R-:W-:Y:S02]  /*a4e0*/  LEA.HI.X.SX32 R104, R103, R84, 0x1, P5 ;  /* 0x0000005467687211 */ /* 0x001fe400028f0eff */
[----:B------:R-:W-:Y:S01]  /*a4f0*/  ISETP.GT.U32.AND P5, PT, R88, R89, PT ;  /* 0x000000595800720c */ /* 0x000fe20003fa4070 */
[----:B------:R-:W-:Y:S01]  /*a500*/  IMAD R97, R97, UR7, RZ ;  /* 0x0000000761617c24 */ /* 0x000fe2000f8e02ff */
[----:B------:R-:W-:Y:S01]  /*a510*/  STL [R1+0x2a4], R126 ;  /* 0x0002a47e01007387 */ /* 0x000fe20000100800 */
[----:B------:R-:W-:-:S03]  /*a520*/  @P0 IMAD.MOV.U32 R103, RZ, RZ, R104 ;  /* 0x000000ffff670224 */ /* 0x000fc600078e0068 */
[----:B------:R-:W-:Y:S04]  /*a530*/  STL [R1+0x2a0], R127 ;  /* 0x0002a07f01007387 */ /* 0x000fe80000100800 */
[----:B------:R-:W-:Y:S03]  /*a540*/  STL [R1+0x2bc], R102 ;  /* 0x0002bc6601007387 */ /* 0x000fe60000100800 */
[----:B------:R-:W-:Y:S01]  /*a550*/  @!P5 IMAD.IADD R89, R89, 0x1, -R88 ;  /* 0x000000015959d824 */ /* 0x000fe200078e0a58 */
[----:B------:R0:W-:Y:S01]  /*a560*/  STL [R1+0x2b8], R104 ;  /* 0x0002b86801007387 */ /* 0x0001e20000100800 */
[----:B------:R-:W-:-:S06]  /*a570*/  PRMT R146, RZ, 0x7610, R146 ;  /* 0x00007610ff927816 */ /* 0x000fcc0000000092 */
[----:B------:R1:W2:Y:S01]  /*a580*/  @P0 LDG.E.U8 R146, desc[UR26][R102.64] ;  /* 0x0000001a66920981 */ /* 0x0002a2000c1e1100 */
[----:B0-----:R-:W-:-:S04]  /*a590*/  IADD3 R104, P5, PT, R97, R85, RZ ;  /* 0x0000005561687210 */ /* 0x001fc80007fbe0ff */
[----:B------:R-:W-:Y:S02]  /*a5a0*/  LEA.HI.X.SX32 R126, R97, R84, 0x1, P5 ;  /* 0x00000054617e7211 */ /* 0x000fe400028f0eff */
[----:B------:R-:W-:Y:S02]  /*a5b0*/  ISETP.GT.U32.AND P5, PT, R88, R89, PT ;  /* 0x000000595800720c */ /* 0x000fe40003fa4070 */
[----:B-1----:R-:W-:-:S05]  /*a5c0*/  SEL R102, R161, R96, !P1 ;  /* 0x00000060a1667207 */ /* 0x002fca0004800000 */
[----:B------:R-:W-:Y:S01]  /*a5d0*/  IMAD R102, R102, UR7, RZ ;  /* 0x0000000766667c24 */ /* 0x000fe2000f8e02ff */
[----:B------:R-:W-:Y:S01]  /*a5e0*/  PRMT R151, RZ, 0x7610, R151 ;  /* 0x00007610ff977816 */ /* 0x000fe20000000097 */
[----:B------:R0:W-:Y:S04]  /*a5f0*/  STL [R1+0x2d4], R104 ;  /* 0x0002d46801007387 */ /* 0x0001e80000100800 */
[----:B------:R-:W-:Y:S01]  /*a600*/  @!P5 IMAD.IADD R89, R89, 0x1, -R88 ;  /* 0x000000015959d824 */ /* 0x000fe200078e0a58 */
[C---:B------:R-:W-:Y:S01]  /*a610*/  IADD3 R103, P5, PT, R102.reuse, R85, RZ ;  /* 0x0000005566677210 */ /* 0x040fe20007fbe0ff */
[----:B------:R-:W-:Y:S02]  /*a620*/  @P0 IMAD.MOV.U32 R96, RZ, RZ, R104 ;  /* 0x000000ffff600224 */ /* 0x000fe400078e0068 */
[----:B------:R-:W-:Y:S01]  /*a630*/  @P0 IMAD.MOV.U32 R97, RZ, RZ, R126 ;  /* 0x000000ffff610224 */ /* 0x000fe200078e007e */
[----:B0-----:R-:W-:-:S02]  /*a640*/  LEA.HI.X.SX32 R104, R102, R84, 0x1, P5 ;  /* 0x0000005466687211 */ /* 0x001fc400028f0eff */
[----:B------:R-:W-:Y:S02]  /*a650*/  PRMT R155, RZ, 0x7610, R155 ;  /* 0x00007610ff9b7816 */ /* 0x000fe4000000009b */
[----:B------:R0:W2:Y:S01]  /*a660*/  @P0 LDG.E.U8 R151, desc[UR26][R96.64] ;  /* 0x0000001a60970981 */ /* 0x0000a2000c1e1100 */
[----:B------:R-:W-:Y:S01]  /*a670*/  ISETP.GE.AND P5, PT, R100, RZ, PT ;  /* 0x000000ff6400720c */ /* 0x000fe20003fa6270 */
[----:B------:R-:W1:Y:S01]  /*a680*/  S2R R127, SR_TID.X ;  /* 0x00000000007f7919 */ /* 0x000e620000002100 */
[----:B0-----:R-:W-:Y:S02]  /*a690*/  @P0 IMAD.MOV.U32 R96, RZ, RZ, R103 ;  /* 0x000000ffff600224 */ /* 0x001fe400078e0067 */
[----:B------:R-:W-:-:S05]  /*a6a0*/  @P0 IMAD.MOV.U32 R97, RZ, RZ, R104 ;  /* 0x000000ffff610224 */ /* 0x000fca00078e0068 */
[----:B------:R0:W2:Y:S02]  /*a6b0*/  @P0 LDG.E.U8 R155, desc[UR26][R96.64] ;  /* 0x0000001a609b0981 */ /* 0x0000a4000c1e1100 */
[----:B0-----:R-:W-:Y:S01]  /*a6c0*/  SEL R96, R161, R90, !P1 ;  /* 0x0000005aa1607207 */ /* 0x001fe20004800000 */
[----:B------:R-:W-:Y:S01]  /*a6d0*/  IMAD.MOV.U32 R90, RZ, RZ, R89 ;  /* 0x000000ffff5a7224 */ /* 0x000fe200078e0059 */
[----:B------:R-:W-:-:S03]  /*a6e0*/  LOP3.LUT R97, R87, 0xdc, RZ, 0xfc, !PT ;  /* 0x000000dc57617812 */ /* 0x000fc600078efcff */
[----:B------:R-:W-:Y:S01]  /*a6f0*/  IMAD R96, R96, UR7, RZ ;  /* 0x0000000760607c24 */ /* 0x000fe2000f8e02ff */
[----:B------:R-:W-:Y:S01]  /*a700*/  IABS R89, R97 ;  /* 0x0000006100597213 */ /* 0x000fe20000000000 */
[----:B------:R-:W-:-:S03]  /*a710*/  @!P5 IMAD.MOV R90, RZ, RZ, -R90 ;  /* 0x000000ffff5ad224 */ /* 0x000fc600078e0a5a */
[----:B------:R-:W-:-:S04]  /*a720*/  IADD3 R100, P5, PT, R96, R85, RZ ;  /* 0x0000005560647210 */ /* 0x000fc80007fbe0ff */
[----:B------:R-:W-:Y:S01]  /*a730*/  LEA.HI.X.SX32 R102, R96, R84, 0x1, P5 ;  /* 0x0000005460667211 */ /* 0x000fe200028f0eff */
[----:B------:R-:W-:Y:S01]  /*a740*/  IMAD.HI.U32 R96, R86, R89, RZ ;  /* 0x0000005956607227 */ /* 0x000fe200078e00ff */
[----:B------:R-:W-:-:S03]  /*a750*/  SEL R90, R161, R90, !P1 ;  /* 0x0000005aa15a7207 */ /* 0x000fc60004800000 */
[----:B------:R-:W-:Y:S02]  /*a760*/  IMAD.MOV R96, RZ, RZ, -R96 ;  /* 0x000000ffff607224 */ /* 0x000fe400078e0a60 */
[----:B------:R-:W-:Y:S02]  /*a770*/  IMAD R90, R90, UR7, RZ ;  /* 0x000000075a5a7c24 */ /* 0x000fe4000f8e02ff */
[----:B------:R-:W-:Y:S02]  /*a780*/  IMAD R89, R88, R96, R89 ;  /* 0x0000006058597224 */ /* 0x000fe400078e0259 */
[----:B------:R-:W-:Y:S01]  /*a790*/  IMAD.MOV.U32 R96, RZ, RZ, R91 ;  /* 0x000000ffff607224 */ /* 0x000fe200078e005b */
[----:B-1----:R-:W-:Y:S01]  /*a7a0*/  LOP3.LUT R127, R127, 0x7f, RZ, 0xc0, !PT ;  /* 0x0000007f7f7f7812 */ /* 0x002fe200078ec0ff */
[----:B------:R0:W-:Y:S02]  /*a7b0*/  STL [R1+0x2d0], R126 ;  /* 0x0002d07e01007387 */ /* 0x0001e40000100800 */
[----:B------:R-:W-:Y:S01]  /*a7c0*/  @!P2 IMAD.MOV R96, RZ, RZ, -R96 ;  /* 0x000000ffff60a224 */ /* 0x000fe200078e0a60 */
[----:B------:R-:W-:Y:S01]  /*a7d0*/  LOP3.LUT R105, R127, 0x30, RZ, 0x3c, !PT ;  /* 0x000000307f697812 */ /* 0x000fe200078e3cff */
[----:B------:R1:W-:Y:S01]  /*a7e0*/  STL [R1+0x2ec], R103 ;  /* 0x0002ec6701007387 */ /* 0x0003e20000100800 */
[----:B0-----:R-:W-:-:S03]  /*a7f0*/  IADD3 R126, P2, PT, R90, R85, RZ ;  /* 0x000000555a7e7210 */ /* 0x001fc60007f5e0ff */
[----:B------:R-:W-:Y:S01]  /*a800*/  STL [R1+0x2e8], R104 ;  /* 0x0002e86801007387 */ /* 0x000fe20000100800 */
[----:B------:R-:W-:-:S03]  /*a810*/  LEA.HI.X.SX32 R127, R90, R84, 0x1, P2 ;  /* 0x000000545a7f7211 */ /* 0x000fc600010f0eff */
[----:B------:R-:W-:Y:S01]  /*a820*/  STL [R1+0x304], R100 ;  /* 0x0003046401007387 */ /* 0x000fe20000100800 */
[----:B------:R-:W-:Y:S01]  /*a830*/  ISETP.GT.U32.AND P2, PT, R88, R92, PT ;  /* 0x0000005c5800720c */ /* 0x000fe20003f44070 */
[----:B-1----:R-:W-:Y:S02]  /*a840*/  @P0 IMAD.MOV.U32 R103, RZ, RZ, R102 ;  /* 0x000000ffff670224 */ /* 0x002fe400078e0066 */
[----:B------:R0:W-:Y:S02]  /*a850*/  STL [R1+0x300], R102 ;  /* 0x0003006601007387 */ /* 0x0001e40000100800 */
[----:B0-----:R-:W-:Y:S01]  /*a860*/  @P0 IMAD.MOV.U32 R102, RZ, RZ, R100 ;  /* 0x000000ffff660224 */ /* 0x001fe200078e0064 */
[----:B------:R-:W-:Y:S01]  /*a870*/  SEL R100, R161, R128, !P1 ;  /* 0x00000080a1647207 */ /* 0x000fe20004800000 */
[----:B------:R0:W-:Y:S04]  /*a880*/  STS.U8 [R99+UR13+0x8880], R154 ;  /* 0x0088809a63007988 */ /* 0x0001e8000800000d */
[----:B------:R-:W-:Y:S01]  /*a890*/  IMAD R100, R100, UR7, RZ ;  /* 0x0000000764647c24 */ /* 0x000fe2000f8e02ff */
[----:B------:R-:W-:Y:S01]  /*a8a0*/  STS.U8 [R99+UR13+0x8c80], R157 ;  /* 0x008c809d63007988 */ /* 0x000fe2000800000d */
[----:B------:R-:W-:-:S03]  /*a8b0*/  @!P2 IMAD.IADD R92, R92, 0x1, -R88 ;  /* 0x000000015c5ca824 */ /* 0x000fc600078e0a58 */
[----:B------:R-:W-:Y:S04]  /*a8c0*/  STS.U8 [R99+UR13+0x9480], R159 ;  /* 0x0094809f63007988 */ /* 0x000fe8000800000d */
[----:B------:R-:W-:Y:S04]  /*a8d0*/  STS.U8 [R99+UR13+0x9880], R158 ;  /* 0x0098809e63007988 */ /* 0x000fe8000800000d */
[----:B------:R-:W-:Y:S04]  /*a8e0*/  STS.U8 [R99+UR13+0x9c80], R162 ;  /* 0x009c80a263007988 */ /* 0x000fe8000800000d */
[----:B------:R-:W-:Y:S01]  /*a8f0*/  STS.U8 [R99+UR13+0x8080], R164 ;  /* 0x008080a463007988 */ /* 0x000fe2000800000d */
[----:B------:R-:W-:-:S03]  /*a900*/  PRMT R129, RZ, 0x7610, R129 ;  /* 0x00007610ff817816 */ /* 0x000fc60000000081 */
[----:B------:R1:W-:Y:S01]  /*a910*/  STS.U8 [R101+UR13+0x9100], R206 ;  /* 0x009100ce65007988 */ /* 0x0003e2000800000d */
[----:B------:R-:W-:Y:S01]  /*a920*/  @P0 IMAD.MOV.U32 R90, RZ, RZ, R126 ;  /* 0x000000ffff5a0224 */ /* 0x000fe200078e007e */
[----:B------:R-:W-:Y:S01]  /*a930*/  PRMT R131, RZ, 0x7610, R131 ;  /* 0x00007610ff837816 */ /* 0x000fe20000000083 */
[----:B------:R-:W-:Y:S01]  /*a940*/  @P0 IMAD.MOV.U32 R91, RZ, RZ, R127 ;  /* 0x000000ffff5b0224 */ /* 0x000fe200078e007f */
[----:B------:R3:W-:Y:S01]  /*a950*/  STS.U8 [R101+UR13+0x9500], R205 ;  /* 0x009500cd65007988 */ /* 0x0007e2000800000d */
[----:B0-----:R-:W-:-:S03]  /*a960*/  PRMT R154, RZ, 0x7610, R154 ;  /* 0x00007610ff9a7816 */ /* 0x001fc6000000009a */
[----:B------:R0:W2:Y:S01]  /*a970*/  @P0 LDG.E.U8 R129, desc[UR26][R90.64] ;  /* 0x0000001a5a810981 */ /* 0x0000a2000c1e1100 */
[----:B-1----:R-:W-:-:S03]  /*a980*/  IADD3 R206, P2, PT, R100, R85, RZ ;  /* 0x0000005564ce7210 */ /* 0x002fc60007f5e0ff */
[----:B------:R1:W2:Y:S01]  /*a990*/  @P0 LDG.E.U8 R131, desc[UR26][R102.64] ;  /* 0x0000001a66830981 */ /* 0x0002a2000c1e1100 */
[----:B---3--:R-:W-:Y:S01]  /*a9a0*/  LEA.HI.X.SX32 R205, R100, R84, 0x1, P2 ;  /* 0x0000005464cd7211 */ /* 0x008fe200010f0eff */
[----:B0-----:R-:W-:-:S04]  /*a9b0*/  @P0 IMAD.MOV.U32 R90, RZ, RZ, R206 ;  /* 0x000000ffff5a0224 */ /* 0x001fc800078e00ce */
[----:B------:R-:W-:Y:S01]  /*a9c0*/  @P0 IMAD.MOV.U32 R91, RZ, RZ, R205 ;  /* 0x000000ffff5b0224 */ /* 0x000fe200078e00cd */
[----:B-1----:R-:W-:Y:S02]  /*a9d0*/  LOP3.LUT R103, R87, 0xe4, RZ, 0xfc, !PT ;  /* 0x000000e457677812 */ /* 0x002fe400078efcff */
[----:B------:R-:W-:Y:S02]  /*a9e0*/  ISETP.GT.U32.AND P2, PT, R88, R92, PT ;  /* 0x0000005c5800720c */ /* 0x000fe40003f44070 */
[----:B------:R0:W3:Y:S01]  /*a9f0*/  @P0 LDG.E.U8 R154, desc[UR26][R90.64] ;  /* 0x0000001a5a9a0981 */ /* 0x0000e2000c1e1100 */
[----:B------:R-:W-:Y:S02]  /*aa00*/  SEL R100, R161, R130, !P1 ;  /* 0x00000082a1647207 */ /* 0x000fe40004800000 */
[----:B0-----:R-:W-:-:S03]  /*aa10*/  IABS R90, R103 ;  /* 0x00000067005a7213 */ /* 0x001fc60000000000 */
[----:B------:R-:W-:Y:S02]  /*aa20*/  IMAD R100, R100, UR7, RZ ;  /* 0x0000000764647c24 */ /* 0x000fe4000f8e02ff */
[----:B------:R-:W-:Y:S01]  /*aa30*/  IMAD.HI.U32 R91, R86, R90, RZ ;  /* 0x0000005a565b7227 */ /* 0x000fe200078e00ff */
[----:B------:R0:W-:Y:S03]  /*aa40*/  STS.U8 [R101+UR13+0x9900], R214 ;  /* 0x009900d665007988 */ /* 0x0001e6000800000d */
[----:B------:R-:W-:Y:S02]  /*aa50*/  IMAD.MOV R91, RZ, RZ, -R91 ;  /* 0x000000ffff5b7224 */ /* 0x000fe400078e0a5b */
[----:B------:R-:W-:Y:S02]  /*aa60*/  @!P2 IMAD.IADD R92, R92, 0x1, -R88 ;  /* 0x000000015c5ca824 */ /* 0x000fe400078e0a58 */
[----:B------:R-:W-:Y:S01]  /*aa70*/  IMAD R90, R88, R91, R90 ;  /* 0x0000005b585a7224 */ /* 0x000fe200078e025a */
[----:B------:R-:W-:-:S02]  /*aa80*/  SEL R91, R161, R132, !P1 ;  /* 0x00000084a15b7207 */ /* 0x000fc40004800000 */
[CC--:B0-----:R-:W-:Y:S01]  /*aa90*/  IADD3 R214, P2, PT, R100.reuse, R85.reuse, RZ ;  /* 0x0000005564d67210 */ /* 0x0c1fe20007f5e0ff */
[----:B------:R0:W-:Y:S01]  /*aaa0*/  STS.U8 [R101+UR13+0x9d00], R213 ;  /* 0x009d00d565007988 */ /* 0x0001e2000800000d */
[----:B------:R-:W-:Y:S01]  /*aab0*/  ISETP.GE.AND P5, PT, R125, RZ, PT ;  /* 0x000000ff7d00720c */ /* 0x000fe20003fa6270 */
[----:B------:R-:W-:Y:S01]  /*aac0*/  IMAD R91, R91, UR7, RZ ;  /* 0x000000075b5b7c24 */ /* 0x000fe2000f8e02ff */
[----:B------:R-:W1:Y:S01]  /*aad0*/  S2R R125, SR_TID.X ;  /* 0x00000000007d7919 */ /* 0x000e620000002100 */
[----:B0-----:R-:W-:Y:S02]  /*aae0*/  LEA.HI.X.SX32 R213, R100, R84, 0x1, P2 ;  /* 0x0000005464d57211 */ /* 0x001fe400010f0eff */
[----:B------:R-:W-:Y:S01]  /*aaf0*/  ISETP.GE.AND P2, PT, R97, RZ, PT ;  /* 0x000000ff6100720c */ /* 0x000fe20003f46270 */
[----:B------:R-:W-:Y:S01]  /*ab00*/  IMAD.MOV.U32 R97, RZ, RZ, R92 ;  /* 0x000000ffff617224 */ /* 0x000fe200078e005c */
[----:B------:R-:W-:Y:S03]  /*ab10*/  STS.U8 [R101+UR13+0x8100], R165 ;  /* 0x008100a565007988 */ /* 0x000fe6000800000d */
[----:B------:R-:W-:Y:S01]  /*ab20*/  @!P6 IMAD.MOV R97, RZ, RZ, -R97 ;  /* 0x000000ffff61e224 */ /* 0x000fe200078e0a61 */
[----:B------:R-:W-:Y:S04]  /*ab30*/  STS.U8 [R101+UR13+0x8500], R166 ;  /* 0x008500a665007988 */ /* 0x000fe8000800000d */
[----:B------:R-:W-:Y:S04]  /*ab40*/  STS.U8 [R101+UR13+0x8900], R169 ;  /* 0x008900a965007988 */ /* 0x000fe8000800000d */
[----:B------:R-:W-:Y:S04]  /*ab50*/  STS.U8 [R101+UR13+0x8d00], R168 ;  /* 0x008d00a865007988 */ /* 0x000fe8000800000d */
[----:B------:R0:W-:Y:S04]  /*ab60*/  STS.U8 [R105+UR13+0x8980], R222 ;  /* 0x008980de69007988 */ /* 0x0001e8000800000d */
[----:B------:R1:W-:Y:S01]  /*ab70*/  STS.U8 [R105+UR13+0x8580], R221 ;  /* 0x008580dd69007988 */ /* 0x0003e2000800000d */
[----:B0-----:R-:W-:-:S04]  /*ab80*/  IADD3 R222, P6, PT, R91, R85, RZ ;  /* 0x000000555bde7210 */ /* 0x001fc80007fde0ff */
[----:B-1----:R-:W-:Y:S02]  /*ab90*/  LEA.HI.X.SX32 R221, R91, R84, 0x1, P6 ;  /* 0x000000545bdd7211 */ /* 0x002fe400030f0eff */
[----:B------:R-:W-:Y:S02]  /*aba0*/  ISETP.GT.U32.AND P6, PT, R88, R94, PT ;  /* 0x0000005e5800720c */ /* 0x000fe40003fc4070 */
[----:B------:R-:W-:Y:S01]  /*abb0*/  SEL R91, R161, R133, !P1 ;  /* 0x00000085a15b7207 */ /* 0x000fe20004800000 */
[----:B------:R0:W-:Y:S04]  /*abc0*/  STS.U8 [R105+UR13+0x9580], R230 ;  /* 0x009580e669007988 */ /* 0x0001e8000800000d */
[----:B------:R-:W-:Y:S01]  /*abd0*/  IMAD R91, R91, UR7, RZ ;  /* 0x000000075b5b7c24 */ /* 0x000fe2000f8e02ff */
[----:B------:R1:W-:Y:S05]  /*abe0*/  STS.U8 [R105+UR13+0x9980], R229 ;  /* 0x009980e569007988 */ /* 0x0003ea000800000d */
[----:B------:R-:W-:Y:S01]  /*abf0*/  @!P6 IMAD.IADD R94, R94, 0x1, -R88 ;  /* 0x000000015e5ee824 */ /* 0x000fe200078e0a58 */
[----:B0-----:R-:W-:-:S04]  /*ac00*/  IADD3 R230, P6, PT, R91, R85, RZ ;  /* 0x000000555be67210 */ /* 0x001fc80007fde0ff */
[----:B-1----:R-:W-:Y:S02]  /*ac10*/  LEA.HI.X.SX32 R229, R91, R84, 0x1, P6 ;  /* 0x000000545be57211 */ /* 0x002fe400030f0eff */
[----:B------:R-:W-:Y:S02]  /*ac20*/  ISETP.GT.U32.AND P6, PT, R88, R94, PT ;  /* 0x0000005e5800720c */ /* 0x000fe40003fc4070 */
[----:B------:R-:W-:Y:S02]  /*ac30*/  LOP3.LUT R125, R125, 0x7f, RZ, 0xc0, !PT ;  /* 0x0000007f7d7d7812 */ /* 0x000fe400078ec0ff */
[----:B------:R-:W-:Y:S02]  /*ac40*/  SEL R91, R161, R134, !P1 ;  /* 0x00000086a15b7207 */ /* 0x000fe40004800000 */
[----:B------:R-:W-:Y:S01]  /*ac50*/  LOP3.LUT R104, R125, 0x40, RZ, 0x3c, !PT ;  /* 0x000000407d687812 */ /* 0x000fe200078e3cff */
[----:B------:R-:W-:Y:S02]  /*ac60*/  STS.U8 [R105+UR13+0x8180], R216 ;  /* 0x008180d869007988 */ /* 0x000fe4000800000d */
[----:B------:R-:W-:-:S02]  /*ac70*/  IMAD R91, R91, UR7, RZ ;  /* 0x000000075b5b7c24 */ /* 0x000fc4000f8e02ff */
[----:B------:R-:W-:Y:S04]  /*ac80*/  STS.U8 [R105+UR13+0x8d80], R224 ;  /* 0x008d80e069007988 */ /* 0x000fe8000800000d */
[----:B------:R-:W-:Y:S01]  /*ac90*/  STS.U8 [R105+UR13+0x9180], R223 ;  /* 0x009180df69007988 */ /* 0x000fe2000800000d */
[----:B------:R-:W-:-:S03]  /*aca0*/  @!P6 IMAD.IADD R94, R94, 0x1, -R88 ;  /* 0x000000015e5ee824 */ /* 0x000fc600078e0a58 */
[----:B------:R-:W-:Y:S04]  /*acb0*/  STS.U8 [R105+UR13+0x9d80], R231 ;  /* 0x009d80e769007988 */ /* 0x000fe8000800000d */
[----:B------:R-:W-:Y:S04]  /*acc0*/  STS.U8 [R104+UR13+0x8200], R237 ;  /* 0x008200ed68007988 */ /* 0x000fe8000800000d */
[----:B------:R-:W-:Y:S04]  /*acd0*/  STS.U8 [R104+UR13+0x8600], R232 ;  /* 0x008600e868007988 */ /* 0x000fe8000800000d */
[----:B------:R0:W-:Y:S01]  /*ace0*/  STS.U8 [R104+UR13+0x8a00], R238 ;  /* 0x008a00ee68007988 */ /* 0x0001e2000800000d */
[----:B------:R-:W-:-:S03]  /*acf0*/  LOP3.LUT R102, R125, 0x50, RZ, 0x3c, !PT ;  /* 0x000000507d667812 */ /* 0x000fc600078e3cff */
[----:B------:R-:W-:Y:S01]  /*ad00*/  STS.U8 [R104+UR13+0x8e00], R240 ;  /* 0x008e00f068007988 */ /* 0x000fe2000800000d */
[----:B0-----:R-:W-:-:S03]  /*ad10*/  IADD3 R238, P6, PT, R91, R85, RZ ;  /* 0x000000555bee7210 */ /* 0x001fc60007fde0ff */
[----:B------:R-:W-:Y:S01]  /*ad20*/  STS.U8 [R104+UR13+0x9200], R239 ;  /* 0x009200ef68007988 */ /* 0x000fe2000800000d */
[----:B------:R-:W-:Y:S02]  /*ad30*/  LEA.HI.X.SX32 R237, R91, R84, 0x1, P6 ;  /* 0x000000545bed7211 */ /* 0x000fe400030f0eff */
[----:B------:R-:W-:Y:S01]  /*ad40*/  LOP3.LUT R91, R87, 0xec, RZ, 0xfc, !PT ;  /* 0x000000ec575b7812 */ /* 0x000fe200078efcff */
[----:B------:R-:W-:Y:S03]  /*ad50*/  STS.U8 [R104+UR13+0x9600], R246 ;  /* 0x009600f668007988 */ /* 0x000fe6000800000d */
[----:B------:R-:W-:Y:S01]  /*ad60*/  IABS R92, R91 ;  /* 0x0000005b005c7213 */ /* 0x000fe20000000000 */
[----:B------:R-:W-:Y:S04]  /*ad70*/  STS.U8 [R104+UR13+0x9a00], R245 ;  /* 0x009a00f568007988 */ /* 0x000fe8000800000d */
[----:B------:R-:W-:Y:S04]  /*ad80*/  STS.U8 [R104+UR13+0x9e00], R247 ;  /* 0x009e00f768007988 */ /* 0x000fe8000800000d */
[----:B------:R-:W-:Y:S01]  /*ad90*/  STS.U8 [R102+UR13+0x8280], R170 ;  /* 0x008280aa66007988 */ /* 0x000fe2000800000d */
[----:B------:R-:W-:-:S03]  /*ada0*/  IMAD.HI.U32 R100, R86, R92, RZ ;  /* 0x0000005c56647227 */ /* 0x000fc600078e00ff */
[----:B------:R-:W-:Y:S04]  /*adb0*/  STS.U8 [R102+UR13+0x8680], R52 ;  /* 0x0086803466007988 */ /* 0x000fe8000800000d */
[----:B------:R-:W-:Y:S04]  /*adc0*/  STS.U8 [R102+UR13+0x8a80], R115 ;  /* 0x008a807366007988 */ /* 0x000fe8000800000d */
[----:B------:R-:W-:Y:S04]  /*add0*/  STS.U8 [R102+UR13+0x8e80], R50 ;  /* 0x008e803266007988 */ /* 0x000fe8000800000d */
[----:B------:R-:W-:Y:S01]  /*ade0*/  STS.U8 [R102+UR13+0x9280], R51 ;  /* 0x0092803366007988 */ /* 0x000fe2000800000d */
[----:B------:R-:W-:-:S03]  /*adf0*/  IMAD.MOV R100, RZ, RZ, -R100 ;  /* 0x000000ffff647224 */ /* 0x000fc600078e0a64 */
[----:B------:R-:W-:Y:S04]  /*ae00*/  STS.U8 [R102+UR13+0x9680], R48 ;  /* 0x0096803066007988 */ /* 0x000fe8000800000d */
[----:B------:R-:W-:Y:S01]  /*ae10*/  STS.U8 [R102+UR13+0x9a80], R49 ;  /* 0x009a803166007988 */ /* 0x000fe2000800000d */
[----:B------:R-:W-:-:S03]  /*ae20*/  PRMT R148, RZ, 0x7610, R148 ;  /* 0x00007610ff947816 */ /* 0x000fc60000000094 */
[----:B------:R0:W-:Y:S01]  /*ae30*/  STS.U8 [R102+UR13+0x9e80], R46 ;  /* 0x009e802e66007988 */ /* 0x0001e2000800000d */
[----:B------:R-:W-:-:S03]  /*ae40*/  IMAD R92, R88, R100, R92 ;  /* 0x00000064585c7224 */ /* 0x000fc600078e025c */
[----:B------:R1:W-:Y:S01]  /*ae50*/  STL [R1+0x31c], R126 ;  /* 0x00031c7e01007387 */ /* 0x0003e20000100800 */
[----:B------:R-:W-:-:S03]  /*ae60*/  IMAD.MOV.U32 R100, RZ, RZ, R94 ;  /* 0x000000ffff647224 */ /* 0x000fc600078e005e */
[----:B------:R4:W-:Y:S01]  /*ae70*/  STL [R1+0x318], R127 ;  /* 0x0003187f01007387 */ /* 0x0009e20000100800 */
[----:B0-----:R-:W-:Y:S01]  /*ae80*/  SEL R102, R161, R135, !P1 ;  /* 0x00000087a1667207 */ /* 0x001fe20004800000 */
[----:B-1----:R-:W-:Y:S01]  /*ae90*/  @P0 IMAD.MOV.U32 R126, RZ, RZ, R214 ;  /* 0x000000ffff7e0224 */ /* 0x002fe200078e00d6 */
[----:B------:R-:W-:-:S03]  /*aea0*/  PRMT R130, RZ, 0x7610, R130 ;  /* 0x00007610ff827816 */ /* 0x000fc60000000082 */
[----:B------:R-:W-:Y:S01]  /*aeb0*/  IMAD R102, R102, UR7, RZ ;  /* 0x0000000766667c24 */ /* 0x000fe2000f8e02ff */
[----:B------:R-:W-:Y:S01]  /*aec0*/  PRMT R158, RZ, 0x7610, R158 ;  /* 0x00007610ff9e7816 */ /* 0x000fe2000000009e */
[----:B----4-:R-:W-:Y:S01]  /*aed0*/  @P0 IMAD.MOV.U32 R127, RZ, RZ, R213 ;  /* 0x000000ffff7f0224 */ /* 0x010fe200078e00d5 */
[----:B------:R-:W-:Y:S01]  /*aee0*/  SEL R94, R161, R136, !P1 ;  /* 0x00000088a15e7207 */ /* 0x000fe20004800000 */
[----:B------:R-:W-:Y:S01]  /*aef0*/  @!P4 IMAD.MOV R100, RZ, RZ, -R100 ;  /* 0x000000ffff64c224 */ /* 0x000fe200078e0a64 */
[C---:B------:R-:W-:Y:S01]  /*af00*/  IADD3 R246, P4, PT, R102.reuse, R85, RZ ;  /* 0x0000005566f67210 */ /* 0x040fe20007f9e0ff */
[----:B------:R-:W5:Y:S04]  /*af10*/  LDL.LU R170, [R1+0x48c] ;  /* 0x00048c0001aa7983 */ /* 0x000f680000300800 */
[----:B------:R0:W4:Y:S01]  /*af20*/  @P0 LDG.E.U8 R148, desc[UR26][R126.64] ;  /* 0x0000001a7e940981 */ /* 0x000122000c1e1100 */
[----:B------:R-:W-:-:S02]  /*af30*/  LEA.HI.X.SX32 R245, R102, R84, 0x1, P4 ;  /* 0x0000005466f57211 */ /* 0x000fc400020f0eff */
[----:B------:R-:W-:Y:S02]  /*af40*/  ISETP.GT.U32.AND P4, PT, R88, R95, PT ;  /* 0x0000005f5800720c */ /* 0x000fe40003f84070 */
[----:B------:R-:W-:Y:S01]  /*af50*/  PRMT R150, RZ, 0x7610, R150 ;  /* 0x00007610ff967816 */ /* 0x000fe20000000096 */
[----:B------:R-:W-:Y:S01]  /*af60*/  IMAD R94, R94, UR7, RZ ;  /* 0x000000075e5e7c24 */ /* 0x000fe2000f8e02ff */
[----:B------:R-:W-:Y:S01]  /*af70*/  PRMT R149, RZ, 0x7610, R149 ;  /* 0x00007610ff957816 */ /* 0x000fe20000000095 */
[----:B------:R-:W5:Y:S01]  /*af80*/  LDL.LU R52, [R1+0x488] ;  /* 0x0004880001347983 */ /* 0x000f620000300800 */
[----:B0-----:R-:W-:Y:S02]  /*af90*/  @P0 IMAD.MOV.U32 R126, RZ, RZ, R222 ;  /* 0x000000ffff7e0224 */ /* 0x001fe400078e00de */
[----:B------:R-:W-:Y:S01]  /*afa0*/  @P0 IMAD.MOV.U32 R127, RZ, RZ, R221 ;  /* 0x000000ffff7f0224 */ /* 0x000fe200078e00dd */
[----:B------:R-:W5:Y:S04]  /*afb0*/  LDL.LU R115, [R1+0x484] ;  /* 0x0004840001737983 */ /* 0x000f680000300800 */
[----:B------:R0:W2:Y:S01]  /*afc0*/  @P0 LDG.E.U8 R130, desc[UR26][R126.64] ;  /* 0x0000001a7e820981 */ /* 0x0000a2000c1e1100 */
[----:B------:R-:W-:Y:S01]  /*afd0*/  @!P4 IMAD.IADD R95, R95, 0x1, -R88 ;  /* 0x000000015f5fc824 */ /* 0x000fe200078e0a58 */
[----:B------:R-:W-:-:S02]  /*afe0*/  LOP3.LUT R104, R125, 0x60, RZ, 0x3c, !PT ;  /* 0x000000607d687812 */ /* 0x000fc400078e3cff */
[----:B------:R-:W5:Y:S01]  /*aff0*/  LDL.LU R50, [R1+0x480] ;  /* 0x0004800001327983 */ /* 0x000f620000300800 */
[----:B0-----:R-:W-:Y:S02]  /*b000*/  @P0 IMAD.MOV.U32 R126, RZ, RZ, R230 ;  /* 0x000000ffff7e0224 */ /* 0x001fe400078e00e6 */
[----:B------:R-:W-:Y:S01]  /*b010*/  @P0 IMAD.MOV.U32 R127, RZ, RZ, R229 ;  /* 0x000000ffff7f0224 */ /* 0x000fe200078e00e5 */
[----:B------:R-:W-:Y:S01]  /*b020*/  IADD3 R102, P4, PT, R94, R85, RZ ;  /* 0x000000555e667210 */ /* 0x000fe20007f9e0ff */
[----:B------:R-:W5:Y:S04]  /*b030*/  LDL.LU R51, [R1+0x47c] ;  /* 0x00047c0001337983 */ /* 0x000f680000300800 */
[----:B------:R0:W2:Y:S04]  /*b040*/  @P0 LDG.E.U8 R158, desc[UR26][R126.64] ;  /* 0x0000001a7e9e0981 */ /* 0x0000a8000c1e1100 */
[----:B------:R-:W5:Y:S04]  /*b050*/  LDL.LU R48, [R1+0x478] ;  /* 0x0004780001307983 */ /* 0x000f680000300800 */
[----:B------:R-:W5:Y:S01]  /*b060*/  LDL.LU R49, [R1+0x474] ;  /* 0x0004740001317983 */ /* 0x000f620000300800 */
[----:B0-----:R-:W-:-:S02]  /*b070*/  @P0 IMAD.MOV.U32 R126, RZ, RZ, R238 ;  /* 0x000000ffff7e0224 */ /* 0x001fc400078e00ee */
[----:B------:R-:W-:Y:S01]  /*b080*/  @P0 IMAD.MOV.U32 R127, RZ, RZ, R237 ;  /* 0x000000ffff7f0224 */ /* 0x000fe200078e00ed */
[----:B------:R-:W5:Y:S04]  /*b090*/  LDL.LU R46, [R1+0x470] ;  /* 0x00047000012e7983 */ /* 0x000f680000300800 */
[----:B------:R0:W2:Y:S02]  /*b0a0*/  @P0 LDG.E.U8 R150, desc[UR26][R126.64] ;  /* 0x0000001a7e960981 */ /* 0x0000a4000c1e1100 */
[----:B0-----:R-:W-:Y:S02]  /*b0b0*/  @P0 IMAD.MOV.U32 R126, RZ, RZ, R246 ;  /* 0x000000ffff7e0224 */ /* 0x001fe400078e00f6 */
[----:B------:R-:W-:-:S05]  /*b0c0*/  @P0 IMAD.MOV.U32 R127, RZ, RZ, R245 ;  /* 0x000000ffff7f0224 */ /* 0x000fca00078e00f5 */
[----:B------:R0:W2:Y:S02]  /*b0d0*/  @P0 LDG.E.U8 R149, desc[UR26][R126.64] ;  /* 0x0000001a7e950981 */ /* 0x0000a4000c1e1100 */
[----:B0-----:R-:W-:Y:S02]  /*b0e0*/  LEA.HI.X.SX32 R126, R94, R84, 0x1, P4 ;  /* 0x000000545e7e7211 */ /* 0x001fe400020f0eff */
[----:B------:R-:W-:Y:S02]  /*b0f0*/  ISETP.GT.U32.AND P4, PT, R88, R95, PT ;  /* 0x0000005f5800720c */ /* 0x000fe40003f84070 */
[----:B------:R-:W-:-:S05]  /*b100*/  SEL R94, R161, R138, !P1 ;  /* 0x0000008aa15e7207 */ /* 0x000fca0004800000 */
[----:B------:R-:W-:-:S06]  /*b110*/  IMAD R94, R94, UR7, RZ ;  /* 0x000000075e5e7c24 */ /* 0x000fcc000f8e02ff */
[----:B------:R-:W-:Y:S01]  /*b120*/  @!P4 IMAD.IADD R95, R95, 0x1, -R88 ;  /* 0x000000015f5fc824 */ /* 0x000fe200078e0a58 */
[----:B------:R-:W-:-:S04]  /*b130*/  IADD3 R128, P4, PT, R94, R85, RZ ;  /* 0x000000555e807210 */ /* 0x000fc80007f9e0ff */
[----:B------:R-:W-:Y:S02]  /*b140*/  LEA.HI.X.SX32 R223, R94, R84, 0x1, P4 ;  /* 0x000000545edf7211 */ /* 0x000fe400020f0eff */
[----:B------:R-:W-:Y:S02]  /*b150*/  ISETP.GE.AND P4, PT, R91, RZ, PT ;  /* 0x000000ff5b00720c */ /* 0x000fe40003f86270 */
[----:B------:R-:W-:Y:S01]  /*b160*/  LOP3.LUT R91, R87, 0xf4, RZ, 0xfc, !PT ;  /* 0x000000f4575b7812 */ /* 0x000fe200078efcff */
[----:B------:R0:W-:Y:S03]  /*b170*/  STS.U8 [R104+UR13+0x8300], R47 ;  /* 0x0083002f68007988 */ /* 0x0001e6000800000d */
[----:B------:R-:W-:Y:S01]  /*b180*/  IABS R94, R91 ;  /* 0x0000005b005e7213 */ /* 0x000fe20000000000 */
[----:B------:R1:W-:Y:S01]  /*b190*/  STS.U8 [R104+UR13+0x8700], R44 ;  /* 0x0087002c68007988 */ /* 0x0003e2000800000d */
[----:B------:R-:W-:-:S03]  /*b1a0*/  @P0 IMAD.MOV.U32 R127, RZ, RZ, R126 ;  /* 0x000000ffff7f0224 */ /* 0x000fc600078e007e */
[----:B------:R3:W-:Y:S04]  /*b1b0*/  STS.U8 [R104+UR13+0x8b00], R45 ;  /* 0x008b002d68007988 */ /* 0x0007e8000800000d */
[----:B0-----:R-:W5:Y:S04]  /*b1c0*/  LDL.LU R47, [R1+0x46c] ;  /* 0x00046c00012f7983 */ /* 0x001f680000300800 */
[----:B-1----:R-:W5:Y:S04]  /*b1d0*/  LDL.LU R44, [R1+0x468] ;  /* 0x00046800012c7983 */ /* 0x002f680000300800 */
[----:B---3--:R-:W5:Y:S04]  /*b1e0*/  LDL.LU R45, [R1+0x464] ;  /* 0x00046400012d7983 */ /* 0x008f680000300800 */
[----:B------:R-:W-:Y:S04]  /*b1f0*/  STL [R1+0x4], R102 ;  /* 0x0000046601007387 */ /* 0x000fe80000100800 */
[----:B------:R0:W-:Y:S01]  /*b200*/  STL [R1], R126 ;  /* 0x0000007e01007387 */ /* 0x0001e20000100800 */
[----:B------:R-:W-:Y:S01]  /*b210*/  @!P5 IMAD.MOV R95, RZ, RZ, -R95 ;  /* 0x000000ffff5fd224 */ /* 0x000fe200078e0a5f */
[----:B------:R-:W-:Y:S01]  /*b220*/  ISETP.GT.U32.AND P5, PT, R88, R89, PT ;  /* 0x000000595800720c */ /* 0x000fe20003fa4070 */
[----:B0-----:R-:W-:-:S02]  /*b230*/  @P0 IMAD.MOV.U32 R126, RZ, RZ, R102 ;  /* 0x000000ffff7e0224 */ /* 0x001fc400078e0066 */
[----:B------:R-:W-:-:S04]  /*b240*/  IMAD.HI.U32 R102, R86, R94, RZ ;  /* 0x0000005e56667227 */ /* 0x000fc800078e00ff */
[----:B------:R-:W-:Y:S01]  /*b250*/  IMAD.MOV R102, RZ, RZ, -R102 ;  /* 0x000000ffff667224 */ /* 0x000fe200078e0a66 */
[----:B------:R-:W-:-:S03]  /*b260*/  PRMT R216, RZ, 0x7610, R216 ;  /* 0x00007610ffd87816 */ /* 0x000fc600000000d8 */
[----:B------:R-:W-:Y:S01]  /*b270*/  IMAD R94, R88, R102, R94 ;  /* 0x00000066585e7224 */ /* 0x000fe200078e025e */
[----:B------:R-:W-:Y:S01]  /*b280*/  SEL R102, R161, R140, !P1 ;  /* 0x0000008ca1667207 */ /* 0x000fe20004800000 */
[----:B------:R0:W-:Y:S01]  /*b290*/  STS.U8 [R104+UR13+0x8f00], R200 ;  /* 0x008f00c868007988 */ /* 0x0001e2000800000d */
[----:B------:R-:W-:-:S03]  /*b2a0*/  PRMT R224, RZ, 0x7610, R224 ;  /* 0x00007610ffe07816 */ /* 0x000fc600000000e0 */
[----:B------:R-:W-:Y:S01]  /*b2b0*/  IMAD R102, R102, UR7, RZ ;  /* 0x0000000766667c24 */ /* 0x000fe2000f8e02ff */
[----:B------:R-:W-:Y:S01]  /*b2c0*/  STS.U8 [R104+UR13+0x9300], R185 ;  /* 0x009300b968007988 */ /* 0x000fe2000800000d */
[----:B------:R-:W-:-:S03]  /*b2d0*/  @!P5 IMAD.IADD R89, R89, 0x1, -R88 ;  /* 0x000000015959d824 */ /* 0x000fc600078e0a58 */
[----:B------:R1:W3:Y:S04]  /*b2e0*/  @P0 LDG.E.U8 R216, desc[UR26][R126.64] ;  /* 0x0000001a7ed80981 */ /* 0x0002e8000c1e1100 */
[----:B------:R-:W-:Y:S04]  /*b2f0*/  STS.U8 [R104+UR13+0x9700], R184 ;  /* 0x009700b868007988 */ /* 0x000fe8000800000d */
[----:B------:R-:W-:Y:S01]  /*b300*/  STS.U8 [R104+UR13+0x9b00], R83 ;  /* 0x009b005368007988 */ /* 0x000fe2000800000d */
[----:B-1----:R-:W-:Y:S02]  /*b310*/  @P0 IMAD.MOV.U32 R126, RZ, RZ, R128 ;  /* 0x000000ffff7e0224 */ /* 0x002fe400078e0080 */
[----:B------:R-:W-:Y:S01]  /*b320*/  @P0 IMAD.MOV.U32 R127, RZ, RZ, R223 ;  /* 0x000000ffff7f0224 */ /* 0x000fe200078e00df */
[----:B------:R1:W-:Y:S04]  /*b330*/  STS.U8 [R104+UR13+0x9f00], R43 ;  /* 0x009f002b68007988 */ /* 0x0003e8000800000d */
[----:B------:R1:W2:Y:S04]  /*b340*/  @P0 LDG.E.U8 R224, desc[UR26][R126.64] ;  /* 0x0000001a7ee00981 */ /* 0x0002a8000c1e1100 */
[----:B0-----:R-:W5:Y:S01]  /*b350*/  LDL.LU R200, [R1+0x460] ;  /* 0x0004600001c87983 */ /* 0x001f620000300800 */
[----:B-1----:R-:W-:-:S04]  /*b360*/  IADD3 R104, P5, PT, R102, R85, RZ ;  /* 0x0000005566687210 */ /* 0x002fc80007fbe0ff */
[----:B------:R-:W-:Y:S02]  /*b370*/  LEA.HI.X.SX32 R126, R102, R84, 0x1, P5 ;  /* 0x00000054667e7211 */ /* 0x000fe400028f0eff */
[----:B------:R-:W-:Y:S02]  /*b380*/  ISETP.GT.U32.AND P5, PT, R88, R89, PT ;  /* 0x000000595800720c */ /* 0x000fe40003fa4070 */
[----:B------:R-:W-:Y:S01]  /*b390*/  SEL R102, R161, R141, !P1 ;  /* 0x0000008da1667207 */ /* 0x000fe20004800000 */
[----:B------:R0:W-:Y:S04]  /*b3a0*/  STL [R1+0x24], R128 ;  /* 0x0000248001007387 */ /* 0x0001e80000100800 */
[----:B------:R-:W-:Y:S01]  /*b3b0*/  IMAD R102, R102, UR7, RZ ;  /* 0x0000000766667c24 */ /* 0x000fe2000f8e02ff */
[----:B------:R1:W-:Y:S04]  /*b3c0*/  STL [R1+0x20], R223 ;  /* 0x000020df01007387 */ /* 0x0003e80000100800 */
[----:B------:R-:W5:Y:S01]  /*b3d0*/  LDL.LU R185, [R1+0x45c] ;  /* 0x00045c0001b97983 */ /* 0x000f620000300800 */
[----:B------:R-:W-:Y:S01]  /*b3e0*/  @!P5 IMAD.IADD R89, R89, 0x1, -R88 ;  /* 0x000000015959d824 */ /* 0x000fe200078e0a58 */
[----:B0-----:R-:W-:-:S02]  /*b3f0*/  LOP3.LUT R128, R125, 0x70, RZ, 0x3c, !PT ;  /* 0x000000707d807812 */ /* 0x001fc400078e3cff */
[----:B------:R-:W5:Y:S01]  /*b400*/  LDL.LU R184, [R1+0x458] ;  /* 0x0004580001b87983 */ /* 0x000f620000300800 */
[----:B-1----:R-:W-:-:S03]  /*b410*/  IADD3 R223, P5, PT, R102, R85, RZ ;  /* 0x0000005566df7210 */ /* 0x002fc60007fbe0ff */
[----:B------:R-:W5:Y:S01]  /*b420*/  LDL.LU R83, [R1+0x454] ;  /* 0x0004540001537983 */ /* 0x000f620000300800 */
[----:B------:R-:W-:Y:S02]  /*b430*/  LEA.HI.X.SX32 R231, R102, R84, 0x1, P5 ;  /* 0x0000005466e77211 */ /* 0x000fe400028f0eff */
[----:B------:R-:W-:Y:S01]  /*b440*/  LOP3.LUT R102, R87, 0xfc, RZ, 0xfc, !PT ;  /* 0x000000fc57667812 */ /* 0x000fe200078efcff */
[----:B------:R-:W5:Y:S01]  /*b450*/  LDL.LU R43, [R1+0x450] ;  /* 0x00045000012b7983 */ /* 0x000f620000300800 */
[----:B------:R-:W-:Y:S02]  /*b460*/  ISETP.GE.AND P5, PT, R91, RZ, PT ;  /* 0x000000ff5b00720c */ /* 0x000fe40003fa6270 */
[----:B------:R-:W-:Y:S01]  /*b470*/  IABS R91, R102 ;  /* 0x00000066005b7213 */ /* 0x000fe20000000000 */
[----:B------:R0:W-:Y:S01]  /*b480*/  STS.U8 [R128+UR13+0x8380], R41 ;  /* 0x0083802980007988 */ /* 0x0001e2000800000d */
[----:B------:R-:W-:Y:S01]  /*b490*/  @P0 IMAD.MOV.U32 R127, RZ, RZ, R126 ;  /* 0x000000ffff7f0224 */ /* 0x000fe200078e007e */
[----:B------:R-:W-:-:S02]  /*b4a0*/  SEL R107, R161, R107, !P1 ;  /* 0x0000006ba16b7207 */ /* 0x000fc40004800000 */
[----:B------:R-:W-:Y:S01]  /*b4b0*/  PRMT R169, RZ, 0x7610, R169 ;  /* 0x00007610ffa97816 */ /* 0x000fe200000000a9 */
[----:B0-----:R-:W5:Y:S04]  /*b4c0*/  LDL.LU R41, [R1+0x44c] ;  /* 0x00044c0001297983 */ /* 0x001f680000300800 */
[----:B------:R-:W-:Y:S04]  /*b4d0*/  STL [R1+0x44], R104 ;  /* 0x0000446801007387 */ /* 0x000fe80000100800 */
[----:B------:R0:W-:Y:S01]  /*b4e0*/  STL [R1+0x40], R126 ;  /* 0x0000407e01007387 */ /* 0x0001e20000100800 */
[----:B------:R-:W-:Y:S01]  /*b4f0*/  IMAD R107, R107, UR7, RZ ;  /* 0x000000076b6b7c24 */ /* 0x000fe2000f8e02ff */
[----:B------:R-:W-:Y:S01]  /*b500*/  PRMT R168, RZ, 0x7610, R168 ;  /* 0x00007610ffa87816 */ /* 0x000fe200000000a8 */
[----:B0-----:R-:W-:-:S02]  /*b510*/  @P0 IMAD.MOV.U32 R126, RZ, RZ, R104 ;  /* 0x000000ffff7e0224 */ /* 0x001fc400078e0068 */
[----:B------:R-:W-:-:S03]  /*b520*/  IMAD.HI.U32 R104, R86, R91, RZ ;  /* 0x0000005b56687227 */ /* 0x000fc600078e00ff */
[----:B------:R0:W2:Y:S01]  /*b530*/  @P0 LDG.E.U8 R169, desc[UR26][R126.64] ;  /* 0x0000001a7ea90981 */ /* 0x0000a2000c1e1100 */
[----:B------:R-:W-:Y:S02]  /*b540*/  IMAD.MOV R104, RZ, RZ, -R104 ;  /* 0x000000ffff687224 */ /* 0x000fe400078e0a68 */
[----:B------:R-:W-:Y:S02]  /*b550*/  @!P2 IMAD.MOV R89, RZ, RZ, -R89 ;  /* 0x000000ffff59a224 */ /* 0x000fe400078e0a59 */
[----:B------:R-:W-:Y:S01]  /*b560*/  IMAD R91, R88, R104, R91 ;  /* 0x00000068585b7224 */ /* 0x000fe200078e025b */
[----:B------:R-:W-:Y:S01]  /*b570*/  IADD3 R104, P2, PT, R107, R85, RZ ;  /* 0x000000556b687210 */ /* 0x000fe20007f5e0ff */
[----:B0-----:R-:W-:Y:S02]  /*b580*/  @P0 IMAD.MOV.U32 R126, RZ, RZ, R223 ;  /* 0x000000ffff7e0224 */ /* 0x001fe400078e00df */
[----:B------:R-:W-:Y:S01]  /*b590*/  @P0 IMAD.MOV.U32 R127, RZ, RZ, R231 ;  /* 0x000000ffff7f0224 */ /* 0x000fe200078e00e7 */
[----:B------:R0:W-:Y:S04]  /*b5a0*/  STS.U8 [R128+UR13+0x8780], R42 ;  /* 0x0087802a80007988 */ /* 0x0001e8000800000d */
[----:B------:R1:W2:Y:S01]  /*b5b0*/  @P0 LDG.E.U8 R168, desc[UR26][R126.64] ;  /* 0x0000001a7ea80981 */ /* 0x0002a2000c1e1100 */
[----:B------:R-:W-:-:S03]  /*b5c0*/  SEL R108, R161, R108, !P1 ;  /* 0x0000006ca16c7207 */ /* 0x000fc60004800000 */
[----:B------:R1:W-:Y:S04]  /*b5d0*/  STS.U8 [R128+UR13+0x8b80], R39 ;  /* 0x008b802780007988 */ /* 0x0003e8000800000d */
[----:B0-----:R-:W5:Y:S01]  /*b5e0*/  LDL.LU R42, [R1+0x448] ;  /* 0x00044800012a7983 */ /* 0x001f620000300800 */
[----:B-1----:R-:W-:Y:S02]  /*b5f0*/  LEA.HI.X.SX32 R126, R107, R84, 0x1, P2 ;  /* 0x000000546b7e7211 */ /* 0x002fe400010f0eff */
[----:B------:R-:W-:Y:S01]  /*b600*/  ISETP.GT.U32.AND P2, PT, R88, R90, PT ;  /* 0x0000005a5800720c */ /* 0x000fe20003f44070 */
[----:B------:R-:W-:Y:S04]  /*b610*/  STL [R1+0x64], R223 ;  /* 0x000064df01007387 */ /* 0x000fe80000100800 */
[----:B------:R-:W-:Y:S04]  /*b620*/  STL [R1+0x60], R231 ;  /* 0x000060e701007387 */ /* 0x000fe80000100800 */
[----:B------:R-:W5:Y:S04]  /*b630*/  LDL.LU R39, [R1+0x444] ;  /* 0x0004440001277983 */ /* 0x000f680000300800 */
[----:B------:R0:W-:Y:S01]  /*b640*/  STS.U8 [R128+UR13+0x8f80], R40 ;  /* 0x008f802880007988 */ /* 0x0001e2000800000d */
[----:B------:R-:W-:-:S03]  /*b650*/  IMAD R108, R108, UR7, RZ ;  /* 0x000000076c6c7c24 */ /* 0x000fc6000f8e02ff */
[----:B------:R1:W-:Y:S04]  /*b660*/  STS.U8 [R128+UR13+0x9380], R37 ;  /* 0x0093802580007988 */ /* 0x0003e8000800000d */
[----:B------:R4:W-:Y:S04]  /*b670*/  STS.U8 [R128+UR13+0x9780], R38 ;  /* 0x0097802680007988 */ /* 0x0009e8000800000d */
[----:B0-----:R-:W5:Y:S04]  /*b680*/  LDL.LU R40, [R1+0x440] ;  /* 0x0004400001287983 */ /* 0x001f680000300800 */
[----:B-1----:R-:W5:Y:S01]  /*b690*/  LDL.LU R37, [R1+0x43c] ;  /* 0x00043c0001257983 */ /* 0x002f620000300800 */
[----:B------:R-:W-:-:S03]  /*b6a0*/  PRMT R165, RZ, 0x7610, R165 ;  /* 0x00007610ffa57816 */ /* 0x000fc600000000a5 */
[----:B----4-:R-:W5:Y:S01]  /*b6b0*/  LDL.LU R38, [R1+0x438] ;  /* 0x0004380001267983 */ /* 0x010f620000300800 */
[----:B------:R-:W-:-:S03]  /*b6c0*/  @P0 IMAD.MOV.U32 R127, RZ, RZ, R126 ;  /* 0x000000ffff7f0224 */ /* 0x000fc600078e007e */
[----:B------:R0:W-:Y:S01]  /*b6d0*/  STS.U8 [R128+UR13+0x9b80], R35 ;  /* 0x009b802380007988 */ /* 0x0001e2000800000d */
[----:B------:R-:W-:Y:S01]  /*b6e0*/  @!P2 IMAD.IADD R90, R90, 0x1, -R88 ;  /* 0x000000015a5aa824 */ /* 0x000fe200078e0a58 */
[----:B------:R-:W-:Y:S02]  /*b6f0*/  IADD3 R107, P2, PT, R108, R85, RZ ;  /* 0x000000556c6b7210 */ /* 0x000fe40007f5e0ff */
[----:B0-----:R-:W5:Y:S04]  /*b700*/  LDL.LU R35, [R1+0x434] ;  /* 0x0004340001237983 */ /* 0x001f680000300800 */
[----:B------:R-:W-:Y:S04]  /*b710*/  STL [R1+0x84], R104 ;  /* 0x0000846801007387 */ /* 0x000fe80000100800 */
[----:B------:R0:W-:Y:S02]  /*b720*/  STL [R1+0x80], R126 ;  /* 0x0000807e01007387 */ /* 0x0001e40000100800 */
[----:B0-----:R-:W-:-:S05]  /*b730*/  @P0 IMAD.MOV.U32 R126, RZ, RZ, R104 ;  /* 0x000000ffff7e0224 */ /* 0x001fca00078e0068 */
[----:B------:R0:W4:Y:S01]  /*b740*/  @P0 LDG.E.U8 R165, desc[UR26][R126.64] ;  /* 0x0000001a7ea50981 */ /* 0x000122000c1e1100 */
[C---:B------:R-:W-:Y:S02]  /*b750*/  SEL R104, R161.reuse, R109, !P1 ;  /* 0x0000006da1687207 */ /* 0x040fe40004800000 */
[----:B0-----:R-:W-:Y:S02]  /*b760*/  LEA.HI.X.SX32 R126, R108, R84, 0x1, P2 ;  /* 0x000000546c7e7211 */ /* 0x001fe400010f0eff */
[----:B------:R-:W-:Y:S01]  /*b770*/  ISETP.GT.U32.AND P2, PT, R88, R90, PT ;  /* 0x0000005a5800720c */ /* 0x000fe20003f44070 */
[----:B------:R-:W-:Y:S01]  /*b780*/  IMAD R104, R104, UR7, RZ ;  /* 0x0000000768687c24 */ /* 0x000fe2000f8e02ff */
[----:B------:R0:W-:Y:S01]  /*b790*/  STS.U8 [R128+UR13+0x9f80], R36 ;  /* 0x009f802480007988 */ /* 0x0001e2000800000d */
[----:B------:R-:W-:Y:S01]  /*b7a0*/  @P0 IMAD.MOV.U32 R108, RZ, RZ, R107 ;  /* 0x000000ffff6c0224 */ /* 0x000fe200078e006b */
[----:B------:R-:W-:Y:S01]  /*b7b0*/  SEL R114, R161, R114, !P1 ;  /* 0x00000072a1727207 */ /* 0x000fe20004800000 */
[----:B------:R-:W-:Y:S01]  /*b7c0*/  @P0 IMAD.MOV.U32 R109, RZ, RZ, R126 ;  /* 0x000000ffff6d0224 */ /* 0x000fe200078e007e */
[----:B------:R-:W-:Y:S01]  /*b7d0*/  PRMT R166, RZ, 0x7610, R166 ;  /* 0x00007610ffa67816 */ /* 0x000fe200000000a6 */
[----:B0-----:R-:W5:Y:S06]  /*b7e0*/  LDL.LU R36, [R1+0x430] ;  /* 0x0004300001247983 */ /* 0x001f6c0000300800 */
[----:B------:R-:W-:Y:S01]  /*b7f0*/  @!P2 IMAD.IADD R90, R90, 0x1, -R88 ;  /* 0x000000015a5aa824 */ /* 0x000fe200078e0a58 */
[----:B------:R0:W-:Y:S01]  /*b800*/  STL [R1+0xa4], R107 ;  /* 0x0000a46b01007387 */ /* 0x0001e20000100800 */
[----:B------:R-:W-:-:S03]  /*b810*/  IMAD R114, R114, UR7, RZ ;  /* 0x0000000772727c24 */ /* 0x000fc6000f8e02ff */
[----:B------:R1:W-:Y:S01]  /*b820*/  STL [R1+0xa0], R126 ;  /* 0x0000a07e01007387 */ /* 0x0003e20000100800 */
[----:B------:R-:W-:Y:S02]  /*b830*/  SEL R116, R161, R116, !P1 ;  /* 0x00000074a1747207 */ /* 0x000fe40004800000 */
[----:B------:R-:W-:Y:S01]  /*b840*/  PRMT R162, RZ, 0x7610, R162 ;  /* 0x00007610ffa27816 */ /* 0x000fe200000000a2 */
[----:B------:R1:W2:Y:S01]  /*b850*/  @P0 LDG.E.U8 R166, desc[UR26][R108.64] ;  /* 0x0000001a6ca60981 */ /* 0x0002a2000c1e1100 */
[----:B0-----:R-:W-:-:S04]  /*b860*/  IADD3 R107, P2, PT, R104, R85, RZ ;  /* 0x00000055686b7210 */ /* 0x001fc80007f5e0ff */
[-C--:B-1----:R-:W-:Y:S02]  /*b870*/  LEA.HI.X.SX32 R126, R104, R84.reuse, 0x1, P2 ;  /* 0x00000054687e7211 */ /* 0x082fe400010f0eff */
[----:B------:R-:W-:Y:S01]  /*b880*/  ISETP.GE.AND P2, PT, R102, RZ, PT ;  /* 0x000000ff6600720c */ /* 0x000fe20003f46270 */
[----:B------:R-:W-:Y:S01]  /*b890*/  @P0 IMAD.MOV.U32 R108, RZ, RZ, R107 ;  /* 0x000000ffff6c0224 */ /* 0x000fe200078e006b */
[----:B------:R-:W-:Y:S01]  /*b8a0*/  IADD3 R102, P6, PT, R114, R85, RZ ;  /* 0x0000005572667210 */ /* 0x000fe20007fde0ff */
[----:B------:R-:W-:Y:S01]  /*b8b0*/  @P0 IMAD.MOV.U32 R109, RZ, RZ, R126 ;  /* 0x000000ffff6d0224 */ /* 0x000fe200078e007e */
[----:B------:R-:W-:Y:S01]  /*b8c0*/  STL [R1+0xc4], R107 ;  /* 0x0000c46b01007387 */ /* 0x000fe20000100800 */
[----:B------:R-:W-:Y:S01]  /*b8d0*/  IMAD R116, R116, UR7, RZ ;  /* 0x0000000774747c24 */ /* 0x000fe2000f8e02ff */
[----:B------:R-:W-:Y:S02]  /*b8e0*/  LEA.HI.X.SX32 R104, R114, R84, 0x1, P6 ;  /* 0x0000005472687211 */ /* 0x000fe400030f0eff */
[----:B------:R-:W-:Y:S04]  /*b8f0*/  STL [R1+0xc0], R126 ;  /* 0x0000c07e01007387 */ /* 0x000fe80000100800 */
[----:B------:R0:W-:Y:S01]  /*b900*/  STS.U8 [R125+UR13], R33 ;  /* 0x000000217d007988 */ /* 0x0001e2000800000d */
[----:B------:R-:W-:-:S03]  /*b910*/  SEL R117, R161, R117, !P1 ;  /* 0x00000075a1757207 */ /* 0x000fc60004800000 */
[----:B------:R1:W-:Y:S04]  /*b920*/  STS.U8 [R125+UR13+0x200], R34 ;  /* 0x000200227d007988 */ /* 0x0003e8000800000d */
[----:B------:R1:W2:Y:S04]  /*b930*/  @P0 LDG.E.U8 R162, desc[UR26][R108.64] ;  /* 0x0000001a6ca20981 */ /* 0x0002a8000c1e1100 */
[----:B0-----:R-:W5:Y:S04]  /*b940*/  LDL.LU R33, [R1+0x42c] ;  /* 0x00042c0001217983 */ /* 0x001f680000300800 */
[----:B-1----:R-:W5:Y:S01]  /*b950*/  LDL.LU R34, [R1+0x428] ;  /* 0x0004280001227983 */ /* 0x002f620000300800 */
[----:B------:R-:W-:-:S03]  /*b960*/  @P0 IMAD.MOV.U32 R108, RZ, RZ, R102 ;  /* 0x000000ffff6c0224 */ /* 0x000fc600078e0066 */
[----:B------:R0:W-:Y:S01]  /*b970*/  STL [R1+0xe4], R102 ;  /* 0x0000e46601007387 */ /* 0x0001e20000100800 */
[----:B------:R-:W-:Y:S01]  /*b980*/  PRMT R164, RZ, 0x7610, R164 ;  /* 0x00007610ffa47816 */ /* 0x000fe200000000a4 */
[----:B------:R-:W-:Y:S02]  /*b990*/  @P0 IMAD.MOV.U32 R109, RZ, RZ, R104 ;  /* 0x000000ffff6d0224 */ /* 0x000fe400078e0068 */
[----:B------:R1:W-:Y:S01]  /*b9a0*/  STL [R1+0xe0], R104 ;  /* 0x0000e06801007387 */ /* 0x0003e20000100800 */
[----:B------:R-:W-:Y:S01]  /*b9b0*/  IMAD R117, R117, UR7, RZ ;  /* 0x0000000775757c24 */ /* 0x000fe2000f8e02ff */
[----:B------:R-:W-:Y:S02]  /*b9c0*/  SEL R118, R161, R118, !P1 ;  /* 0x00000076a1767207 */ /* 0x000fe40004800000 */
[----:B------:R1:W-:Y:S01]  /*b9d0*/  STS.U8 [R125+UR13+0x400], R199 ;  /* 0x000400c77d007988 */ /* 0x0003e2000800000d */
[----:B0-----:R-:W-:-:S03]  /*b9e0*/  IADD3 R102, P6, PT, R116, R85, RZ ;  /* 0x0000005574667210 */ /* 0x001fc60007fde0ff */
[----:B------:R0:W2:Y:S01]  /*b9f0*/  @P0 LDG.E.U8 R164, desc[UR26][R108.64] ;  /* 0x0000001a6ca40981 */ /* 0x0000a2000c1e1100 */
[----:B-1----:R-:W-:-:S03]  /*ba00*/  LEA.HI.X.SX32 R104, R116, R84, 0x1, P6 ;  /* 0x0000005474687211 */ /* 0x002fc600030f0eff */
[----:B------:R1:W-:Y:S01]  /*ba10*/  STS.U8 [R125+UR13+0x600], R198 ;  /* 0x000600c67d007988 */ /* 0x0003e2000800000d */
[----:B------:R-:W-:-:S03]  /*ba20*/  PRMT R159, RZ, 0x7610, R159 ;  /* 0x00007610ff9f7816 */ /* 0x000fc6000000009f */
[----:B------:R-:W5:Y:S01]  /*ba30*/  LDL.LU R199, [R1+0x424] ;  /* 0x0004240001c77983 */ /* 0x000f620000300800 */
[----:B0-----:R-:W-:Y:S02]  /*ba40*/  @P0 IMAD.MOV.U32 R108, RZ, RZ, R102 ;  /* 0x000000ffff6c0224 */ /* 0x001fe400078e0066 */
[----:B------:R-:W-:Y:S01]  /*ba50*/  @P0 IMAD.MOV.U32 R109, RZ, RZ, R104 ;  /* 0x000000ffff6d0224 */ /* 0x000fe200078e0068 */
[----:B-1----:R-:W5:Y:S01]  /*ba60*/  LDL.LU R198, [R1+0x420] ;  /* 0x0004200001c67983 */ /* 0x002f620000300800 */
[----:B------:R-:W-:-:S03]  /*ba70*/  IMAD R118, R118, UR7, RZ ;  /* 0x0000000776767c24 */ /* 0x000fc6000f8e02ff */
[----:B------:R0:W-:Y:S04]  /*ba80*/  STL [R1+0x104], R102 ;  /* 0x0001046601007387 */ /* 0x0001e80000100800 */
[----:B------:R1:W-:Y:S04]  /*ba90*/  STL [R1+0x100], R104 ;  /* 0x0001006801007387 */ /* 0x0003e80000100800 */
[----:B------:R3:W-:Y:S01]  /*baa0*/  STS.U8 [R125+UR13+0x800], R183 ;  /* 0x000800b77d007988 */ /* 0x0007e2000800000d */
[----:B0-----:R-:W-:-:S03]  /*bab0*/  IADD3 R102, P6, PT, R117, R85, RZ ;  /* 0x0000005575667210 */ /* 0x001fc60007fde0ff */
[----:B------:R0:W-:Y:S01]  /*bac0*/  STS.U8 [R125+UR13+0xa00], R182 ;  /* 0x000a00b67d007988 */ /* 0x0001e2000800000d */
[----:B-1----:R-:W-:-:S03]  /*bad0*/  LEA.HI.X.SX32 R104, R117, R84, 0x1, P6 ;  /* 0x0000005475687211 */ /* 0x002fc600030f0eff */
[----:B------:R1:W2:Y:S01]  /*bae0*/  @P0 LDG.E.U8 R159, desc[UR26][R108.64] ;  /* 0x0000001a6c9f0981 */ /* 0x0002a2000c1e1100 */
[----:B------:R-:W-:-:S03]  /*baf0*/  SEL R121, R161, R121, !P1 ;  /* 0x00000079a1797207 */ /* 0x000fc60004800000 */
[----:B---3--:R-:W5:Y:S04]  /*bb00*/  LDL.LU R183, [R1+0x41c] ;  /* 0x00041c0001b77983 */ /* 0x008f680000300800 */
[----:B0-----:R-:W5:Y:S01]  /*bb10*/  LDL.LU R182, [R1+0x418] ;  /* 0x0004180001b67983 */ /* 0x001f620000300800 */
[----:B-1----:R-:W-:-:S03]  /*bb20*/  @P0 IMAD.MOV.U32 R108, RZ, RZ, R102 ;  /* 0x000000ffff6c0224 */ /* 0x002fc600078e0066 */
        /* <DEDUP_REMOVED lines=12> */
[----:B---3--:R-:W5:Y:S01]  /*bbf0*/  LDL.LU R81, [R1+0x414] ;  /* 0x0004140001517983 */ /* 0x008f620000300800 */
        /* <DEDUP_REMOVED lines=79> */
[----:B------:R0:W-:Y:S01]  /*c0f0*/  STS.U8 [R125+UR13+0x2600], R21 ;  /* 0x002600157d007988 */ /* 0x0001e2000800000d */
[----:B-1----:R-:W-:-:S03]  /*c100*/  LEA.HI.X.SX32 R104, R119, R84, 0x1, P6 ;  /* 0x0000005477687211 */ /* 0x002fc600030f0eff */
[----:B------:R1:W2:Y:S04]  /*c110*/  @P0 LDG.E.U8 R143, desc[UR26][R108.64] ;  /* 0x0000001a6c8f0981 */ /* 0x0002a8000c1e1100 */
[----:B---3--:R-:W5:Y:S04]  /*c120*/  LDL.LU R20, [R1+0x3dc] ;  /* 0x0003dc0001147983 */ /* 0x008f680000300800 */
[----:B0-----:R-:W5:Y:S01]  /*c130*/  LDL.LU R21, [R1+0x3d8] ;  /* 0x0003d80001157983 */ /* 0x001f620000300800 */
[----:B-1----:R-:W-:-:S03]  /*c140*/  @P0 IMAD.MOV.U32 R109, RZ, RZ, R104 ;  /* 0x000000ffff6d0224 */ /* 0x002fc600078e0068 */
[----:B------:R0:W-:Y:S01]  /*c150*/  STL [R1+0x24c], R102 ;  /* 0x00024c6601007387 */ /* 0x0001e20000100800 */
[----:B------:R-:W-:-:S03]  /*c160*/  @P0 IMAD.MOV.U32 R108, RZ, RZ, R102 ;  /* 0x000000ffff6c0224 */ /* 0x000fc600078e0066 */
[----:B------:R1:W-:Y:S01]  /*c170*/  STL [R1+0x248], R104 ;  /* 0x0002486801007387 */ /* 0x0003e20000100800 */
[----:B------:R-:W-:-:S03]  /*c180*/  SEL R100, R161, R100, !P1 ;  /* 0x00000064a1647207 */ /* 0x000fc60004800000 */
[----:B------:R3:W-:Y:S01]  /*c190*/  STS.U8 [R125+UR13+0x2800], R197 ;  /* 0x002800c57d007988 */ /* 0x0007e2000800000d */
[----:B0-----:R-:W-:Y:S01]  /*c1a0*/  IMAD R102, R97, UR7, RZ ;  /* 0x0000000761667c24 */ /* 0x001fe2000f8e02ff */
[C---:B-1----:R-:W-:Y:S02]  /*c1b0*/  IADD3 R104, P6, PT, R96.reuse, R85, RZ ;  /* 0x0000005560687210 */ /* 0x042fe40007fde0ff */
[----:B------:R0:W-:Y:S02]  /*c1c0*/  STS.U8 [R125+UR13+0x2a00], R196 ;  /* 0x002a00c47d007988 */ /* 0x0001e4000800000d */
[----:B------:R-:W-:Y:S02]  /*c1d0*/  LEA.HI.X.SX32 R107, R96, R84, 0x1, P6 ;  /* 0x00000054606b7211 */ /* 0x000fe400030f0eff */
[----:B---3--:R-:W5:Y:S01]  /*c1e0*/  LDL.LU R197, [R1+0x3d4] ;  /* 0x0003d40001c57983 */ /* 0x008f620000300800 */
[----:B------:R-:W-:Y:S01]  /*c1f0*/  @P0 IMAD.MOV.U32 R96, RZ, RZ, R104 ;  /* 0x000000ffff600224 */ /* 0x000fe200078e0068 */
[----:B------:R-:W-:-:S02]  /*c200*/  PRMT R141, RZ, 0x7610, R141 ;  /* 0x00007610ff8d7816 */ /* 0x000fc4000000008d */
[----:B0-----:R-:W5:Y:S01]  /*c210*/  LDL.LU R196, [R1+0x3d0] ;  /* 0x0003d00001c47983 */ /* 0x001f620000300800 */
[----:B------:R-:W-:-:S03]  /*c220*/  IMAD R100, R100, UR7, RZ ;  /* 0x0000000764647c24 */ /* 0x000fc6000f8e02ff */
[----:B------:R0:W-:Y:S01]  /*c230*/  STL [R1+0x264], R104 ;  /* 0x0002646801007387 */ /* 0x0001e20000100800 */
[----:B------:R-:W-:Y:S01]  /*c240*/  SEL R95, R161, R95, !P1 ;  /* 0x0000005fa15f7207 */ /* 0x000fe20004800000 */
[----:B------:R-:W-:Y:S02]  /*c250*/  @P0 IMAD.MOV.U32 R97, RZ, RZ, R107 ;  /* 0x000000ffff610224 */ /* 0x000fe400078e006b */
[----:B------:R1:W-:Y:S01]  /*c260*/  STL [R1+0x260], R107 ;  /* 0x0002606b01007387 */ /* 0x0003e20000100800 */
[----:B0-----:R-:W-:-:S03]  /*c270*/  IADD3 R104, P6, PT, R102, R85, RZ ;  /* 0x0000005566687210 */ /* 0x001fc60007fde0ff */
[----:B------:R0:W-:Y:S01]  /*c280*/  STS.U8 [R125+UR13+0x2c00], R181 ;  /* 0x002c00b57d007988 */ /* 0x0001e2000800000d */
[----:B-1----:R-:W-:Y:S01]  /*c290*/  LEA.HI.X.SX32 R107, R102, R84, 0x1, P6 ;  /* 0x00000054666b7211 */ /* 0x002fe200030f0eff */
[----:B------:R-:W-:Y:S01]  /*c2a0*/  IMAD R95, R95, UR7, RZ ;  /* 0x000000075f5f7c24 */ /* 0x000fe2000f8e02ff */
[----:B------:R-:W-:Y:S01]  /*c2b0*/  IADD3 R102, P6, PT, R100, R85, RZ ;  /* 0x0000005564667210 */ /* 0x000fe20007fde0ff */
[----:B------:R1:W3:Y:S01]  /*c2c0*/  @P0 LDG.E.U8 R141, desc[UR26][R96.64] ;  /* 0x0000001a608d0981 */ /* 0x0002e2000c1e1100 */
[----:B------:R-:W-:-:S03]  /*c2d0*/  PRMT R138, RZ, 0x7610, R138 ;  /* 0x00007610ff8a7816 */ /* 0x000fc6000000008a */
[----:B0-----:R-:W5:Y:S04]  /*c2e0*/  LDL.LU R181, [R1+0x3cc] ;  /* 0x0003cc0001b57983 */ /* 0x001f680000300800 */
[----:B------:R0:W-:Y:S01]  /*c2f0*/  STS.U8 [R125+UR13+0x2e00], R180 ;  /* 0x002e00b47d007988 */ /* 0x0001e2000800000d */
[----:B-1----:R-:W-:Y:S02]  /*c300*/  @P0 IMAD.MOV.U32 R96, RZ, RZ, R104 ;  /* 0x000000ffff600224 */ /* 0x002fe400078e0068 */
[----:B------:R-:W-:Y:S01]  /*c310*/  @P0 IMAD.MOV.U32 R97, RZ, RZ, R107 ;  /* 0x000000ffff610224 */ /* 0x000fe200078e006b */
[----:B------:R1:W-:Y:S04]  /*c320*/  STS.U8 [R125+UR13+0x3000], R10 ;  /* 0x0030000a7d007988 */ /* 0x0003e8000800000d */
[----:B0-----:R-:W5:Y:S04]  /*c330*/  LDL.LU R180, [R1+0x3c8] ;  /* 0x0003c80001b47983 */ /* 0x001f680000300800 */
[----:B------:R0:W-:Y:S04]  /*c340*/  STL [R1+0x27c], R104 ;  /* 0x00027c6801007387 */ /* 0x0001e80000100800 */
[----:B------:R-:W-:Y:S04]  /*c350*/  STL [R1+0x278], R107 ;  /* 0x0002786b01007387 */ /* 0x000fe80000100800 */
[----:B-1----:R-:W5:Y:S01]  /*c360*/  LDL.LU R10, [R1+0x3c4] ;  /* 0x0003c400010a7983 */ /* 0x002f620000300800 */
[----:B0-----:R-:W-:-:S02]  /*c370*/  LEA.HI.X.SX32 R104, R100, R84, 0x1, P6 ;  /* 0x0000005464687211 */ /* 0x001fc400030f0eff */
[----:B------:R-:W-:Y:S01]  /*c380*/  IADD3 R100, P6, PT, R95, R85, RZ ;  /* 0x000000555f647210 */ /* 0x000fe20007fde0ff */
[----:B------:R0:W-:Y:S04]  /*c390*/  STS.U8 [R125+UR13+0x3200], R80 ;  /* 0x003200507d007988 */ /* 0x0001e8000800000d */
[----:B------:R1:W2:Y:S04]  /*c3a0*/  @P0 LDG.E.U8 R138, desc[UR26][R96.64] ;  /* 0x0000001a608a0981 */ /* 0x0002a8000c1e1100 */
[----:B0-----:R-:W5:Y:S04]  /*c3b0*/  LDL.LU R80, [R1+0x3c0] ;  /* 0x0003c00001507983 */ /* 0x001f680000300800 */
[----:B------:R0:W-:Y:S01]  /*c3c0*/  STL [R1+0x294], R102 ;  /* 0x0002946601007387 */ /* 0x0001e20000100800 */
[----:B-1----:R-:W-:Y:S01]  /*c3d0*/  @P0 IMAD.MOV.U32 R96, RZ, RZ, R102 ;  /* 0x000000ffff600224 */ /* 0x002fe200078e0066 */
[----:B------:R-:W-:-:S02]  /*c3e0*/  SEL R89, R161, R89, !P1 ;  /* 0x00000059a1597207 */ /* 0x000fc40004800000 */
[----:B------:R1:W-:Y:S01]  /*c3f0*/  STS.U8 [R125+UR13+0x3400], R139 ;  /* 0x0034008b7d007988 */ /* 0x0003e2000800000d */
[----:B0-----:R-:W-:Y:S02]  /*c400*/  LEA.HI.X.SX32 R102, R95, R84, 0x1, P6 ;  /* 0x000000545f667211 */ /* 0x001fe400030f0eff */
[----:B------:R-:W-:Y:S01]  /*c410*/  ISETP.GE.AND P6, PT, R103, RZ, PT ;  /* 0x000000ff6700720c */ /* 0x000fe20003fc6270 */
[----:B------:R-:W-:Y:S01]  /*c420*/  @P0 IMAD.MOV.U32 R97, RZ, RZ, R104 ;  /* 0x000000ffff610224 */ /* 0x000fe200078e0068 */
[----:B-1----:R-:W-:Y:S01]  /*c430*/  PRMT R139, RZ, 0x7610, R139 ;  /* 0x00007610ff8b7816 */ /* 0x002fe2000000008b */
[----:B------:R-:W-:Y:S01]  /*c440*/  STS.U8 [R125+UR13+0x3600], R17 ;  /* 0x003600117d007988 */ /* 0x000fe2000800000d */
[----:B------:R-:W-:-:S03]  /*c450*/  IMAD R89, R89, UR7, RZ ;  /* 0x0000000759597c24 */ /* 0x000fc6000f8e02ff */
[----:B------:R-:W-:Y:S04]  /*c460*/  STS.U8 [R125+UR13+0x3800], R18 ;  /* 0x003800127d007988 */ /* 0x000fe8000800000d */
[----:B------:R0:W-:Y:S02]  /*c470*/  STS.U8 [R125+UR13+0x3a00], R137 ;  /* 0x003a00897d007988 */ /* 0x0001e4000800000d */
[----:B------:R-:W-:Y:S02]  /*c480*/  @!P6 IMAD.MOV R90, RZ, RZ, -R90 ;  /* 0x000000ffff5ae224 */ /* 0x000fe400078e0a5a */
[----:B------:R1:W2:Y:S01]  /*c490*/  @P0 LDG.E.U8 R139, desc[UR26][R96.64] ;  /* 0x0000001a608b0981 */ /* 0x0002a2000c1e1100 */
[----:B------:R-:W-:Y:S02]  /*c4a0*/  IADD3 R95, P6, PT, R89, R85, RZ ;  /* 0x00000055595f7210 */ /* 0x000fe40007fde0ff */
[----:B0-----:R-:W-:Y:S01]  /*c4b0*/  PRMT R137, RZ, 0x7610, R137 ;  /* 0x00007610ff897816 */ /* 0x001fe20000000089 */
[----:B-1----:R-:W-:-:S02]  /*c4c0*/  @P0 IMAD.MOV.U32 R96, RZ, RZ, R100 ;  /* 0x000000ffff600224 */ /* 0x002fc400078e0064 */
[----:B------:R-:W-:-:S05]  /*c4d0*/  @P0 IMAD.MOV.U32 R97, RZ, RZ, R102 ;  /* 0x000000ffff610224 */ /* 0x000fca00078e0066 */
[----:B------:R0:W2:Y:S01]  /*c4e0*/  @P0 LDG.E.U8 R137, desc[UR26][R96.64] ;  /* 0x0000001a60890981 */ /* 0x0000a2000c1e1100 */
[----:B------:R-:W-:Y:S02]  /*c4f0*/  SEL R90, R161, R90, !P1 ;  /* 0x0000005aa15a7207 */ /* 0x000fe40004800000 */
[----:B0-----:R-:W-:Y:S02]  /*c500*/  LEA.HI.X.SX32 R96, R89, R84, 0x1, P6 ;  /* 0x0000005459607211 */ /* 0x001fe400030f0eff */
[----:B------:R-:W-:Y:S01]  /*c510*/  ISETP.GT.U32.AND P6, PT, R88, R92, PT ;  /* 0x0000005c5800720c */ /* 0x000fe20003fc4070 */
[----:B------:R-:W-:Y:S01]  /*c520*/  STL [R1+0x290], R104 ;  /* 0x0002906801007387 */ /* 0x000fe20000100800 */
[----:B------:R-:W-:-:S03]  /*c530*/  IMAD R90, R90, UR7, RZ ;  /* 0x000000075a5a7c24 */ /* 0x000fc6000f8e02ff */
[----:B------:R-:W5:Y:S04]  /*c540*/  LDL.LU R17, [R1+0x3bc] ;  /* 0x0003bc0001117983 */ /* 0x000f680000300800 */
[----:B------:R-:W5:Y:S04]  /*c550*/  LDL.LU R18, [R1+0x3b8] ;  /* 0x0003b80001127983 */ /* 0x000f680000300800 */
[----:B------:R-:W-:Y:S01]  /*c560*/  STL [R1+0x2ac], R100 ;  /* 0x0002ac6401007387 */ /* 0x000fe20000100800 */
[----:B------:R-:W-:Y:S01]  /*c570*/  @!P6 IMAD.IADD R92, R92, 0x1, -R88 ;  /* 0x000000015c5ce824 */ /* 0x000fe200078e0a58 */
[----:B------:R-:W-:-:S02]  /*c580*/  IADD3 R89, P6, PT, R90, R85, RZ ;  /* 0x000000555a597210 */ /* 0x000fc40007fde0ff */
[----:B------:R-:W-:Y:S04]  /*c590*/  STL [R1+0x2a8], R102 ;  /* 0x0002a86601007387 */ /* 0x000fe80000100800 */
[----:B------:R0:W-:Y:S01]  /*c5a0*/  STS.U8 [R125+UR13+0x3c00], R15 ;  /* 0x003c000f7d007988 */ /* 0x0001e2000800000d */
[----:B------:R-:W-:-:S03]  /*c5b0*/  @P0 IMAD.MOV.U32 R97, RZ, RZ, R96 ;  /* 0x000000ffff610224 */ /* 0x000fc600078e0060 */
[----:B------:R1:W-:Y:S04]  /*c5c0*/  STS.U8 [R125+UR13+0x3e00], R16 ;  /* 0x003e00107d007988 */ /* 0x0003e8000800000d */
[----:B0-----:R-:W5:Y:S04]  /*c5d0*/  LDL.LU R15, [R1+0x3b4] ;  /* 0x0003b400010f7983 */ /* 0x001f680000300800 */
[----:B-1----:R-:W5:Y:S04]  /*c5e0*/  LDL.LU R16, [R1+0x3b0] ;  /* 0x0003b00001107983 */ /* 0x002f680000300800 */
[----:B------:R-:W-:Y:S04]  /*c5f0*/  STL [R1+0x2c4], R95 ;  /* 0x0002c45f01007387 */ /* 0x000fe80000100800 */
[----:B------:R0:W-:Y:S02]  /*c600*/  STL [R1+0x2c0], R96 ;  /* 0x0002c06001007387 */ /* 0x0001e40000100800 */
[----:B0-----:R-:W-:Y:S01]  /*c610*/  @P0 IMAD.MOV.U32 R96, RZ, RZ, R95 ;  /* 0x000000ffff600224 */ /* 0x001fe200078e005f */
[----:B------:R-:W-:-:S02]  /*c620*/  LEA.HI.X.SX32 R95, R90, R84, 0x1, P6 ;  /* 0x000000545a5f7211 */ /* 0x000fc400030f0eff */
[----:B------:R-:W-:Y:S02]  /*c630*/  ISETP.GT.U32.AND P6, PT, R88, R92, PT ;  /* 0x0000005c5800720c */ /* 0x000fe40003fc4070 */
[----:B------:R-:W-:Y:S01]  /*c640*/  PRMT R136, RZ, 0x7610, R136 ;  /* 0x00007610ff887816 */ /* 0x000fe20000000088 */
[----:B------:R0:W-:Y:S05]  /*c650*/  STS.U8 [R99+UR13+0x80], R13 ;  /* 0x0000800d63007988 */ /* 0x0001ea000800000d */
[----:B------:R1:W2:Y:S05]  /*c660*/  @P0 LDG.E.U8 R136, desc[UR26][R96.64] ;  /* 0x0000001a60880981 */ /* 0x0002aa000c1e1100 */
[----:B------:R-:W-:Y:S01]  /*c670*/  @!P6 IMAD.IADD R92, R92, 0x1, -R88 ;  /* 0x000000015c5ce824 */ /* 0x000fe200078e0a58 */
[----:B------:R-:W-:Y:S01]  /*c680*/  ISETP.GT.U32.AND P6, PT, R88, R94, PT ;  /* 0x0000005e5800720c */ /* 0x000fe20003fc4070 */
[----:B0-----:R-:W5:Y:S02]  /*c690*/  LDL.LU R13, [R1+0x3ac] ;  /* 0x0003ac00010d7983 */ /* 0x001f640000300800 */
[----:B------:R-:W-:-:S05]  /*c6a0*/  @!P4 IMAD.MOV R92, RZ, RZ, -R92 ;  /* 0x000000ffff5cc224 */ /* 0x000fca00078e0a5c */
[----:B------:R-:W-:Y:S01]  /*c6b0*/  SEL R92, R161, R92, !P1 ;  /* 0x0000005ca15c7207 */ /* 0x000fe20004800000 */
[----:B------:R0:W-:Y:S04]  /*c6c0*/  STL [R1+0x2dc], R89 ;  /* 0x0002dc5901007387 */ /* 0x0001e80000100800 */
[----:B------:R-:W-:Y:S02]  /*c6d0*/  IMAD R92, R92, UR7, RZ ;  /* 0x000000075c5c7c24 */ /* 0x000fe4000f8e02ff */
[----:B-1----:R-:W-:Y:S02]  /*c6e0*/  @P0 IMAD.MOV.U32 R96, RZ, RZ, R89 ;  /* 0x000000ffff600224 */ /* 0x002fe400078e0059 */
[----:B------:R-:W-:Y:S01]  /*c6f0*/  @!P6 IMAD.IADD R94, R94, 0x1, -R88 ;  /* 0x000000015e5ee824 */ /* 0x000fe200078e0a58 */
[----:B------:R-:W-:-:S02]  /*c700*/  ISETP.GT.U32.AND P4, PT, R88, R91, PT ;  /* 0x0000005b5800720c */ /* 0x000fc40003f84070 */
[----:B0-----:R-:W-:-:S04]  /*c710*/  IADD3 R89, P6, PT, R92, R85, RZ ;  /* 0x000000555c597210 */ /* 0x001fc80007fde0ff */
[----:B------:R-:W-:Y:S02]  /*c720*/  LEA.HI.X.SX32 R90, R92, R84, 0x1, P6 ;  /* 0x000000545c5a7211 */ /* 0x000fe400030f0eff */
[----:B------:R-:W-:-:S05]  /*c730*/  ISETP.GT.U32.AND P6, PT, R88, R94, PT ;  /* 0x0000005e5800720c */ /* 0x000fca0003fc4070 */
[----:B------:R-:W-:-:S05]  /*c740*/  @!P4 IMAD.IADD R91, R91, 0x1, -R88 ;  /* 0x000000015b5bc824 */ /* 0x000fca00078e0a58 */
[----:B------:R-:W-:-:S03]  /*c750*/  ISETP.GT.U32.AND P4, PT, R88, R91, PT ;  /* 0x0000005b5800720c */ /* 0x000fc60003f84070 */
[----:B------:R-:W-:-:S04]  /*c760*/  @!P6 IMAD.IADD R94, R94, 0x1, -R88 ;  /* 0x000000015e5ee824 */ /* 0x000fc800078e0a58 */
[----:B------:R-:W-:Y:S01]  /*c770*/  @!P5 IMAD.MOV R94, RZ, RZ, -R94 ;  /* 0x000000ffff5ed224 */ /* 0x000fe200078e0a5e */
[----:B------:R-:W-:Y:S01]  /*c780*/  PRMT R135, RZ, 0x7610, R135 ;  /* 0x00007610ff877816 */ /* 0x000fe20000000087 */
[----:B------:R-:W-:-:S03]  /*c790*/  @P0 IMAD.MOV.U32 R97, RZ, RZ, R95 ;  /* 0x000000ffff610224 */ /* 0x000fc600078e005f */
[----:B------:R-:W-:Y:S01]  /*c7a0*/  SEL R94, R161, R94, !P1 ;  /* 0x0000005ea15e7207 */ /* 0x000fe20004800000 */
[----:B------:R-:W-:Y:S01]  /*c7b0*/  STL [R1+0x2d8], R95 ;  /* 0x0002d85f01007387 */ /* 0x000fe20000100800 */
[----:B------:R-:W-:-:S03]  /*c7c0*/  @!P4 IMAD.IADD R91, R91, 0x1, -R88 ;  /* 0x000000015b5bc824 */ /* 0x000fc600078e0a58 */
[----:B------:R0:W-:Y:S01]  /*c7d0*/  STS.U8 [R99+UR13+0x280], R14 ;  /* 0x0002800e63007988 */ /* 0x0001e2000800000d */
[----:B------:R-:W-:-:S03]  /*c7e0*/  IMAD R94, R94, UR7, RZ ;  /* 0x000000075e5e7c24 */ /* 0x000fc6000f8e02ff */
[----:B------:R1:W-:Y:S01]  /*c7f0*/  STS.U8 [R99+UR13+0x480], R11 ;  /* 0x0004800b63007988 */ /* 0x0003e2000800000d */
[----:B------:R-:W-:-:S03]  /*c800*/  @!P2 IMAD.MOV R91, RZ, RZ, -R91 ;  /* 0x000000ffff5ba224 */ /* 0x000fc600078e0a5b */
[----:B------:R4:W-:Y:S04]  /*c810*/  STS.U8 [R99+UR13+0x680], R12 ;  /* 0x0006800c63007988 */ /* 0x0009e8000800000d */
[----:B0-----:R-:W5:Y:S04]  /*c820*/  LDL.LU R14, [R1+0x3a8] ;  /* 0x0003a800010e7983 */ /* 0x001f680000300800 */
[----:B-1----:R-:W5:Y:S04]  /*c830*/  LDL.LU R11, [R1+0x3a4] ;  /* 0x0003a400010b7983 */ /* 0x002f680000300800 */
[----:B----4-:R-:W5:Y:S04]  /*c840*/  LDL.LU R12, [R1+0x3a0] ;  /* 0x0003a000010c7983 */ /* 0x010f680000300800 */
[----:B------:R0:W4:Y:S04]  /*c850*/  @P0 LDG.E.U8 R135, desc[UR26][R96.64] ;  /* 0x0000001a60870981 */ /* 0x000128000c1e1100 */
[----:B------:R-:W-:Y:S04]  /*c860*/  STL [R1+0x2f4], R89 ;  /* 0x0002f45901007387 */ /* 0x000fe80000100800 */
[----:B------:R1:W-:Y:S01]  /*c870*/  STL [R1+0x2f0], R90 ;  /* 0x0002f05a01007387 */ /* 0x0003e20000100800 */
[----:B0-----:R-:W-:-:S02]  /*c880*/  @P0 IMAD.MOV.U32 R97, RZ, RZ, R90 ;  /* 0x000000ffff610224 */ /* 0x001fc400078e005a */
[----:B------:R-:W-:Y:S01]  /*c890*/  @P0 IMAD.MOV.U32 R96, RZ, RZ, R89 ;  /* 0x000000ffff600224 */ /* 0x000fe200078e0059 */
[C---:B-1----:R-:W-:Y:S02]  /*c8a0*/  IADD3 R90, P2, PT, R94.reuse, R85, RZ ;  /* 0x000000555e5a7210 */ /* 0x042fe40007f5e0ff */
[----:B------:R-:W-:Y:S02]  /*c8b0*/  SEL R89, R161, R91, !P1 ;  /* 0x0000005ba1597207 */ /* 0x000fe40004800000 */
[----:B------:R-:W-:Y:S02]  /*c8c0*/  LEA.HI.X.SX32 R92, R94, R84, 0x1, P2 ;  /* 0x000000545e5c7211 */ /* 0x000fe400010f0eff */
[----:B------:R-:W-:Y:S01]  /*c8d0*/  PRMT R132, RZ, 0x7610, R132 ;  /* 0x00007610ff847816 */ /* 0x000fe20000000084 */
[----:B------:R-:W-:Y:S02]  /*c8e0*/  IMAD R89, R89, UR7, RZ ;  /* 0x0000000759597c24 */ /* 0x000fe4000f8e02ff */
[----:B------:R-:W-:Y:S01]  /*c8f0*/  @P0 IMAD.MOV.U32 R91, RZ, RZ, R92 ;  /* 0x000000ffff5b0224 */ /* 0x000fe200078e005c */
[----:B------:R0:W-:Y:S04]  /*c900*/  STS.U8 [R99+UR13+0x880], R195 ;  /* 0x000880c363007988 */ /* 0x0001e8000800000d */
[----:B------:R1:W-:Y:S04]  /*c910*/  STS.U8 [R99+UR13+0xa80], R194 ;  /* 0x000a80c263007988 */ /* 0x0003e8000800000d */
[----:B------:R3:W2:Y:S04]  /*c920*/  @P0 LDG.E.U8 R132, desc[UR26][R90.64] ;  /* 0x0000001a5a840981 */ /* 0x0006a8000c1e1100 */
[----:B0-----:R-:W5:Y:S04]  /*c930*/  LDL.LU R195, [R1+0x39c] ;  /* 0x00039c0001c37983 */ /* 0x001f680000300800 */
[----:B-1----:R-:W5:Y:S04]  /*c940*/  LDL.LU R194, [R1+0x398] ;  /* 0x0003980001c27983 */ /* 0x002f680000300800 */
[----:B------:R3:W-:Y:S01]  /*c950*/  STL [R1+0x30c], R90 ;  /* 0x00030c5a01007387 */ /* 0x0007e20000100800 */
[----:B------:R-:W-:-:S02]  /*c960*/  PRMT R133, RZ, 0x7610, R133 ;  /* 0x00007610ff857816 */ /* 0x000fc40000000085 */
[C---:B---3--:R-:W-:Y:S01]  /*c970*/  IADD3 R90, P2, PT, R89.reuse, R85, RZ ;  /* 0x00000055595a7210 */ /* 0x048fe20007f5e0ff */
[----:B------:R-:W-:Y:S03]  /*c980*/  STL [R1+0x308], R92 ;  /* 0x0003085c01007387 */ /* 0x000fe60000100800 */
[----:B------:R-:W-:Y:S01]  /*c990*/  LEA.HI.X.SX32 R91, R89, R84, 0x1, P2 ;  /* 0x00000054595b7211 */ /* 0x000fe200010f0eff */
[----:B------:R0:W-:Y:S01]  /*c9a0*/  STS.U8 [R99+UR13+0xc80], R179 ;  /* 0x000c80b363007988 */ /* 0x0001e2000800000d */
[----:B------:R-:W-:-:S03]  /*c9b0*/  LOP3.LUT R89, R87, 0x6, RZ, 0xfc, !PT ;  /* 0x0000000657597812 */ /* 0x000fc600078efcff */
[----:B------:R1:W3:Y:S04]  /*c9c0*/  @P0 LDG.E.U8 R133, desc[UR26][R90.64] ;  /* 0x0000001a5a850981 */ /* 0x0002e8000c1e1100 */
[----:B0-----:R-:W5:Y:S04]  /*c9d0*/  LDL.LU R179, [R1+0x394] ;  /* 0x0003940001b37983 */ /* 0x001f680000300800 */
[----:B------:R1:W-:Y:S04]  /*c9e0*/  STL [R1+0x324], R90 ;  /* 0x0003245a01007387 */ /* 0x0003e80000100800 */
[----:B------:R0:W-:Y:S01]  /*c9f0*/  STL [R1+0x320], R91 ;  /* 0x0003205b01007387 */ /* 0x0001e20000100800 */
[----:B-1----:R-:W-:-:S05]  /*ca00*/  IABS R90, R89 ;  /* 0x00000059005a7213 */ /* 0x002fca0000000000 */
[----:B0-----:R-:W-:Y:S01]  /*ca10*/  IMAD.HI.U32 R91, R86, R90, RZ ;  /* 0x0000005a565b7227 */ /* 0x001fe200078e00ff */
[----:B------:R-:W-:-:S03]  /*ca20*/  ISETP.GE.AND P6, PT, R89, RZ, PT ;  /* 0x000000ff5900720c */ /* 0x000fc60003fc6270 */
[----:B------:R-:W-:-:S04]  /*ca30*/  IMAD.MOV R91, RZ, RZ, -R91 ;  /* 0x000000ffff5b7224 */ /* 0x000fc800078e0a5b */
[----:B------:R-:W-:Y:S01]  /*ca40*/  IMAD R89, R88, R91, R90 ;  /* 0x0000005b58597224 */ /* 0x000fe200078e025a */
[----:B------:R-:W-:-:S04]  /*ca50*/  LOP3.LUT R90, R87, 0xe, RZ, 0xfc, !PT ;  /* 0x0000000e575a7812 */ /* 0x000fc800078efcff */
[----:B------:R-:W-:Y:S02]  /*ca60*/  IABS R91, R90 ;  /* 0x0000005a005b7213 */ /* 0x000fe40000000000 */
[----:B------:R-:W-:-:S03]  /*ca70*/  ISETP.GT.U32.AND P2, PT, R88, R89, PT ;  /* 0x000000595800720c */ /* 0x000fc60003f44070 */
[----:B------:R-:W-:Y:S01]  /*ca80*/  IMAD.HI.U32 R92, R86, R91, RZ ;  /* 0x0000005b565c7227 */ /* 0x000fe200078e00ff */
[----:B------:R-:W-:-:S03]  /*ca90*/  ISETP.GE.AND P5, PT, R90, RZ, PT ;  /* 0x000000ff5a00720c */ /* 0x000fc60003fa6270 */
[----:B------:R-:W-:-:S04]  /*caa0*/  IMAD.MOV R92, RZ, RZ, -R92 ;  /* 0x000000ffff5c7224 */ /* 0x000fc800078e0a5c */
[C---:B------:R-:W-:Y:S02]  /*cab0*/  IMAD R90, R88.reuse, R92, R91 ;  /* 0x0000005c585a7224 */ /* 0x040fe400078e025b */
[----:B------:R-:W-:Y:S01]  /*cac0*/  @!P2 IMAD.IADD R89, R89, 0x1, -R88 ;  /* 0x000000015959a824 */ /* 0x000fe200078e0a58 */
[----:B------:R-:W-:Y:S02]  /*cad0*/  LOP3.LUT R91, R87, 0x16, RZ, 0xfc, !PT ;  /* 0x00000016575b7812 */ /* 0x000fe400078efcff */
[C---:B------:R-:W-:Y:S02]  /*cae0*/  ISETP.GT.U32.AND P2, PT, R88.reuse, R90, PT ;  /* 0x0000005a5800720c */ /* 0x040fe40003f44070 */
[----:B------:R-:W-:Y:S02]  /*caf0*/  ISETP.GT.U32.AND P4, PT, R88, R89, PT ;  /* 0x000000595800720c */ /* 0x000fe40003f84070 */
[----:B------:R-:W-:-:S05]  /*cb00*/  IABS R92, R91 ;  /* 0x0000005b005c7213 */ /* 0x000fca0000000000 */
[----:B------:R-:W-:-:S04]  /*cb10*/  IMAD.HI.U32 R94, R86, R92, RZ ;  /* 0x0000005c565e7227 */ /* 0x000fc800078e00ff */
[----:B------:R-:W-:Y:S02]  /*cb20*/  IMAD.MOV R94, RZ, RZ, -R94 ;  /* 0x000000ffff5e7224 */ /* 0x000fe400078e0a5e */
[--C-:B------:R-:W-:Y:S02]  /*cb30*/  @!P2 IMAD.IADD R90, R90, 0x1, -R88.reuse ;  /* 0x000000015a5aa824 */ /* 0x100fe400078e0a58 */
[----:B------:R-:W-:Y:S01]  /*cb40*/  @!P4 IMAD.IADD R89, R89, 0x1, -R88 ;  /* 0x000000015959c824 */ /* 0x000fe200078e0a58 */
[----:B------:R-:W-:Y:S01]  /*cb50*/  ISETP.GE.AND P4, PT, R91, RZ, PT ;  /* 0x000000ff5b00720c */ /* 0x000fe20003f86270 */
[C---:B------:R-:W-:Y:S01]  /*cb60*/  IMAD R91, R88.reuse, R94, R92 ;  /* 0x0000005e585b7224 */ /* 0x040fe200078e025c */
[----:B------:R-:W-:Y:S01]  /*cb70*/  LOP3.LUT R92, R87, 0x1e, RZ, 0xfc, !PT ;  /* 0x0000001e575c7812 */ /* 0x000fe200078efcff */
[----:B------:R-:W-:Y:S01]  /*cb80*/  IMAD.MOV.U32 R123, RZ, RZ, R89 ;  /* 0x000000ffff7b7224 */ /* 0x000fe200078e0059 */
[C---:B------:R-:W-:Y:S02]  /*cb90*/  ISETP.GT.U32.AND P2, PT, R88.reuse, R90, PT ;  /* 0x0000005a5800720c */ /* 0x040fe40003f44070 */
[----:B------:R-:W-:Y:S01]  /*cba0*/  IABS R94, R92 ;  /* 0x0000005c005e7213 */ /* 0x000fe20000000000 */
[----:B------:R-:W-:Y:S01]  /*cbb0*/  @!P6 IMAD.MOV R123, RZ, RZ, -R123 ;  /* 0x000000ffff7be224 */ /* 0x000fe200078e0a7b */
[----:B------:R-:W-:-:S03]  /*cbc0*/  ISETP.GT.U32.AND P6, PT, R88, R91, PT ;  /* 0x0000005b5800720c */ /* 0x000fc60003fc4070 */
[----:B------:R-:W-:-:S04]  /*cbd0*/  IMAD.HI.U32 R95, R86, R94, RZ ;  /* 0x0000005e565f7227 */ /* 0x000fc800078e00ff */
[----:B------:R-:W-:Y:S02]  /*cbe0*/  IMAD.MOV R89, RZ, RZ, -R95 ;  /* 0x000000ffff597224 */ /* 0x000fe400078e0a5f */
[----:B------:R-:W-:Y:S02]  /*cbf0*/  @!P2 IMAD.IADD R90, R90, 0x1, -R88 ;  /* 0x000000015a5aa824 */ /* 0x000fe400078e0a58 */
[----:B------:R-:W-:Y:S02]  /*cc00*/  IMAD R89, R88, R89, R94 ;  /* 0x0000005958597224 */ /* 0x000fe400078e025e */
[----:B------:R-:W-:Y:S02]  /*cc10*/  IMAD.MOV.U32 R128, RZ, RZ, R90 ;  /* 0x000000ffff807224 */ /* 0x000fe400078e005a */
[----:B------:R-:W-:Y:S01]  /*cc20*/  @!P6 IMAD.IADD R91, R91, 0x1, -R88 ;  /* 0x000000015b5be824 */ /* 0x000fe200078e0a58 */
[----:B------:R-:W-:Y:S01]  /*cc30*/  ISETP.GE.AND P2, PT, R92, RZ, PT ;  /* 0x000000ff5c00720c */ /* 0x000fe20003f46270 */
[----:B------:R-:W-:Y:S01]  /*cc40*/  @!P5 IMAD.MOV R128, RZ, RZ, -R128 ;  /* 0x000000ffff80d224 */ /* 0x000fe200078e0a80 */
[----:B------:R-:W-:-:S02]  /*cc50*/  ISETP.GT.U32.AND P5, PT, R88, R89, PT ;  /* 0x000000595800720c */ /* 0x000fc40003fa4070 */
[----:B------:R-:W-:Y:S02]  /*cc60*/  LOP3.LUT R92, R87, 0x26, RZ, 0xfc, !PT ;  /* 0x00000026575c7812 */ /* 0x000fe400078efcff */
[----:B------:R-:W-:Y:S02]  /*cc70*/  ISETP.GT.U32.AND P6, PT, R88, R91, PT ;  /* 0x0000005b5800720c */ /* 0x000fe40003fc4070 */
[----:B------:R-:W-:-:S05]  /*cc80*/  IABS R94, R92 ;  /* 0x0000005c005e7213 */ /* 0x000fca0000000000 */
[----:B------:R-:W-:-:S04]  /*cc90*/  IMAD.HI.U32 R95, R86, R94, RZ ;  /* 0x0000005e565f7227 */ /* 0x000fc800078e00ff */
[--C-:B------:R-:W-:Y:S02]  /*cca0*/  @!P5 IMAD.IADD R89, R89, 0x1, -R88.reuse ;  /* 0x000000015959d824 */ /* 0x100fe400078e0a58 */
[----:B------:R-:W-:Y:S02]  /*ccb0*/  IMAD.MOV R90, RZ, RZ, -R95 ;  /* 0x000000ffff5a7224 */ /* 0x000fe400078e0a5f */
        /* <DEDUP_REMOVED lines=145> */
[----:B--2---:R0:W-:Y:S01]  /*d5d0*/  STS.U8 [R99+UR13+0x3080], R110 ;  /* 0x0030806e63007988 */ /* 0x0041e2000800000d */
[----:B------:R-:W-:Y:S01]  /*d5e0*/  ISETP.GE.AND P6, PT, R92, RZ, PT ;  /* 0x000000ff5c00720c */ /* 0x000fe20003fc6270 */
[C---:B------:R-:W-:Y:S01]  /*d5f0*/  IMAD R90, R88.reuse, R90, R94 ;  /* 0x0000005a585a7224 */ /* 0x040fe200078e025e */
[----:B------:R-:W-:Y:S02]  /*d600*/  LOP3.LUT R92, R87, 0x8e, RZ, 0xfc, !PT ;  /* 0x0000008e575c7812 */ /* 0x000fe400078efcff */
[----:B------:R-:W-:Y:S01]  /*d610*/  ISETP.GT.U32.AND P5, PT, R88, R89, PT ;  /* 0x000000595800720c */ /* 0x000fe20003fa4070 */
[----:B0-----:R-:W-:Y:S01]  /*d620*/  IMAD.MOV.U32 R110, RZ, RZ, R91 ;  /* 0x000000ffff6e7224 */ /* 0x001fe200078e005b */
[----:B------:R-:W-:-:S03]  /*d630*/  IABS R94, R92 ;  /* 0x0000005c005e7213 */ /* 0x000fc60000000000 */
[----:B------:R-:W-:Y:S01]  /*d640*/  @!P4 IMAD.MOV R110, RZ, RZ, -R110 ;  /* 0x000000ffff6ec224 */ /* 0x000fe200078e0a6e */
[----:B------:R-:W-:Y:S01]  /*d650*/  ISETP.GT.U32.AND P4, PT, R88, R90, PT ;  /* 0x0000005a5800720c */ /* 0x000fe20003f84070 */
[----:B------:R-:W-:Y:S01]  /*d660*/  IMAD.HI.U32 R95, R86, R94, RZ ;  /* 0x0000005e565f7227 */ /* 0x000fe200078e00ff */
[----:B------:R-:W-:-:S03]  /*d670*/  PRMT R140, RZ, 0x7610, R140 ;  /* 0x00007610ff8c7816 */ /* 0x000fc6000000008c */
[----:B------:R-:W-:Y:S02]  /*d680*/  IMAD.MOV R91, RZ, RZ, -R95 ;  /* 0x000000ffff5b7224 */ /* 0x000fe400078e0a5f */
[----:B------:R-:W-:Y:S01]  /*d690*/  @!P5 IMAD.IADD R89, R89, 0x1, -R88 ;  /* 0x000000015959d824 */ /* 0x000fe200078e0a58 */
[----:B------:R0:W2:Y:S01]  /*d6a0*/  @P0 LDG.E.U8 R140, desc[UR26][R108.64] ;  /* 0x0000001a6c8c0981 */ /* 0x0000a2000c1e1100 */
[----:B------:R-:W-:-:S04]  /*d6b0*/  IMAD R91, R88, R91, R94 ;  /* 0x0000005b585b7224 */ /* 0x000fc800078e025e */
[----:B------:R-:W-:Y:S02]  /*d6c0*/  @!P4 IMAD.IADD R90, R90, 0x1, -R88 ;  /* 0x000000015a5ac824 */ /* 0x000fe400078e0a58 */
[----:B0-----:R-:W-:Y:S01]  /*d6d0*/  IMAD.MOV.U32 R109, RZ, RZ, R89 ;  /* 0x000000ffff6d7224 */ /* 0x001fe200078e0059 */
[----:B------:R-:W-:-:S03]  /*d6e0*/  ISETP.GE.AND P5, PT, R92, RZ, PT ;  /* 0x000000ff5c00720c */ /* 0x000fc60003fa6270 */
[----:B------:R-:W-:Y:S01]  /*d6f0*/  @!P2 IMAD.MOV R109, RZ, RZ, -R109 ;  /* 0x000000ffff6da224 */ /* 0x000fe200078e0a6d */
[C---:B------:R-:W-:Y:S02]  /*d700*/  ISETP.GT.U32.AND P2, PT, R88.reuse, R91, PT ;  /* 0x0000005b5800720c */ /* 0x040fe40003f44070 */
        /* <DEDUP_REMOVED lines=23> */
[----:B------:R-:W-:-:S02]  /*d880*/  LOP3.LUT R92, R87, 0xa6, RZ, 0xfc, !PT ;  /* 0x000000a6575c7812 */ /* 0x000fc400078efcff */
        /* <DEDUP_REMOVED lines=50> */
[----:B------:R-:W-:Y:S02]  /*dbb0*/  IABS R94, R90 ;  /* 0x0000005a005e7213 */ /* 0x000fe40000000000 */
[----:B------:R-:W-:-:S03]  /*dbc0*/  PRMT R134, RZ, 0x7610, R134 ;  /* 0x00007610ff867816 */ /* 0x000fc60000000086 */
[----:B------:R-:W-:-:S03]  /*dbd0*/  IMAD.HI.U32 R95, R86, R94, RZ ;  /* 0x0000005e565f7227 */ /* 0x000fc600078e00ff */
[----:B------:R0:W2:Y:S01]  /*dbe0*/  @P0 LDG.E.U8 R134, desc[UR26][R96.64] ;  /* 0x0000001a60860981 */ /* 0x0000a2000c1e1100 */
[----:B------:R-:W-:Y:S02]  /*dbf0*/  IMAD.MOV R89, RZ, RZ, -R95 ;  /* 0x000000ffff597224 */ /* 0x000fe400078e0a5f */
[--C-:B------:R-:W-:Y:S02]  /*dc00*/  @!P5 IMAD.IADD R92, R92, 0x1, -R88.reuse ;  /* 0x000000015c5cd824 */ /* 0x100fe400078e0a58 */
[----:B------:R-:W-:Y:S01]  /*dc10*/  @!P6 IMAD.IADD R91, R91, 0x1, -R88 ;  /* 0x000000015b5be824 */ /* 0x000fe200078e0a58 */
        /* <DEDUP_REMOVED lines=8> */
[----:B------:R-:W-:-:S04]  /*dca0*/  IMAD.HI.U32 R95, R86, R94, RZ ;  /* 0x0000005e565f7227 */ /* 0x000fc800078e00ff */
[----:B------:R-:W-:Y:S02]  /*dcb0*/  IMAD.MOV R91, RZ, RZ, -R95 ;  /* 0x000000ffff5b7224 */ /* 0x000fe400078e0a5f */
[----:B------:R-:W-:Y:S01]  /*dcc0*/  @!P5 IMAD.IADD R92, R92, 0x1, -R88 ;  /* 0x000000015c5cd824 */ /* 0x000fe200078e0a58 */
[----:B------:R-:W-:Y:S01]  /*dcd0*/  ISETP.GE.AND P5, PT, R89, RZ, PT ;  /* 0x000000ff5900720c */ /* 0x000fe20003fa6270 */
[----:B------:R-:W-:Y:S02]  /*dce0*/  IMAD R89, R88, R91, R94 ;  /* 0x0000005b58597224 */ /* 0x000fe400078e025e */
[----:B------:R-:W-:Y:S02]  /*dcf0*/  IMAD.MOV.U32 R96, RZ, RZ, R92 ;  /* 0x000000ffff607224 */ /* 0x000fe400078e005c */
[----:B------:R-:W-:Y:S01]  /*dd00*/  @!P4 IMAD.IADD R90, R90, 0x1, -R88 ;  /* 0x000000015a5ac824 */ /* 0x000fe200078e0a58 */
[----:B------:R-:W-:Y:S01]  /*dd10*/  LOP3.LUT R91, R87, 0xd6, RZ, 0xfc, !PT ;  /* 0x000000d6575b7812 */ /* 0x000fe200078efcff */
[----:B------:R-:W-:Y:S01]  /*dd20*/  @!P2 IMAD.MOV R96, RZ, RZ, -R96 ;  /* 0x000000ffff60a224 */ /* 0x000fe200078e0a60 */
[----:B------:R-:W-:-:S02]  /*dd30*/  ISETP.GT.U32.AND P2, PT, R88, R89, PT ;  /* 0x000000595800720c */ /* 0x000fc40003f44070 */
        /* <DEDUP_REMOVED lines=8> */
[----:B------:R-:W-:Y:S02]  /*ddc0*/  LOP3.LUT R92, R87, 0xde, RZ, 0xfc, !PT ;  /* 0x000000de575c7812 */ /* 0x000fe400078efcff */
[----:B------:R-:W-:Y:S02]  /*ddd0*/  ISETP.GT.U32.AND P2, PT, R88, R89, PT ;  /* 0x000000595800720c */ /* 0x000fe40003f44070 */
[----:B------:R-:W-:Y:S01]  /*dde0*/  IABS R94, R92 ;  /* 0x0000005c005e7213 */ /* 0x000fe20000000000 */
[----:B------:R-:W-:-:S04]  /*ddf0*/  IMAD.MOV.U32 R95, RZ, RZ, R90 ;  /* 0x000000ffff5f7224 */ /* 0x000fc800078e005a */
[----:B------:R-:W-:-:S04]  /*de00*/  IMAD.HI.U32 R90, R86, R94, RZ ;  /* 0x0000005e565a7227 */ /* 0x000fc800078e00ff */
[----:B------:R-:W-:Y:S02]  /*de10*/  IMAD.MOV R90, RZ, RZ, -R90 ;  /* 0x000000ffff5a7224 */ /* 0x000fe400078e0a5a */
[----:B------:R-:W-:Y:S01]  /*de20*/  @!P2 IMAD.IADD R89, R89, 0x1, -R88 ;  /* 0x000000015959a824 */ /* 0x000fe200078e0a58 */
[----:B------:R-:W-:Y:S01]  /*de30*/  ISETP.GE.AND P2, PT, R92, RZ, PT ;  /* 0x000000ff5c00720c */ /* 0x000fe20003f46270 */
[----:B------:R-:W-:Y:S02]  /*de40*/  IMAD R92, R88, R90, R94 ;  /* 0x0000005a585c7224 */ /* 0x000fe400078e025e */
[----:B------:R-:W-:-:S04]  /*de50*/  IMAD.MOV.U32 R94, RZ, RZ, R89 ;  /* 0x000000ffff5e7224 */ /* 0x000fc800078e0059 */
[----:B------:R-:W-:Y:S01]  /*de60*/  @!P5 IMAD.MOV R94, RZ, RZ, -R94 ;  /* 0x000000ffff5ed224 */ /* 0x000fe200078e0a5e */
[C---:B------:R-:W-:Y:S01]  /*de70*/  ISETP.GT.U32.AND P5, PT, R88.reuse, R92, PT ;  /* 0x0000005c5800720c */ /* 0x040fe20003fa4070 */
[----:B------:R0:W-:Y:S01]  /*de80*/  STS.U8 [R99+UR13+0x3e80], R129 ;  /* 0x003e808163007988 */ /* 0x0001e2000800000d */
[----:B------:R-:W-:Y:S01]  /*de90*/  @!P6 IMAD.MOV R95, RZ, RZ, -R95 ;  /* 0x000000ffff5fe224 */ /* 0x000fe200078e0a5f */
[----:B------:R-:W-:Y:S02]  /*dea0*/  ISETP.GT.U32.AND P6, PT, R88, R91, PT ;  /* 0x0000005b5800720c */ /* 0x000fe40003fc4070 */
[----:B0-----:R-:W-:-:S08]  /*deb0*/  LOP3.LUT R129, R87, 0xe6, RZ, 0xfc, !PT ;  /* 0x000000e657817812 */ /* 0x001fd000078efcff */
[----:B------:R-:W-:Y:S01]  /*dec0*/  @!P5 IMAD.IADD R92, R92, 0x1, -R88 ;  /* 0x000000015c5cd824 */ /* 0x000fe200078e0a58 */
[----:B------:R-:W-:-:S04]  /*ded0*/  IABS R90, R129 ;  /* 0x00000081005a7213 */ /* 0x000fc80000000000 */
[----:B------:R-:W-:Y:S01]  /*dee0*/  ISETP.GT.U32.AND P5, PT, R88, R92, PT ;  /* 0x0000005c5800720c */ /* 0x000fe20003fa4070 */
[----:B------:R-:W-:-:S04]  /*def0*/  IMAD.HI.U32 R89, R86, R90, RZ ;  /* 0x0000005a56597227 */ /* 0x000fc800078e00ff */
[----:B------:R-:W-:Y:S02]  /*df00*/  IMAD.MOV R89, RZ, RZ, -R89 ;  /* 0x000000ffff597224 */ /* 0x000fe400078e0a59 */
[----:B------:R-:W-:Y:S02]  /*df10*/  @!P6 IMAD.IADD R91, R91, 0x1, -R88 ;  /* 0x000000015b5be824 */ /* 0x000fe400078e0a58 */
[----:B------:R-:W-:-:S04]  /*df20*/  IMAD R90, R88, R89, R90 ;  /* 0x00000059585a7224 */ /* 0x000fc800078e025a */
[--C-:B------:R-:W-:Y:S01]  /*df30*/  @!P5 IMAD.IADD R92, R92, 0x1, -R88.reuse ;  /* 0x000000015c5cd824 */ /* 0x100fe200078e0a58 */
[C---:B------:R-:W-:Y:S02]  /*df40*/  ISETP.GT.U32.AND P6, PT, R88.reuse, R91, PT ;  /* 0x0000005b5800720c */ /* 0x040fe40003fc4070 */
[----:B------:R-:W-:Y:S01]  /*df50*/  ISETP.GT.U32.AND P5, PT, R88, R90, PT ;  /* 0x0000005a5800720c */ /* 0x000fe20003fa4070 */
[----:B------:R-:W-:Y:S04]  /*df60*/  STS.U8 [R99+UR13+0xe80], R248 ;  /* 0x000e80f863007988 */ /* 0x000fe8000800000d */
[----:B------:R0:W-:Y:S04]  /*df70*/  STS.U8 [R99+UR13+0x1080], R178 ;  /* 0x001080b263007988 */ /* 0x0001e8000800000d */
[----:B------:R-:W-:Y:S04]  /*df80*/  STS.U8 [R99+UR13+0x1280], R19 ;  /* 0x0012801363007988 */ /* 0x000fe8000800000d */
        /* <DEDUP_REMOVED lines=20> */
[----:B------:R1:W-:Y:S01]  /*e0d0*/  STS.U8 [R101+UR13+0x500], R130 ;  /* 0x0005008265007988 */ /* 0x0003e2000800000d */
[--C-:B------:R-:W-:Y:S01]  /*e0e0*/  @!P6 IMAD.IADD R91, R91, 0x1, -R88.reuse ;  /* 0x000000015b5be824 */ /* 0x100fe200078e0a58 */
[----:B------:R-:W-:Y:S01]  /*e0f0*/  ISETP.GE.AND P6, PT, R129, RZ, PT ;  /* 0x000000ff8100720c */ /* 0x000fe20003fc6270 */
[----:B------:R-:W-:Y:S01]  /*e100*/  @!P5 IMAD.IADD R90, R90, 0x1, -R88 ;  /* 0x000000015a5ad824 */ /* 0x000fe200078e0a58 */
[C---:B------:R-:W-:Y:S01]  /*e110*/  SEL R123, R161.reuse, R123, !P1 ;  /* 0x0000007ba17b7207 */ /* 0x040fe20004800000 */
[----:B------:R-:W-:Y:S01]  /*e120*/  @!P2 IMAD.MOV R92, RZ, RZ, -R92 ;  /* 0x000000ffff5ca224 */ /* 0x000fe200078e0a5c */
[----:B------:R-:W-:Y:S01]  /*e130*/  SEL R223, R161, R127, !P1 ;  /* 0x0000007fa1df7207 */ /* 0x000fe20004800000 */
[----:B0-----:R-:W5:Y:S01]  /*e140*/  LDL.LU R178, [R1+0x390] ;  /* 0x0003900001b27983 */ /* 0x001f620000300800 */
[----:B-1----:R-:W-:-:S02]  /*e150*/  LOP3.LUT R130, R87, 0xee, RZ, 0xfc, !PT ;  /* 0x000000ee57827812 */ /* 0x002fc400078efcff */
[----:B------:R-:W-:Y:S01]  /*e160*/  ISETP.GT.U32.AND P5, PT, R88, R90, PT ;  /* 0x0000005a5800720c */ /* 0x000fe20003fa4070 */
[----:B------:R-:W-:Y:S01]  /*e170*/  @!P4 IMAD.MOV R91, RZ, RZ, -R91 ;  /* 0x000000ffff5bc224 */ /* 0x000fe200078e0a5b */
[----:B------:R-:W-:Y:S01]  /*e180*/  IABS R89, R130 ;  /* 0x0000008200597213 */ /* 0x000fe20000000000 */
[----:B------:R-:W-:Y:S01]  /*e190*/  IMAD R123, R123, UR7, RZ ;  /* 0x000000077b7b7c24 */ /* 0x000fe2000f8e02ff */
[C---:B------:R-:W-:Y:S01]  /*e1a0*/  SEL R215, R161.reuse, R128, !P1 ;  /* 0x00000080a1d77207 */ /* 0x040fe20004800000 */
[----:B------:R0:W-:Y:S02]  /*e1b0*/  STS.U8 [R101+UR13+0x300], R148 ;  /* 0x0003009465007988 */ /* 0x0001e4000800000d */
[----:B------:R-:W-:Y:S01]  /*e1c0*/  IMAD.HI.U32 R129, R86, R89, RZ ;  /* 0x0000005956817227 */ /* 0x000fe200078e00ff */
[C---:B------:R-:W-:Y:S01]  /*e1d0*/  SEL R231, R161.reuse, R126, !P1 ;  /* 0x0000007ea1e77207 */ /* 0x040fe20004800000 */
[----:B------:R-:W-:Y:S02]  /*e1e0*/  STS.U8 [R101+UR13+0x900], R150 ;  /* 0x0009009665007988 */ /* 0x000fe4000800000d */
[----:B------:R-:W-:Y:S01]  /*e1f0*/  IMAD.MOV R129, RZ, RZ, -R129 ;  /* 0x000000ffff817224 */ /* 0x000fe200078e0a81 */
[----:B------:R-:W-:Y:S01]  /*e200*/  SEL R239, R161, R125, !P1 ;  /* 0x0000007da1ef7207 */ /* 0x000fe20004800000 */
[----:B------:R1:W-:Y:S02]  /*e210*/  STS.U8 [R101+UR13+0xb00], R149 ;  /* 0x000b009565007988 */ /* 0x0003e4000800000d */
[----:B------:R-:W-:Y:S01]  /*e220*/  IMAD R89, R88, R129, R89 ;  /* 0x0000008158597224 */ /* 0x000fe200078e0259 */
[----:B------:R-:W-:Y:S01]  /*e230*/  LOP3.LUT R129, R87, 0xf6, RZ, 0xfc, !PT ;  /* 0x000000f657817812 */ /* 0x000fe200078efcff */
[----:B------:R-:W-:Y:S01]  /*e240*/  @!P5 IMAD.IADD R90, R90, 0x1, -R88 ;  /* 0x000000015a5ad824 */ /* 0x000fe200078e0a58 */
[----:B------:R-:W-:Y:S01]  /*e250*/  SEL R247, R161, R124, !P1 ;  /* 0x0000007ca1f77207 */ /* 0x000fe20004800000 */
[----:B------:R0:W-:Y:S01]  /*e260*/  STS.U8 [R101+UR13+0xd00], R216 ;  /* 0x000d00d865007988 */ /* 0x0001e2000800000d */
[----:B------:R-:W-:-:S02]  /*e270*/  IABS R87, R129 ;  /* 0x0000008100577213 */ /* 0x000fc40000000000 */
[----:B------:R-:W-:Y:S02]  /*e280*/  ISETP.GT.U32.AND P5, PT, R88, R89, PT ;  /* 0x000000595800720c */ /* 0x000fe40003fa4070 */
[C---:B------:R-:W-:Y:S01]  /*e290*/  SEL R122, R161.reuse, R122, !P1 ;  /* 0x0000007aa17a7207 */ /* 0x040fe20004800000 */
[----:B------:R-:W-:Y:S01]  /*e2a0*/  IMAD.HI.U32 R86, R86, R87, RZ ;  /* 0x0000005756567227 */ /* 0x000fe200078e00ff */
[C---:B------:R-:W-:Y:S02]  /*e2b0*/  SEL R121, R161.reuse, R121, !P1 ;  /* 0x00000079a1797207 */ /* 0x040fe40004800000 */
[C---:B------:R-:W-:Y:S01]  /*e2c0*/  SEL R120, R161.reuse, R120, !P1 ;  /* 0x00000078a1787207 */ /* 0x040fe20004800000 */
[----:B------:R-:W-:Y:S01]  /*e2d0*/  IMAD.MOV R86, RZ, RZ, -R86 ;  /* 0x000000ffff567224 */ /* 0x000fe200078e0a56 */
[C---:B------:R-:W-:Y:S02]  /*e2e0*/  SEL R119, R161.reuse, R119, !P1 ;  /* 0x00000077a1777207 */ /* 0x040fe40004800000 */
[C---:B------:R-:W-:Y:S01]  /*e2f0*/  SEL R118, R161.reuse, R118, !P1 ;  /* 0x00000076a1767207 */ /* 0x040fe20004800000 */
[----:B------:R-:W-:Y:S01]  /*e300*/  IMAD R86, R88, R86, R87 ;  /* 0x0000005658567224 */ /* 0x000fe200078e0257 */
[----:B------:R-:W-:Y:S01]  /*e310*/  SEL R117, R161, R117, !P1 ;  /* 0x00000075a1757207 */ /* 0x000fe20004800000 */
[----:B------:R-:W-:Y:S01]  /*e320*/  @!P5 IMAD.IADD R89, R89, 0x1, -R88 ;  /* 0x000000015959d824 */ /* 0x000fe200078e0a58 */
[----:B------:R-:W-:-:S02]  /*e330*/  SEL R116, R161, R116, !P1 ;  /* 0x00000074a1747207 */ /* 0x000fc40004800000 */
[C---:B------:R-:W-:Y:S02]  /*e340*/  SEL R114, R161.reuse, R114, !P1 ;  /* 0x00000072a1727207 */ /* 0x040fe40004800000 */
[C---:B------:R-:W-:Y:S02]  /*e350*/  SEL R110, R161.reuse, R110, !P1 ;  /* 0x0000006ea16e7207 */ /* 0x040fe40004800000 */
[C---:B------:R-:W-:Y:S02]  /*e360*/  SEL R127, R161.reuse, R104, !P1 ;  /* 0x00000068a17f7207 */ /* 0x040fe40004800000 */
[C---:B------:R-:W-:Y:S02]  /*e370*/  SEL R146, R161.reuse, R96, !P1 ;  /* 0x00000060a1927207 */ /* 0x040fe40004800000 */
[----:B------:R-:W-:Y:S01]  /*e380*/  SEL R147, R161, R95, !P1 ;  /* 0x0000005fa1937207 */ /* 0x000fe20004800000 */
[----:B------:R-:W-:Y:S01]  /*e390*/  IMAD R223, R223, UR7, RZ ;  /* 0x00000007dfdf7c24 */ /* 0x000fe2000f8e02ff */
[----:B------:R-:W-:Y:S01]  /*e3a0*/  ISETP.GT.U32.AND P5, PT, R88, R86, PT ;  /* 0x000000565800720c */ /* 0x000fe20003fa4070 */
[----:B------:R0:W-:Y:S04]  /*e3b0*/  STS.U8 [R101+UR13+0xf00], R224 ;  /* 0x000f00e065007988 */ /* 0x0001e8000800000d */
[----:B------:R-:W5:Y:S01]  /*e3c0*/  LDL.LU R19, [R1+0x38c] ;  /* 0x00038c0001137983 */ /* 0x000f620000300800 */
[----:B------:R-:W-:-:S02]  /*e3d0*/  @!P6 IMAD.MOV R90, RZ, RZ, -R90 ;  /* 0x000000ffff5ae224 */ /* 0x000fc400078e0a5a */
[----:B------:R-:W-:Y:S01]  /*e3e0*/  IMAD R215, R215, UR7, RZ ;  /* 0x00000007d7d77c24 */ /* 0x000fe2000f8e02ff */
[C---:B------:R-:W-:Y:S02]  /*e3f0*/  SEL R124, R161.reuse, R109, !P1 ;  /* 0x0000006da17c7207 */ /* 0x040fe40004800000 */
[C---:B------:R-:W-:Y:S02]  /*e400*/  SEL R125, R161.reuse, R108, !P1 ;  /* 0x0000006ca17d7207 */ /* 0x040fe40004800000 */
[C---:B------:R-:W-:Y:S01]  /*e410*/  SEL R126, R161.reuse, R107, !P1 ;  /* 0x0000006ba17e7207 */ /* 0x040fe20004800000 */
[----:B------:R-:W-:Y:S01]  /*e420*/  @!P5 IMAD.IADD R86, R86, 0x1, -R88 ;  /* 0x000000015656d824 */ /* 0x000fe200078e0a58 */
[----:B------:R-:W-:Y:S02]  /*e430*/  ISETP.GT.U32.AND P5, PT, R88, R89, PT ;  /* 0x000000595800720c */ /* 0x000fe40003fa4070 */
[C---:B------:R-:W-:Y:S02]  /*e440*/  SEL R128, R161.reuse, R103, !P1 ;  /* 0x00000067a1807207 */ /* 0x040fe40004800000 */
[----:B0-----:R-:W-:-:S02]  /*e450*/  SEL R148, R161, R94, !P1 ;  /* 0x0000005ea1947207 */ /* 0x001fc40004800000 */
[C---:B-1----:R-:W-:Y:S02]  /*e460*/  SEL R149, R161.reuse, R91, !P1 ;  /* 0x0000005ba1957207 */ /* 0x042fe40004800000 */
[----:B------:R-:W-:Y:S01]  /*e470*/  SEL R150, R161, R92, !P1 ;  /* 0x0000005ca1967207 */ /* 0x000fe20004800000 */
[----:B------:R-:W-:Y:S01]  /*e480*/  IMAD R231, R231, UR7, RZ ;  /* 0x00000007e7e77c24 */ /* 0x000fe2000f8e02ff */
[----:B------:R-:W-:Y:S01]  /*e490*/  ISETP.GT.U32.AND P4, PT, R88, R86, PT ;  /* 0x000000565800720c */ /* 0x000fe20003f84070 */
[----:B------:R-:W-:Y:S01]  /*e4a0*/  IMAD R239, R239, UR7, RZ ;  /* 0x00000007efef7c24 */ /* 0x000fe2000f8e02ff */
[----:B------:R-:W-:Y:S01]  /*e4b0*/  PRMT R87, RZ, 0x7610, R87 ;  /* 0x00007610ff577816 */ /* 0x000fe20000000057 */
[----:B------:R-:W-:Y:S01]  /*e4c0*/  @!P5 IMAD.IADD R89, R89, 0x1, -R88 ;  /* 0x000000015959d824 */ /* 0x000fe200078e0a58 */
[----:B------:R-:W-:Y:S01]  /*e4d0*/  ISETP.GE.AND P5, PT, R130, RZ, PT ;  /* 0x000000ff8200720c */ /* 0x000fe20003fa6270 */
[----:B------:R-:W-:Y:S01]  /*e4e0*/  IMAD R247, R247, UR7, RZ ;  /* 0x00000007f7f77c24 */ /* 0x000fe2000f8e02ff */
[----:B------:R-:W5:Y:S01]  /*e4f0*/  LDL.LU R111, [R1+0x388] ;  /* 0x00038800016f7983 */ /* 0x000f620000300800 */
[----:B------:R-:W-:-:S02]  /*e500*/  SEL R151, R161, R90, !P1 ;  /* 0x0000005aa1977207 */ /* 0x000fc40004800000 */
[----:B------:R-:W-:Y:S01]  /*e510*/  PRMT R92, RZ, 0x7610, R92 ;  /* 0x00007610ff5c7816 */ /* 0x000fe2000000005c */
[----:B------:R-:W5:Y:S03]  /*e520*/  LDL.LU R8, [R1+0x384] ;  /* 0x0003840001087983 */ /* 0x000f660000300800 */
[----:B------:R-:W-:Y:S01]  /*e530*/  @!P4 IMAD.IADD R86, R86, 0x1, -R88 ;  /* 0x000000015656c824 */ /* 0x000fe200078e0a58 */
[C---:B------:R-:W-:Y:S01]  /*e540*/  IADD3 R208, P4, PT, R123.reuse, R85, RZ ;  /* 0x000000557bd07210 */ /* 0x040fe20007f9e0ff */
[----:B------:R-:W5:Y:S03]  /*e550*/  LDL.LU R9, [R1+0x380] ;  /* 0x0003800001097983 */ /* 0x000f660000300800 */
[----:B------:R-:W-:Y:S01]  /*e560*/  LEA.HI.X.SX32 R207, R123, R84, 0x1, P4 ;  /* 0x000000547bcf7211 */ /* 0x000fe200020f0eff */
[----:B------:R-:W-:Y:S01]  /*e570*/  @P0 IMAD.MOV.U32 R130, RZ, RZ, R208 ;  /* 0x000000ffff820224 */ /* 0x000fe200078e00d0 */
[----:B------:R-:W-:Y:S01]  /*e580*/  ISETP.GE.AND P4, PT, R129, RZ, PT ;  /* 0x000000ff8100720c */ /* 0x000fe20003f86270 */
[----:B------:R-:W-:Y:S01]  /*e590*/  @!P5 IMAD.MOV R89, RZ, RZ, -R89 ;  /* 0x000000ffff59d224 */ /* 0x000fe200078e0a59 */
[----:B------:R-:W-:Y:S01]  /*e5a0*/  PRMT R123, RZ, 0x7610, R123 ;  /* 0x00007610ff7b7816 */ /* 0x000fe2000000007b */
[----:B------:R-:W-:Y:S01]  /*e5b0*/  @P0 IMAD.MOV.U32 R131, RZ, RZ, R207 ;  /* 0x000000ffff830224 */ /* 0x000fe200078e00cf */
[C---:B------:R-:W-:Y:S01]  /*e5c0*/  SEL R129, R161.reuse, R102, !P1 ;  /* 0x00000066a1817207 */ /* 0x040fe20004800000 */
[----:B------:R-:W5:Y:S01]  /*e5d0*/  LDL.LU R6, [R1+0x37c] ;  /* 0x00037c0001067983 */ /* 0x000f620000300800 */
[----:B------:R-:W-:-:S03]  /*e5e0*/  SEL R152, R161, R89, !P1 ;  /* 0x00000059a1987207 */ /* 0x000fc60004800000 */
[----:B------:R0:W2:Y:S04]  /*e5f0*/  @P0 LDG.E.U8 R123, desc[UR26][R130.64] ;  /* 0x0000001a827b0981 */ /* 0x0000a8000c1e1100 */
[----:B------:R-:W-:Y:S01]  /*e600*/  @!P4 IMAD.MOV R86, RZ, RZ, -R86 ;  /* 0x000000ffff56c224 */ /* 0x000fe200078e0a56 */
[----:B------:R-:W5:Y:S04]  /*e610*/  LDL.LU R7, [R1+0x378] ;  /* 0x0003780001077983 */ /* 0x000f680000300800 */
[----:B------:R-:W5:Y:S01]  /*e620*/  LDL.LU R4, [R1+0x374] ;  /* 0x0003740001047983 */ /* 0x000f620000300800 */
[----:B0-----:R-:W-:-:S02]  /*e630*/  SEL R130, R161, R100, !P1 ;  /* 0x00000064a1827207 */ /* 0x001fc40004800000 */
[C---:B------:R-:W-:Y:S01]  /*e640*/  SEL R131, R161.reuse, R97, !P1 ;  /* 0x00000061a1837207 */ /* 0x040fe20004800000 */
[----:B------:R-:W5:Y:S01]  /*e650*/  LDL.LU R5, [R1+0x370] ;  /* 0x0003700001057983 */ /* 0x000f620000300800 */
[----:B------:R-:W-:Y:S02]  /*e660*/  SEL R161, R161, R86, !P1 ;  /* 0x00000056a1a17207 */ /* 0x000fe40004800000 */
[C---:B------:R-:W-:Y:S01]  /*e670*/  IADD3 R216, P1, PT, R215.reuse, R85, RZ ;  /* 0x00000055d7d87210 */ /* 0x040fe20007f3e0ff */
[----:B------:R-:W5:Y:S03]  /*e680*/  LDL.LU R2, [R1+0x36c] ;  /* 0x00036c0001027983 */ /* 0x000f660000300800 */
[----:B------:R-:W-:Y:S01]  /*e690*/  LEA.HI.X.SX32 R215, R215, R84, 0x1, P1 ;  /* 0x00000054d7d77211 */ /* 0x000fe200008f0eff */
[----:B------:R-:W-:Y:S01]  /*e6a0*/  @P0 IMAD.MOV.U32 R88, RZ, RZ, R216 ;  /* 0x000000ffff580224 */ /* 0x000fe200078e00d8 */
[----:B------:R-:W-:-:S02]  /*e6b0*/  PRMT R86, RZ, 0x7610, R86 ;  /* 0x00007610ff567816 */ /* 0x000fc40000000056 */
[----:B------:R-:W-:Y:S01]  /*e6c0*/  IADD3 R224, P1, PT, R223, R85, RZ ;  /* 0x00000055dfe07210 */ /* 0x000fe20007f3e0ff */
[----:B------:R-:W-:-:S03]  /*e6d0*/  @P0 IMAD.MOV.U32 R89, RZ, RZ, R215 ;  /* 0x000000ffff590224 */ /* 0x000fc600078e00d7 */
[-C--:B------:R-:W-:Y:S02]  /*e6e0*/  LEA.HI.X.SX32 R223, R223, R84.reuse, 0x1, P1 ;  /* 0x00000054dfdf7211 */ /* 0x080fe400008f0eff */
[----:B------:R0:W2:Y:S01]  /*e6f0*/  @P0 LDG.E.U8 R86, desc[UR26][R88.64] ;  /* 0x0000001a58560981 */ /* 0x0000a2000c1e1100 */
[C---:B------:R-:W-:Y:S01]  /*e700*/  IADD3 R232, P1, PT, R231.reuse, R85, RZ ;  /* 0x00000055e7e87210 */ /* 0x040fe20007f3e0ff */
[----:B------:R-:W-:Y:S02]  /*e710*/  @P0 IMAD.MOV.U32 R90, RZ, RZ, R224 ;  /* 0x000000ffff5a0224 */ /* 0x000fe400078e00e0 */
[----:B------:R-:W-:Y:S01]  /*e720*/  @P0 IMAD.MOV.U32 R91, RZ, RZ, R223 ;  /* 0x000000ffff5b0224 */ /* 0x000fe200078e00df */
[----:B------:R-:W-:Y:S02]  /*e730*/  LEA.HI.X.SX32 R231, R231, R84, 0x1, P1 ;  /* 0x00000054e7e77211 */ /* 0x000fe400008f0eff */
[----:B0-----:R-:W-:-:S06]  /*e740*/  PRMT R88, RZ, 0x7610, R88 ;  /* 0x00007610ff587816 */ /* 0x001fcc0000000058 */
[----:B------:R0:W2:Y:S01]  /*e750*/  @P0 LDG.E.U8 R88, desc[UR26][R90.64] ;  /* 0x0000001a5a580981 */ /* 0x0000a2000c1e1100 */
[C---:B------:R-:W-:Y:S01]  /*e760*/  IADD3 R240, P1, PT, R239.reuse, R85, RZ ;  /* 0x00000055eff07210 */ /* 0x040fe20007f3e0ff */
[----:B0-----:R-:W-:Y:S02]  /*e770*/  @P0 IMAD.MOV.U32 R90, RZ, RZ, R232 ;  /* 0x000000ffff5a0224 */ /* 0x001fe400078e00e8 */
[----:B------:R-:W-:Y:S01]  /*e780*/  @P0 IMAD.MOV.U32 R91, RZ, RZ, R231 ;  /* 0x000000ffff5b0224 */ /* 0x000fe200078e00e7 */
[----:B------:R-:W-:-:S04]  /*e790*/  LEA.HI.X.SX32 R239, R239, R84, 0x1, P1 ;  /* 0x00000054efef7211 */ /* 0x000fc800008f0eff */
[----:B------:R0:W2:Y:S01]  /*e7a0*/  @P0 LDG.E.U8 R87, desc[UR26][R90.64] ;  /* 0x0000001a5a570981 */ /* 0x0000a2000c1e1100 */
[C---:B------:R-:W-:Y:S01]  /*e7b0*/  IADD3 R248, P1, PT, R247.reuse, R85, RZ ;  /* 0x00000055f7f87210 */ /* 0x040fe20007f3e0ff */
[----:B------:R-:W-:Y:S02]  /*e7c0*/  @P0 IMAD.MOV.U32 R94, RZ, RZ, R240 ;  /* 0x000000ffff5e0224 */ /* 0x000fe400078e00f0 */
[----:B------:R-:W-:Y:S01]  /*e7d0*/  @P0 IMAD.MOV.U32 R95, RZ, RZ, R239 ;  /* 0x000000ffff5f0224 */ /* 0x000fe200078e00ef */
[----:B------:R-:W-:Y:S02]  /*e7e0*/  LEA.HI.X.SX32 R247, R247, R84, 0x1, P1 ;  /* 0x00000054f7f77211 */ /* 0x000fe400008f0eff */
[----:B0-----:R-:W-:Y:S01]  /*e7f0*/  PRMT R90, RZ, 0x7610, R90 ;  /* 0x00007610ff5a7816 */ /* 0x001fe2000000005a */
[----:B------:R-:W-:Y:S01]  /*e800*/  IMAD R91, R122, UR7, RZ ;  /* 0x000000077a5b7c24 */ /* 0x000fe2000f8e02ff */
[----:B------:R-:W-:-:S04]  /*e810*/  PRMT R89, RZ, 0x7610, R89 ;  /* 0x00007610ff597816 */ /* 0x000fc80000000059 */
[----:B------:R0:W3:Y:S01]  /*e820*/  @P0 LDG.E.U8 R90, desc[UR26][R94.64] ;  /* 0x0000001a5e5a0981 */ /* 0x0000e2000c1e1100 */
[----:B------:R-:W-:-:S04]  /*e830*/  IADD3 R163, P1, PT, R91, R85, RZ ;  /* 0x000000555ba37210 */ /* 0x000fc80007f3e0ff */
[----:B------:R-:W-:Y:S01]  /*e840*/  LEA.HI.X.SX32 R167, R91, R84, 0x1, P1 ;  /* 0x000000545ba77211 */ /* 0x000fe200008f0eff */
[----:B0-----:R-:W-:Y:S02]  /*e850*/  @P0 IMAD.MOV.U32 R94, RZ, RZ, R248 ;  /* 0x000000ffff5e0224 */ /* 0x001fe400078e00f8 */
[----:B------:R-:W-:Y:S02]  /*e860*/  @P0 IMAD.MOV.U32 R95, RZ, RZ, R247 ;  /* 0x000000ffff5f0224 */ /* 0x000fe400078e00f7 */
[----:B------:R-:W-:-:S03]  /*e870*/  IMAD R91, R121, UR7, RZ ;  /* 0x00000007795b7c24 */ /* 0x000fc6000f8e02ff */
[----:B------:R0:W3:Y:S02]  /*e880*/  @P0 LDG.E.U8 R89, desc[UR26][R94.64] ;  /* 0x0000001a5e590981 */ /* 0x0000e4000c1e1100 */
[----:B------:R-:W-:-:S04]  /*e890*/  IADD3 R96, P1, PT, R91, R85, RZ ;  /* 0x000000555b607210 */ /* 0x000fc80007f3e0ff */
[----:B------:R-:W-:Y:S01]  /*e8a0*/  LEA.HI.X.SX32 R97, R91, R84, 0x1, P1 ;  /* 0x000000545b617211 */ /* 0x000fe200008f0eff */
[----:B0-----:R-:W-:Y:S02]  /*e8b0*/  @P0 IMAD.MOV.U32 R94, RZ, RZ, R163 ;  /* 0x000000ffff5e0224 */ /* 0x001fe400078e00a3 */
[----:B------:R-:W-:Y:S01]  /*e8c0*/  @P0 IMAD.MOV.U32 R95, RZ, RZ, R167 ;  /* 0x000000ffff5f0224 */ /* 0x000fe200078e00a7 */
[----:B------:R-:W-:-:S04]  /*e8d0*/  PRMT R91, RZ, 0x7610, R91 ;  /* 0x00007610ff5b7816 */ /* 0x000fc8000000005b */
[----:B------:R0:W3:Y:S02]  /*e8e0*/  @P0 LDG.E.U8 R92, desc[UR26][R94.64] ;  /* 0x0000001a5e5c0981 */ /* 0x0000e4000c1e1100 */
[----:B0-----:R-:W-:Y:S02]  /*e8f0*/  @P0 IMAD.MOV.U32 R94, RZ, RZ, R96 ;  /* 0x000000ffff5e0224 */ /* 0x001fe400078e0060 */
[----:B------:R-:W-:-:S05]  /*e900*/  @P0 IMAD.MOV.U32 R95, RZ, RZ, R97 ;  /* 0x000000ffff5f0224 */ /* 0x000fca00078e0061 */
[----:B------:R0:W3:Y:S04]  /*e910*/  @P0 LDG.E.U8 R91, desc[UR26][R94.64] ;  /* 0x0000001a5e5b0981 */ /* 0x0000e8000c1e1100 */
[----:B------:R-:W-:Y:S01]  /*e920*/  STL [R1+0xc], R163 ;  /* 0x00000ca301007387 */ /* 0x000fe20000100800 */
[----:B0-----:R-:W-:-:S03]  /*e930*/  IMAD R94, R120, UR7, RZ ;  /* 0x00000007785e7c24 */ /* 0x001fc6000f8e02ff */
[----:B------:R-:W-:Y:S01]  /*e940*/  STL [R1+0x8], R167 ;  /* 0x000008a701007387 */ /* 0x000fe20000100800 */
[----:B------:R-:W-:Y:S02]  /*e950*/  PRMT R95, RZ, 0x7610, R95 ;  /* 0x00007610ff5f7816 */ /* 0x000fe4000000005f */
[----:B------:R-:W-:Y:S01]  /*e960*/  PRMT R107, RZ, 0x7610, R107 ;  /* 0x00007610ff6b7816 */ /* 0x000fe2000000006b */
[----:B------:R0:W-:Y:S04]  /*e970*/  STL [R1+0x2c], R96 ;  /* 0x00002c6001007387 */ /* 0x0001e80000100800 */
[----:B------:R-:W-:Y:S04]  /*e980*/  STS.U8 [R101+UR13+0x100], R154 ;  /* 0x0001009a65007988 */ /* 0x000fe8000800000d */
[----:B------:R-:W-:Y:S04]  /*e990*/  STS.U8 [R101+UR13+0x700], R158 ;  /* 0x0007009e65007988 */ /* 0x000fe8000800000d */
[----:B------:R-:W-:Y:S01]  /*e9a0*/  STS.U8 [R101+UR13+0x1100], R169 ;  /* 0x001100a965007988 */ /* 0x000fe2000800000d */
[CC--:B0-----:R-:W-:Y:S01]  /*e9b0*/  IADD3 R96, P1, PT, R94.reuse, R85.reuse, RZ ;  /* 0x000000555e607210 */ /* 0x0c1fe20007f3e0ff */
[----:B------:R-:W0:Y:S02]  /*e9c0*/  LDC R163, c[0x0][0x3a0] ;  /* 0x0000e800ffa37b82 */ /* 0x000e240000000800 */
[----:B------:R1:W-:Y:S02]  /*e9d0*/  STL [R1+0x28], R97 ;  /* 0x0000286101007387 */ /* 0x0003e40000100800 */
[-C--:B-1----:R-:W-:Y:S01]  /*e9e0*/  LEA.HI.X.SX32 R97, R94, R84.reuse, 0x1, P1 ;  /* 0x000000545e617211 */ /* 0x082fe200008f0eff */
[----:B------:R-:W-:Y:S01]  /*e9f0*/  IMAD R94, R119, UR7, RZ ;  /* 0x00000007775e7c24 */ /* 0x000fe2000f8e02ff */
[----:B------:R1:W-:Y:S04]  /*ea00*/  STL [R1+0x4c], R96 ;  /* 0x00004c6001007387 */ /* 0x0003e80000100800 */
[C---:B------:R-:W-:Y:S01]  /*ea10*/  IADD3 R100, P1, PT, R94.reuse, R85, RZ ;  /* 0x000000555e647210 */ /* 0x040fe20007f3e0ff */
[----:B------:R1:W3:Y:S03]  /*ea20*/  @P0 LDG.E.U8 R95, desc[UR26][R96.64] ;  /* 0x0000001a605f0981 */ /* 0x0002e6000c1e1100 */
[----:B------:R-:W-:Y:S01]  /*ea30*/  LEA.HI.X.SX32 R102, R94, R84, 0x1, P1 ;  /* 0x000000545e667211 */ /* 0x000fe200008f0eff */
[----:B------:R4:W-:Y:S01]  /*ea40*/  STL [R1+0x48], R97 ;  /* 0x0000486101007387 */ /* 0x0009e20000100800 */
[----:B------:R-:W-:Y:S01]  /*ea50*/  PRMT R94, RZ, 0x7610, R94 ;  /* 0x00007610ff5e7816 */ /* 0x000fe2000000005e */
[----:B-1----:R-:W-:-:S02]  /*ea60*/  @P0 IMAD.MOV.U32 R96, RZ, RZ, R100 ;  /* 0x000000ffff600224 */ /* 0x002fc400078e0064 */
[----:B----4-:R-:W-:-:S05]  /*ea70*/  @P0 IMAD.MOV.U32 R97, RZ, RZ, R102 ;  /* 0x000000ffff610224 */ /* 0x010fca00078e0066 */
[----:B------:R1:W4:Y:S04]  /*ea80*/  @P0 LDG.E.U8 R94, desc[UR26][R96.64] ;  /* 0x0000001a605e0981 */ /* 0x000328000c1e1100 */
[----:B------:R0:W-:Y:S01]  /*ea90*/  STL [R1+0x6c], R100 ;  /* 0x00006c6401007387 */ /* 0x0001e20000100800 */
[----:B-1----:R-:W-:-:S03]  /*eaa0*/  IMAD R96, R118, UR7, RZ ;  /* 0x0000000776607c24 */ /* 0x002fc6000f8e02ff */
[----:B------:R1:W-:Y:S02]  /*eab0*/  STL [R1+0x68], R102 ;  /* 0x0000686601007387 */ /* 0x0003e40000100800 */
[----:B0-----:R-:W-:-:S04]  /*eac0*/  IADD3 R100, P1, PT, R96, R85, RZ ;  /* 0x0000005560647210 */ /* 0x001fc80007f3e0ff */
[----:B-1----:R-:W-:Y:S01]  /*ead0*/  LEA.HI.X.SX32 R102, R96, R84, 0x1, P1 ;  /* 0x0000005460667211 */ /* 0x002fe200008f0eff */
[----:B------:R-:W-:Y:S01]  /*eae0*/  IMAD R96, R117, UR7, RZ ;  /* 0x0000000775607c24 */ /* 0x000fe2000f8e02ff */
[----:B------:R-:W-:Y:S01]  /*eaf0*/  STL [R1+0x8c], R100 ;  /* 0x00008c6401007387 */ /* 0x000fe20000100800 */
[----:B------:R-:W-:Y:S02]  /*eb00*/  PRMT R97, RZ, 0x7610, R97 ;  /* 0x00007610ff617816 */ /* 0x000fe40000000061 */
[----:B------:R-:W-:Y:S01]  /*eb10*/  @P0 IMAD.MOV.U32 R103, RZ, RZ, R102 ;  /* 0x000000ffff670224 */ /* 0x000fe200078e0066 */
[----:B------:R0:W-:Y:S02]  /*eb20*/  STL [R1+0x88], R102 ;  /* 0x0000886601007387 */ /* 0x0001e40000100800 */
[----:B0-----:R-:W-:Y:S01]  /*eb30*/  @P0 IMAD.MOV.U32 R102, RZ, RZ, R100 ;  /* 0x000000ffff660224 */ /* 0x001fe200078e0064 */
[----:B------:R-:W-:-:S04]  /*eb40*/  IADD3 R100, P1, PT, R96, R85, RZ ;  /* 0x0000005560647210 */ /* 0x000fc80007f3e0ff */
[----:B------:R0:W4:Y:S01]  /*eb50*/  @P0 LDG.E.U8 R97, desc[UR26][R102.64] ;  /* 0x0000001a66610981 */ /* 0x000122000c1e1100 */
[----:B------:R-:W-:-:S03]  /*eb60*/  LEA.HI.X.SX32 R108, R96, R84, 0x1, P1 ;  /* 0x00000054606c7211 */ /* 0x000fc600008f0eff */
[----:B------:R1:W-:Y:S01]  /*eb70*/  STL [R1+0xac], R100 ;  /* 0x0000ac6401007387 */ /* 0x0003e20000100800 */
[----:B0-----:R-:W-:Y:S02]  /*eb80*/  @P0 IMAD.MOV.U32 R102, RZ, RZ, R100 ;  /* 0x000000ffff660224 */ /* 0x001fe400078e0064 */
[----:B-1----:R-:W-:Y:S01]  /*eb90*/  IMAD R100, R116, UR7, RZ ;  /* 0x0000000774647c24 */ /* 0x002fe2000f8e02ff */
[----:B------:R0:W-:Y:S01]  /*eba0*/  STL [R1+0xa8], R108 ;  /* 0x0000a86c01007387 */ /* 0x0001e20000100800 */
[----:B------:R-:W-:Y:S01]  /*ebb0*/  @P0 IMAD.MOV.U32 R103, RZ, RZ, R108 ;  /* 0x000000ffff670224 */ /* 0x000fe200078e006c */
[----:B------:R-:W-:-:S06]  /*ebc0*/  PRMT R96, RZ, 0x7610, R96 ;  /* 0x00007610ff607816 */ /* 0x000fcc0000000060 */
[----:B------:R1:W4:Y:S01]  /*ebd0*/  @P0 LDG.E.U8 R96, desc[UR26][R102.64] ;  /* 0x0000001a66600981 */ /* 0x000322000c1e1100 */
[----:B0-----:R-:W-:-:S04]  /*ebe0*/  IADD3 R108, P1, PT, R100, R85, RZ ;  /* 0x00000055646c7210 */ /* 0x001fc80007f3e0ff */
[----:B------:R-:W-:Y:S01]  /*ebf0*/  LEA.HI.X.SX32 R109, R100, R84, 0x1, P1 ;  /* 0x00000054646d7211 */ /* 0x000fe200008f0eff */
[----:B------:R-:W-:Y:S01]  /*ec00*/  IMAD R100, R114, UR7, RZ ;  /* 0x0000000772647c24 */ /* 0x000fe2000f8e02ff */
[----:B-1----:R-:W-:-:S04]  /*ec10*/  PRMT R102, RZ, 0x7610, R102 ;  /* 0x00007610ff667816 */ /* 0x002fc80000000066 */
[C---:B------:R-:W-:Y:S01]  /*ec20*/  IADD3 R103, P1, PT, R100.reuse, R85, RZ ;  /* 0x0000005564677210 */ /* 0x040fe20007f3e0ff */
[----:B------:R0:W-:Y:S03]  /*ec30*/  STL [R1+0xcc], R108 ;  /* 0x0000cc6c01007387 */ /* 0x0001e60000100800 */
[----:B------:R-:W-:Y:S01]  /*ec40*/  LEA.HI.X.SX32 R116, R100, R84, 0x1, P1 ;  /* 0x0000005464747211 */ /* 0x000fe200008f0eff */
[----:B------:R1:W-:Y:S01]  /*ec50*/  STL [R1+0xc8], R109 ;  /* 0x0000c86d01007387 */ /* 0x0003e20000100800 */
[----:B------:R-:W-:-:S03]  /*ec60*/  PRMT R100, RZ, 0x7610, R100 ;  /* 0x00007610ff647816 */ /* 0x000fc60000000064 */
[----:B------:R0:W4:Y:S04]  /*ec70*/  @P0 LDG.E.U8 R102, desc[UR26][R108.64] ;  /* 0x0000001a6c660981 */ /* 0x000128000c1e1100 */
[----:B------:R1:W-:Y:S01]  /*ec80*/  STL [R1+0xec], R103 ;  /* 0x0000ec6701007387 */ /* 0x0003e20000100800 */
[----:B0-----:R-:W-:Y:S02]  /*ec90*/  @P0 IMAD.MOV.U32 R108, RZ, RZ, R103 ;  /* 0x000000ffff6c0224 */ /* 0x001fe400078e0067 */
[----:B-1----:R-:W-:Y:S02]  /*eca0*/  @P0 IMAD.MOV.U32 R109, RZ, RZ, R116 ;  /* 0x000000ffff6d0224 */ /* 0x002fe400078e0074 */
[----:B------:R-:W-:-:S03]  /*ecb0*/  IMAD R103, R110, UR7, RZ ;  /* 0x000000076e677c24 */ /* 0x000fc6000f8e02ff */
[----:B------:R0:W4:Y:S02]  /*ecc0*/  @P0 LDG.E.U8 R100, desc[UR26][R108.64] ;  /* 0x0000001a6c640981 */ /* 0x000124000c1e1100 */
[----:B0-----:R-:W-:-:S04]  /*ecd0*/  IADD3 R108, P1, PT, R103, R85, RZ ;  /* 0x00000055676c7210 */ /* 0x001fc80007f3e0ff */
[----:B------:R-:W-:Y:S01]  /*ece0*/  LEA.HI.X.SX32 R109, R103, R84, 0x1, P1 ;  /* 0x00000054676d7211 */ /* 0x000fe200008f0eff */
[----:B------:R-:W-:Y:S01]  /*ecf0*/  IMAD R103, R124, UR7, RZ ;  /* 0x000000077c677c24 */ /* 0x000fe2000f8e02ff */
[----:B------:R-:W-:Y:S04]  /*ed00*/  STS.U8 [R101+UR13+0x1300], R168 ;  /* 0x001300a865007988 */ /* 0x000fe8000800000d */
[----:B------:R-:W-:Y:S01]  /*ed10*/  STS.U8 [R101+UR13+0x1500], R165 ;  /* 0x001500a565007988 */ /* 0x000fe2000800000d */
[----:B------:R-:W-:-:S03]  /*ed20*/  IADD3 R110, P1, PT, R103, R85, RZ ;  /* 0x00000055676e7210 */ /* 0x000fc60007f3e0ff */
        /* <DEDUP_REMOVED lines=11> */
[----:B--2---:R-:W-:Y:S04]  /*ede0*/  STS.U8 [R101+UR13+0x2d00], R140 ;  /* 0x002d008c65007988 */ /* 0x004fe8000800000d */
        /* <DEDUP_REMOVED lines=8> */
[----:B---3--:R-:W-:Y:S04]  /*ee70*/  STS.U8 [R101+UR13+0x3f00], R133 ;  /* 0x003f008565007988 */ /* 0x008fe8000800000d */
[----:B------:R0:W-:Y:S01]  /*ee80*/  STS.U8 [R105+UR13+0x380], R86 ;  /* 0x0003805669007988 */ /* 0x0001e2000800000d */
[----:B------:R-:W-:-:S03]  /*ee90*/  LEA.HI.X.SX32 R114, R103, R84, 0x1, P1 ;  /* 0x0000005467727211 */ /* 0x000fc600008f0eff */
[----:B------:R-:W-:Y:S04]  /*eea0*/  STL [R1+0xe8], R116 ;  /* 0x0000e87401007387 */ /* 0x000fe80000100800 */
[----:B------:R1:W-:Y:S01]  /*eeb0*/  STS.U8 [R105+UR13+0x3f80], R3 ;  /* 0x003f800369007988 */ /* 0x0003e2000800000d */
[----:B0-----:R-:W-:-:S03]  /*eec0*/  IMAD R86, R125, UR7, RZ ;  /* 0x000000077d567c24 */ /* 0x001fc6000f8e02ff */
[----:B------:R0:W2:Y:S04]  /*eed0*/  @P0 LDG.E.U8 R107, desc[UR26][R108.64] ;  /* 0x0000001a6c6b0981 */ /* 0x0000a8000c1e1100 */
[----:B-1----:R-:W5:Y:S04]  /*eee0*/  LDL.LU R3, [R1+0x368] ;  /* 0x0003680001037983 */ /* 0x002f680000300800 */
[----:B------:R0:W-:Y:S04]  /*eef0*/  STL [R1+0x10c], R108 ;  /* 0x00010c6c01007387 */ /* 0x0001e80000100800 */
[----:B------:R1:W-:Y:S04]  /*ef00*/  STL [R1+0x108], R109 ;  /* 0x0001086d01007387 */ /* 0x0003e80000100800 */
[----:B------:R3:W-:Y:S01]  /*ef10*/  STL [R1+0x134], R110 ;  /* 0x0001346e01007387 */ /* 0x0007e20000100800 */
[----:B0-----:R-:W-:-:S03]  /*ef20*/  @P0 IMAD.MOV.U32 R108, RZ, RZ, R110 ;  /* 0x000000ffff6c0224 */ /* 0x001fc600078e006e */
[----:B------:R0:W-:Y:S01]  /*ef30*/  STL [R1+0x130], R114 ;  /* 0x0001307201007387 */ /* 0x0001e20000100800 */
[----:B-1----:R-:W-:Y:S01]  /*ef40*/  @P0 IMAD.MOV.U32 R109, RZ, RZ, R114 ;  /* 0x000000ffff6d0224 */ /* 0x002fe200078e0072 */
[----:B---3--:R-:W-:-:S04]  /*ef50*/  IADD3 R110, P1, PT, R86, R85, RZ ;  /* 0x00000055566e7210 */ /* 0x008fc80007f3e0ff */
[----:B0-----:R-:W-:Y:S01]  /*ef60*/  LEA.HI.X.SX32 R114, R86, R84, 0x1, P1 ;  /* 0x0000005456727211 */ /* 0x001fe200008f0eff */
[----:B------:R0:W-:Y:S01]  /*ef70*/  STS.U8 [R105+UR13+0x780], R87 ;  /* 0x0007805769007988 */ /* 0x0001e2000800000d */
[----:B------:R-:W-:Y:S01]  /*ef80*/  PRMT R104, RZ, 0x7610, R104 ;  /* 0x00007610ff687816 */ /* 0x000fe20000000068 */
[----:B------:R-:W-:Y:S01]  /*ef90*/  @P0 IMAD.MOV.U32 R86, RZ, RZ, R110 ;  /* 0x000000ffff560224 */ /* 0x000fe200078e006e */
[----:B------:R-:W-:-:S06]  /*efa0*/  PRMT R103, RZ, 0x7610, R103 ;  /* 0x00007610ff677816 */ /* 0x000fcc0000000067 */
[----:B------:R-:W3:Y:S01]  /*efb0*/  @P0 LDG.E.U8 R103, desc[UR26][R108.64] ;  /* 0x0000001a6c670981 */ /* 0x000ee2000c1e1100 */
[----:B0-----:R-:W-:-:S05]  /*efc0*/  @P0 IMAD.MOV.U32 R87, RZ, RZ, R114 ;  /* 0x000000ffff570224 */ /* 0x001fca00078e0072 */
[----:B------:R0:W2:Y:S02]  /*efd0*/  @P0 LDG.E.U8 R104, desc[UR26][R86.64] ;  /* 0x0000001a56680981 */ /* 0x0000a4000c1e1100 */
[----:B0-----:R-:W-:-:S05]  /*efe0*/  IMAD R86, R126, UR7, RZ ;  /* 0x000000077e567c24 */ /* 0x001fca000f8e02ff */
[C---:B------:R-:W-:Y:S01]  /*eff0*/  IADD3 R108, P1, PT, R86.reuse, R85, RZ ;  /* 0x00000055566c7210 */ /* 0x040fe20007f3e0ff */
[----:B------:R0:W-:Y:S03]  /*f000*/  STS.U8 [R105+UR13+0xb80], R89 ;  /* 0x000b805969007988 */ /* 0x0001e6000800000d */
[----:B------:R-:W-:Y:S01]  /*f010*/  LEA.HI.X.SX32 R109, R86, R84, 0x1, P1 ;  /* 0x00000054566d7211 */ /* 0x000fe200008f0eff */
[----:B------:R-:W-:-:S04]  /*f020*/  @P0 IMAD.MOV.U32 R86, RZ, RZ, R108 ;  /* 0x000000ffff560224 */ /* 0x000fc800078e006c */
[----:B------:R-:W-:Y:S01]  /*f030*/  @P0 IMAD.MOV.U32 R87, RZ, RZ, R109 ;  /* 0x000000ffff570224 */ /* 0x000fe200078e006d */
[----:B0-----:R-:W-:Y:S01]  /*f040*/  PRMT R89, RZ, 0x7610, R89 ;  /* 0x00007610ff597816 */ /* 0x001fe20000000059 */
[----:B------:R0:W-:Y:S05]  /*f050*/  STS.U8 [R105+UR13+0x980], R90 ;  /* 0x0009805a69007988 */ /* 0x0001ea000800000d */
[----:B------:R1:W2:Y:S04]  /*f060*/  @P0 LDG.E.U8 R89, desc[UR26][R86.64] ;  /* 0x0000001a56590981 */ /* 0x0002a8000c1e1100 */
[----:B------:R-:W-:Y:S01]  /*f070*/  STL [R1+0x154], R110 ;  /* 0x0001546e01007387 */ /* 0x000fe20000100800 */
[----:B-1----:R-:W-:-:S03]  /*f080*/  IMAD R86, R127, UR7, RZ ;  /* 0x000000077f567c24 */ /* 0x002fc6000f8e02ff */
[----:B------:R-:W-:Y:S02]  /*f090*/  STL [R1+0x150], R114 ;  /* 0x0001507201007387 */ /* 0x000fe40000100800 */
[C---:B0-----:R-:W-:Y:S02]  /*f0a0*/  IADD3 R90, P1, PT, R86.reuse, R85, RZ ;  /* 0x00000055565a7210 */ /* 0x041fe40007f3e0ff */
[----:B------:R0:W-:Y:S04]  /*f0b0*/  STL [R1+0x174], R108 ;  /* 0x0001746c01007387 */ /* 0x0001e80000100800 */
[----:B------:R1:W-:Y:S01]  /*f0c0*/  STS.U8 [R105+UR13+0xf80], R91 ;  /* 0x000f805b69007988 */ /* 0x0003e2000800000d */
[----:B0-----:R-:W-:Y:S01]  /*f0d0*/  LEA.HI.X.SX32 R108, R86, R84, 0x1, P1 ;  /* 0x00000054566c7211 */ /* 0x001fe200008f0eff */
[----:B------:R-:W-:Y:S01]  /*f0e0*/  @P0 IMAD.MOV.U32 R86, RZ, RZ, R90 ;  /* 0x000000ffff560224 */ /* 0x000fe200078e005a */
[----:B-1----:R-:W-:-:S03]  /*f0f0*/  PRMT R91, RZ, 0x7610, R91 ;  /* 0x00007610ff5b7816 */ /* 0x002fc6000000005b */
[----:B------:R-:W-:Y:S01]  /*f100*/  @P0 IMAD.MOV.U32 R87, RZ, RZ, R108 ;  /* 0x000000ffff570224 */ /* 0x000fe200078e006c */
[----:B------:R-:W-:Y:S04]  /*f110*/  STL [R1+0x170], R109 ;  /* 0x0001706d01007387 */ /* 0x000fe80000100800 */
[----:B------:R0:W3:Y:S04]  /*f120*/  @P0 LDG.E.U8 R91, desc[UR26][R86.64] ;  /* 0x0000001a565b0981 */ /* 0x0000e8000c1e1100 */
[----:B------:R1:W-:Y:S01]  /*f130*/  STL [R1+0x194], R90 ;  /* 0x0001945a01007387 */ /* 0x0003e20000100800 */
[----:B0-----:R-:W-:-:S03]  /*f140*/  IMAD R86, R128, UR7, RZ ;  /* 0x0000000780567c24 */ /* 0x001fc6000f8e02ff */
[----:B------:R0:W-:Y:S02]  /*f150*/  STS.U8 [R105+UR13+0xd80], R92 ;  /* 0x000d805c69007988 */ /* 0x0001e4000800000d */
[C---:B-1----:R-:W-:Y:S02]  /*f160*/  IADD3 R90, P1, PT, R86.reuse, R85, RZ ;  /* 0x00000055565a7210 */ /* 0x042fe40007f3e0ff */
[----:B------:R1:W-:Y:S02]  /*f170*/  STS.U8 [R105+UR13+0x580], R88 ;  /* 0x0005805869007988 */ /* 0x0003e4000800000d */
        /* <DEDUP_REMOVED lines=8> */
[----:B------:R0:W-:Y:S02]  /*f200*/  STL [R1+0x1b0], R92 ;  /* 0x0001b05c01007387 */ /* 0x0001e40000100800 */
[C---:B-1----:R-:W-:Y:S02]  /*f210*/  IADD3 R90, P1, PT, R86.reuse, R85, RZ ;  /* 0x00000055565a7210 */ /* 0x042fe40007f3e0ff */
[----:B----4-:R1:W-:Y:S02]  /*f220*/  STS.U8 [R105+UR13+0x1380], R94 ;  /* 0x0013805e69007988 */ /* 0x0103e4000800000d */
[----:B0-----:R-:W-:Y:S01]  /*f230*/  LEA.HI.X.SX32 R92, R86, R84, 0x1, P1 ;  /* 0x00000054565c7211 */ /* 0x001fe200008f0eff */
[----:B------:R-:W-:Y:S01]  /*f240*/  IMAD R86, R130, UR7, RZ ;  /* 0x0000000782567c24 */ /* 0x000fe2000f8e02ff */
[----:B------:R0:W-:Y:S01]  /*f250*/  STL [R1+0x1c8], R90 ;  /* 0x0001c85a01007387 */ /* 0x0001e20000100800 */
[----:B-1----:R-:W-:-:S03]  /*f260*/  @P0 IMAD.MOV.U32 R94, RZ, RZ, R90 ;  /* 0x000000ffff5e0224 */ /* 0x002fc600078e005a */
[----:B------:R1:W-:Y:S01]  /*f270*/  STS.U8 [R105+UR13+0x1180], R95 ;  /* 0x0011805f69007988 */ /* 0x0003e2000800000d */
[----:B------:R-:W-:Y:S02]  /*f280*/  PRMT R87, RZ, 0x7610, R87 ;  /* 0x00007610ff577816 */ /* 0x000fe40000000057 */
[----:B0-----:R-:W-:Y:S01]  /*f290*/  IADD3 R90, P1, PT, R86, R85, RZ ;  /* 0x00000055565a7210 */ /* 0x001fe20007f3e0ff */
[----:B------:R0:W-:Y:S01]  /*f2a0*/  STL [R1+0x1c4], R92 ;  /* 0x0001c45c01007387 */ /* 0x0001e20000100800 */
[----:B-1----:R-:W-:-:S05]  /*f2b0*/  @P0 IMAD.MOV.U32 R95, RZ, RZ, R92 ;  /* 0x000000ffff5f0224 */ /* 0x002fca00078e005c */
[----:B------:R1:W4:Y:S01]  /*f2c0*/  @P0 LDG.E.U8 R87, desc[UR26][R94.64] ;  /* 0x0000001a5e570981 */ /* 0x000322000c1e1100 */
[----:B0-----:R-:W-:Y:S02]  /*f2d0*/  LEA.HI.X.SX32 R92, R86, R84, 0x1, P1 ;  /* 0x00000054565c7211 */ /* 0x001fe400008f0eff */
[----:B------:R-:W-:Y:S01]  /*f2e0*/  PRMT R86, RZ, 0x7610, R86 ;  /* 0x00007610ff567816 */ /* 0x000fe20000000056 */
[----:B-1----:R-:W-:Y:S02]  /*f2f0*/  @P0 IMAD.MOV.U32 R94, RZ, RZ, R90 ;  /* 0x000000ffff5e0224 */ /* 0x002fe400078e005a */
[----:B------:R-:W-:-:S05]  /*f300*/  @P0 IMAD.MOV.U32 R95, RZ, RZ, R92 ;  /* 0x000000ffff5f0224 */ /* 0x000fca00078e005c */
[----:B------:R0:W4:Y:S04]  /*f310*/  @P0 LDG.E.U8 R86, desc[UR26][R94.64] ;  /* 0x0000001a5e560981 */ /* 0x000128000c1e1100 */
[----:B------:R1:W-:Y:S04]  /*f320*/  STL [R1+0x1d0], R90 ;  /* 0x0001d05a01007387 */ /* 0x0003e80000100800 */
[----:B------:R0:W-:Y:S01]  /*f330*/  STL [R1+0x1cc], R92 ;  /* 0x0001cc5c01007387 */ /* 0x0001e20000100800 */
[----:B-1----:R-:W-:-:S03]  /*f340*/  IMAD R90, R131, UR7, RZ ;  /* 0x00000007835a7c24 */ /* 0x002fc6000f8e02ff */
[----:B------:R1:W-:Y:S02]  /*f350*/  STS.U8 [R105+UR13+0x1780], R96 ;  /* 0x0017806069007988 */ /* 0x0003e4000800000d */
[----:B0-----:R-:W-:-:S05]  /*f360*/  IADD3 R92, P1, PT, R90, R85, RZ ;  /* 0x000000555a5c7210 */ /* 0x001fca0007f3e0ff */
[----:B------:R0:W-:Y:S01]  /*f370*/  STL [R1+0x1d8], R92 ;  /* 0x0001d85c01007387 */ /* 0x0001e20000100800 */
[----:B-1----:R-:W-:Y:S01]  /*f380*/  LEA.HI.X.SX32 R96, R90, R84, 0x1, P1 ;  /* 0x000000545a607211 */ /* 0x002fe200008f0eff */
[----:B------:R-:W-:Y:S01]  /*f390*/  @P0 IMAD.MOV.U32 R94, RZ, RZ, R92 ;  /* 0x000000ffff5e0224 */ /* 0x000fe200078e005c */
[----:B------:R-:W-:-:S03]  /*f3a0*/  PRMT R90, RZ, 0x7610, R90 ;  /* 0x00007610ff5a7816 */ /* 0x000fc6000000005a */
[----:B------:R1:W-:Y:S01]  /*f3b0*/  STL [R1+0x1d4], R96 ;  /* 0x0001d46001007387 */ /* 0x0003e20000100800 */
[----:B0-----:R-:W-:Y:S02]  /*f3c0*/  IMAD R92, R146, UR7, RZ ;  /* 0x00000007925c7c24 */ /* 0x001fe4000f8e02ff */
[----:B------:R-:W-:Y:S01]  /*f3d0*/  @P0 IMAD.MOV.U32 R95, RZ, RZ, R96 ;  /* 0x000000ffff5f0224 */ /* 0x000fe200078e0060 */
[----:B------:R0:W-:Y:S02]  /*f3e0*/  STS.U8 [R105+UR13+0x1580], R97 ;  /* 0x0015806169007988 */ /* 0x0001e4000800000d */
[C---:B-1----:R-:W-:Y:S02]  /*f3f0*/  IADD3 R96, P1, PT, R92.reuse, R85, RZ ;  /* 0x000000555c607210 */ /* 0x042fe40007f3e0ff */
[----:B------:R1:W4:Y:S02]  /*f400*/  @P0 LDG.E.U8 R90, desc[UR26][R94.64] ;  /* 0x0000001a5e5a0981 */ /* 0x000324000c1e1100 */
[----:B0-----:R-:W-:Y:S01]  /*f410*/  LEA.HI.X.SX32 R97, R92, R84, 0x1, P1 ;  /* 0x000000545c617211 */ /* 0x001fe200008f0eff */
[----:B------:R-:W-:Y:S01]  /*f420*/  IMAD R92, R147, UR7, RZ ;  /* 0x00000007935c7c24 */ /* 0x000fe2000f8e02ff */
[----:B------:R0:W-:Y:S01]  /*f430*/  STL [R1+0x1e0], R96 ;  /* 0x0001e06001007387 */ /* 0x0001e20000100800 */
[----:B-1----:R-:W-:-:S02]  /*f440*/  @P0 IMAD.MOV.U32 R94, RZ, RZ, R96 ;  /* 0x000000ffff5e0224 */ /* 0x002fc400078e0060 */
[----:B------:R-:W-:Y:S01]  /*f450*/  @P0 IMAD.MOV.U32 R95, RZ, RZ, R97 ;  /* 0x000000ffff5f0224 */ /* 0x000fe200078e0061 */
[----:B------:R1:W-:Y:S01]  /*f460*/  STL [R1+0x1dc], R97 ;  /* 0x0001dc6101007387 */ /* 0x0003e20000100800 */
[----:B0-----:R-:W-:-:S04]  /*f470*/  IADD3 R96, P1, PT, R92, R85, RZ ;  /* 0x000000555c607210 */ /* 0x001fc80007f3e0ff */
[----:B-1----:R-:W-:Y:S01]  /*f480*/  LEA.HI.X.SX32 R97, R92, R84, 0x1, P1 ;  /* 0x000000545c617211 */ /* 0x002fe200008f0eff */
[----:B------:R-:W-:Y:S04]  /*f490*/  STL [R1+0x1e8], R96 ;  /* 0x0001e86001007387 */ /* 0x000fe80000100800 */
[----:B--2---:R0:W-:Y:S02]  /*f4a0*/  STS.U8 [R105+UR13+0x2380], R89 ;  /* 0x0023805969007988 */ /* 0x0041e4000800000d */
[----:B0-----:R-:W-:-:S06]  /*f4b0*/  PRMT R89, RZ, 0x7610, R89 ;  /* 0x00007610ff597816 */ /* 0x001fcc0000000059 */
[----:B------:R0:W2:Y:S02]  /*f4c0*/  @P0 LDG.E.U8 R89, desc[UR26][R94.64] ;  /* 0x0000001a5e590981 */ /* 0x0000a4000c1e1100 */
[----:B0-----:R-:W-:Y:S02]  /*f4d0*/  @P0 IMAD.MOV.U32 R94, RZ, RZ, R96 ;  /* 0x000000ffff5e0224 */ /* 0x001fe400078e0060 */
[----:B---3--:R0:W-:Y:S01]  /*f4e0*/  STS.U8 [R105+UR13+0x2580], R91 ;  /* 0x0025805b69007988 */ /* 0x0081e2000800000d */
[----:B------:R-:W-:Y:S02]  /*f4f0*/  @P0 IMAD.MOV.U32 R95, RZ, RZ, R97 ;  /* 0x000000ffff5f0224 */ /* 0x000fe400078e0061 */
[----:B0-----:R-:W-:-:S05]  /*f500*/  IMAD R91, R148, UR7, RZ ;  /* 0x00000007945b7c24 */ /* 0x001fca000f8e02ff */
[----:B------:R-:W-:-:S04]  /*f510*/  IADD3 R92, P1, PT, R91, R85, RZ ;  /* 0x000000555b5c7210 */ /* 0x000fc80007f3e0ff */
[----:B------:R-:W-:Y:S01]  /*f520*/  LEA.HI.X.SX32 R96, R91, R84, 0x1, P1 ;  /* 0x000000545b607211 */ /* 0x000fe200008f0eff */
[----:B------:R0:W-:Y:S02]  /*f530*/  STS.U8 [R105+UR13+0x2780], R88 ;  /* 0x0027805869007988 */ /* 0x0001e4000800000d */
[----:B0-----:R-:W-:-:S06]  /*f540*/  PRMT R88, RZ, 0x7610, R88 ;  /* 0x00007610ff587816 */ /* 0x001fcc0000000058 */
[----:B------:R0:W3:Y:S02]  /*f550*/  @P0 LDG.E.U8 R88, desc[UR26][R94.64] ;  /* 0x0000001a5e580981 */ /* 0x0000e4000c1e1100 */
[----:B0-----:R-:W-:Y:S02]  /*f560*/  @P0 IMAD.MOV.U32 R94, RZ, RZ, R92 ;  /* 0x000000ffff5e0224 */ /* 0x001fe400078e005c */
[----:B------:R-:W-:Y:S01]  /*f570*/  @P0 IMAD.MOV.U32 R95, RZ, RZ, R96 ;  /* 0x000000ffff5f0224 */ /* 0x000fe200078e0060 */
[----:B----4-:R0:W-:Y:S02]  /*f580*/  STS.U8 [R105+UR13+0x2b80], R86 ;  /* 0x002b805669007988 */ /* 0x0101e4000800000d */
[----:B0-----:R-:W-:-:S06]  /*f590*/  PRMT R86, RZ, 0x7610, R86 ;  /* 0x00007610ff567816 */ /* 0x001fcc0000000056 */
[----:B------:R0:W4:Y:S04]  /*f5a0*/  @P0 LDG.E.U8 R86, desc[UR26][R94.64] ;  /* 0x0000001a5e560981 */ /* 0x000128000c1e1100 */
[----:B------:R1:W-:Y:S02]  /*f5b0*/  STS.U8 [R105+UR13+0x2980], R87 ;  /* 0x0029805769007988 */ /* 0x0003e4000800000d */
[----:B-1----:R-:W-:Y:S02]  /*f5c0*/  IMAD R87, R149, UR7, RZ ;  /* 0x0000000795577c24 */ /* 0x002fe4000f8e02ff */
[----:B------:R-:W-:Y:S03]  /*f5d0*/  STL [R1+0x1e4], R97 ;  /* 0x0001e46101007387 */ /* 0x000fe60000100800 */
[C---:B------:R-:W-:Y:S01]  /*f5e0*/  IADD3 R91, P1, PT, R87.reuse, R85, RZ ;  /* 0x00000055575b7210 */ /* 0x040fe20007f3e0ff */
[----:B------:R1:W-:Y:S04]  /*f5f0*/  STL [R1+0x1f0], R92 ;  /* 0x0001f05c01007387 */ /* 0x0003e80000100800 */
[----:B------:R-:W-:Y:S01]  /*f600*/  STL [R1+0x1ec], R96 ;  /* 0x0001ec6001007387 */ /* 0x000fe20000100800 */
[----:B-1----:R-:W-:-:S03]  /*f610*/  LEA.HI.X.SX32 R92, R87, R84, 0x1, P1 ;  /* 0x00000054575c7211 */ /* 0x002fc600008f0eff */
[----:B------:R1:W-:Y:S04]  /*f620*/  STS.U8 [R105+UR13+0x2d80], R90 ;  /* 0x002d805a69007988 */ /* 0x0003e8000800000d */
[----:B------:R0:W-:Y:S04]  /*f630*/  STL [R1+0x1f8], R91 ;  /* 0x0001f85b01007387 */ /* 0x0001e80000100800 */
[----:B------:R-:W-:Y:S01]  /*f640*/  STL [R1+0x1f4], R92 ;  /* 0x0001f45c01007387 */ /* 0x000fe20000100800 */
[----:B-1----:R-:W-:Y:S02]  /*f650*/  @P0 IMAD.MOV.U32 R90, RZ, RZ, R91 ;  /* 0x000000ffff5a0224 */ /* 0x002fe400078e005b */
[----:B0-----:R-:W-:Y:S01]  /*f660*/  @P0 IMAD.MOV.U32 R91, RZ, RZ, R92 ;  /* 0x000000ffff5b0224 */ /* 0x001fe200078e005c */
[----:B--2---:R0:W-:Y:S02]  /*f670*/  STS.U8 [R105+UR13+0x2f80], R89 ;  /* 0x002f805969007988 */ /* 0x0041e4000800000d */
[----:B0-----:R-:W-:-:S05]  /*f680*/  IMAD R89, R150, UR7, RZ ;  /* 0x0000000796597c24 */ /* 0x001fca000f8e02ff */
[----:B------:R-:W-:-:S04]  /*f690*/  IADD3 R92, P1, PT, R89, R85, RZ ;  /* 0x00000055595c7210 */ /* 0x000fc80007f3e0ff */
[----:B------:R-:W-:-:S05]  /*f6a0*/  LEA.HI.X.SX32 R94, R89, R84, 0x1, P1 ;  /* 0x00000054595e7211 */ /* 0x000fca00008f0eff */
[----:B------:R-:W-:Y:S01]  /*f6b0*/  @P0 IMAD.MOV.U32 R89, RZ, RZ, R94 ;  /* 0x000000ffff590224 */ /* 0x000fe200078e005e */
[----:B---3--:R0:W-:Y:S02]  /*f6c0*/  STS.U8 [R105+UR13+0x3180], R88 ;  /* 0x0031805869007988 */ /* 0x0081e4000800000d */
[----:B0-----:R-:W-:Y:S02]  /*f6d0*/  @P0 IMAD.MOV.U32 R88, RZ, RZ, R92 ;  /* 0x000000ffff580224 */ /* 0x001fe400078e005c */
[----:B----4-:R0:W-:Y:S02]  /*f6e0*/  STS.U8 [R105+UR13+0x3380], R86 ;  /* 0x0033805669007988 */ /* 0x0101e4000800000d */
[----:B0-----:R-:W-:-:S06]  /*f6f0*/  PRMT R86, RZ, 0x7610, R86 ;  /* 0x00007610ff567816 */ /* 0x001fcc0000000056 */
[----:B------:R0:W2:Y:S01]  /*f700*/  @P0 LDG.E.U8 R86, desc[UR26][R88.64] ;  /* 0x0000001a58560981 */ /* 0x0000a2000c1e1100 */
[----:B------:R-:W-:-:S06]  /*f710*/  PRMT R87, RZ, 0x7610, R87 ;  /* 0x00007610ff577816 */ /* 0x000fcc0000000057 */
[----:B------:R1:W3:Y:S01]  /*f720*/  @P0 LDG.E.U8 R87, desc[UR26][R90.64] ;  /* 0x0000001a5a570981 */ /* 0x0002e2000c1e1100 */
[----:B0-----:R-:W-:-:S05]  /*f730*/  IMAD R88, R151, UR7, RZ ;  /* 0x0000000797587c24 */ /* 0x001fca000f8e02ff */
[----:B-1----:R-:W-:-:S04]  /*f740*/  IADD3 R90, P1, PT, R88, R85, RZ ;  /* 0x00000055585a7210 */ /* 0x002fc80007f3e0ff */
[----:B------:R-:W-:Y:S01]  /*f750*/  LEA.HI.X.SX32 R91, R88, R84, 0x1, P1 ;  /* 0x00000054585b7211 */ /* 0x000fe200008f0eff */
[----:B------:R-:W-:-:S04]  /*f760*/  @P0 IMAD.MOV.U32 R88, RZ, RZ, R90 ;  /* 0x000000ffff580224 */ /* 0x000fc800078e005a */
[----:B------:R-:W-:Y:S01]  /*f770*/  @P0 IMAD.MOV.U32 R89, RZ, RZ, R91 ;  /* 0x000000ffff590224 */ /* 0x000fe200078e005b */
[----:B--2---:R0:W-:Y:S02]  /*f780*/  STS.U8 [R105+UR13+0x3780], R86 ;  /* 0x0037805669007988 */ /* 0x0041e4000800000d */
[----:B0-----:R-:W-:-:S06]  /*f790*/  PRMT R86, RZ, 0x7610, R86 ;  /* 0x00007610ff567816 */ /* 0x001fcc0000000056 */
[----:B------:R0:W2:Y:S04]  /*f7a0*/  @P0 LDG.E.U8 R86, desc[UR26][R88.64] ;  /* 0x0000001a58560981 */ /* 0x0000a8000c1e1100 */
[----:B---3--:R1:W-:Y:S04]  /*f7b0*/  STS.U8 [R105+UR13+0x3580], R87 ;  /* 0x0035805769007988 */ /* 0x0083e8000800000d */
[----:B------:R-:W-:Y:S01]  /*f7c0*/  STL [R1+0x200], R92 ;  /* 0x0002005c01007387 */ /* 0x000fe20000100800 */
[----:B-1----:R-:W-:-:S03]  /*f7d0*/  IMAD R87, R152, UR7, RZ ;  /* 0x0000000798577c24 */ /* 0x002fc6000f8e02ff */
[----:B------:R-:W-:Y:S04]  /*f7e0*/  STL [R1+0x1fc], R94 ;  /* 0x0001fc5e01007387 */ /* 0x000fe80000100800 */
[----:B------:R1:W-:Y:S04]  /*f7f0*/  STL [R1+0x208], R90 ;  /* 0x0002085a01007387 */ /* 0x0003e80000100800 */
[----:B------:R3:W-:Y:S01]  /*f800*/  STL [R1+0x204], R91 ;  /* 0x0002045b01007387 */ /* 0x0007e20000100800 */
[----:B-1----:R-:W-:-:S04]  /*f810*/  IADD3 R90, P1, PT, R87, R85, RZ ;  /* 0x00000055575a7210 */ /* 0x002fc80007f3e0ff */
[----:B---3--:R-:W-:Y:S01]  /*f820*/  LEA.HI.X.SX32 R91, R87, R84, 0x1, P1 ;  /* 0x00000054575b7211 */ /* 0x008fe200008f0eff */
[----:B0-----:R-:W-:-:S04]  /*f830*/  @P0 IMAD.MOV.U32 R88, RZ, RZ, R90 ;  /* 0x000000ffff580224 */ /* 0x001fc800078e005a */
[----:B------:R-:W-:Y:S01]  /*f840*/  @P0 IMAD.MOV.U32 R89, RZ, RZ, R91 ;  /* 0x000000ffff590224 */ /* 0x000fe200078e005b */
[----:B--2---:R0:W-:Y:S02]  /*f850*/  STS.U8 [R105+UR13+0x3980], R86 ;  /* 0x0039805669007988 */ /* 0x0041e4000800000d */
[----:B0-----:R-:W-:-:S06]  /*f860*/  PRMT R86, RZ, 0x7610, R86 ;  /* 0x00007610ff567816 */ /* 0x001fcc0000000056 */
[----:B------:R-:W2:Y:S01]  /*f870*/  @P0 LDG.E.U8 R86, desc[UR26][R88.64] ;  /* 0x0000001a58560981 */ /* 0x000ea2000c1e1100 */
[----:B------:R-:W-:-:S05]  /*f880*/  IMAD R87, R161, UR7, RZ ;  /* 0x00000007a1577c24 */ /* 0x000fca000f8e02ff */
[C---:B------:R-:W-:Y:S01]  /*f890*/  IADD3 R85, P1, PT, R87.reuse, R85, RZ ;  /* 0x0000005557557210 */ /* 0x040fe20007f3e0ff */
[----:B------:R0:W-:Y:S03]  /*f8a0*/  STL [R1+0x210], R90 ;  /* 0x0002105a01007387 */ /* 0x0001e60000100800 */
[----:B0-----:R-:W-:Y:S02]  /*f8b0*/  LEA.HI.X.SX32 R90, R87, R84, 0x1, P1 ;  /* 0x00000054575a7211 */ /* 0x001fe400008f0eff */
[----:B------:R-:W-:-:S03]  /*f8c0*/  PRMT R84, RZ, 0x7610, R84 ;  /* 0x00007610ff547816 */ /* 0x000fc60000000054 */
[----:B------:R-:W-:Y:S01]  /*f8d0*/  @P0 IMAD.MOV.U32 R87, RZ, RZ, R90 ;  /* 0x000000ffff570224 */ /* 0x000fe200078e005a */
[----:B--2---:R0:W-:Y:S02]  /*f8e0*/  STS.U8 [R105+UR13+0x3b80], R86 ;  /* 0x003b805669007988 */ /* 0x0041e4000800000d */
[----:B0-----:R-:W-:-:S05]  /*f8f0*/  @P0 IMAD.MOV.U32 R86, RZ, RZ, R85 ;  /* 0x000000ffff560224 */ /* 0x001fca00078e0055 */
[----:B------:R-:W2:Y:S04]  /*f900*/  @P0 LDG.E.U8 R84, desc[UR26][R86.64] ;  /* 0x0000001a56540981 */ /* 0x000ea8000c1e1100 */
[----:B------:R0:W-:Y:S04]  /*f910*/  STS.U8 [R105+UR13+0x180], R123 ;  /* 0x0001807b69007988 */ /* 0x0001e8000800000d */
[----:B------:R0:W-:Y:S04]  /*f920*/  STS.U8 [R105+UR13+0x1980], R102 ;  /* 0x0019806669007988 */ /* 0x0001e8000800000d */
[----:B------:R0:W-:Y:S04]  /*f930*/  STS.U8 [R105+UR13+0x1b80], R100 ;  /* 0x001b806469007988 */ /* 0x0001e8000800000d */
[----:B------:R0:W-:Y:S04]  /*f940*/  STS.U8 [R105+UR13+0x1d80], R107 ;  /* 0x001d806b69007988 */ /* 0x0001e8000800000d */
[----:B------:R0:W-:Y:S04]  /*f950*/  STS.U8 [R105+UR13+0x1f80], R103 ;  /* 0x001f806769007988 */ /* 0x0001e8000800000d */
[----:B------:R0:W-:Y:S01]  /*f960*/  STS.U8 [R105+UR13+0x2180], R104 ;  /* 0x0021806869007988 */ /* 0x0001e2000800000d */
[----:B------:R-:W-:-:S03]  /*f970*/  VIADD R163, R163, 0x3f ;  /* 0x0000003fa3a37836 */ /* 0x000fc60000000000 */
[----:B------:R0:W-:Y:S01]  /*f980*/  STL [R1+0x20c], R91 ;  /* 0x00020c5b01007387 */ /* 0x0001e20000100800 */
[----:B------:R-:W-:-:S03]  /*f990*/  ISETP.NE.U32.AND P0, PT, RZ, UR6, PT ;  /* 0x00000006ff007c0c */ /* 0x000fc6000bf05070 */
[----:B------:R0:W-:Y:S04]  /*f9a0*/  STL [R1+0x12c], R85 ;  /* 0x00012c5501007387 */ /* 0x0001e80000100800 */
[----:B------:R0:W-:Y:S01]  /*f9b0*/  STL [R1+0x128], R90 ;  /* 0x0001285a01007387 */ /* 0x0001e20000100800 */
[C---:B------:R-:W-:Y:S02]  /*f9c0*/  ISETP.LT.OR P1, PT, R163.reuse, 0x40, P0 ;  /* 0x00000040a300780c */ /* 0x040fe40000721670 */
[----:B------:R-:W-:Y:S01]  /*f9d0*/  ISETP.GE.AND P2, PT, R163, 0x80, PT ;  /* 0x00000080a300780c */ /* 0x000fe20003f46270 */
[----:B--2---:R0:W-:Y:S01]  /*f9e0*/  STS.U8 [R105+UR13+0x3d80], R84 ;  /* 0x003d805469007988 */ /* 0x0041e2000800000d */
[----:B------:R1:W-:Y:S06]  /*f9f0*/  MEMBAR.ALL.CTA ;  /* 0x0000000000007992 */ /* 0x0003ec0000008000 */
[----:B-1----:R-:W1:Y:S02]  /*fa00*/  FENCE.VIEW.ASYNC.S ;  /* 0x00000000000073c6 */ /* 0x002e640000000000 */
[----:B-1----:R-:W-:Y:S06]  /*fa10*/  BAR.SYNC.DEFER_BLOCKING 0x0 ;  /* 0x0000000000007b1d */ /* 0x002fec0000010000 */
[----:B------:R-:W-:Y:S05]  /*fa20*/  @P1 BRA `(.L_x_6) ;  /* 0x0000000000681947 */ /* 0x000fea0003800000 */
[----:B------:R-:W-:Y:S02]  /*fa30*/  UIADD3 UR4, UPT, UPT, UR13, 0x8000, URZ ;  /* 0x000080000d047890 */ /* 0x000fe4000fffe0ff */
[----:B------:R-:W-:Y:S02]  /*fa40*/  USHF.R.U32.HI UR8, URZ, 0x4, UR13 ;  /* 0x00000004ff087899 */ /* 0x000fe4000801160d */
[----:B------:R-:W-:Y:S02]  /*fa50*/  USHF.R.U32.HI UR4, URZ, 0x4, UR4 ;  /* 0x00000004ff047899 */ /* 0x000fe40008011604 */
[----:B------:R-:W-:Y:S02]  /*fa60*/  USGXT.U32 UR8, UR8, 0xe ;  /* 0x0000000e0808789a */ /* 0x000fe40008000000 */
[----:B------:R-:W-:Y:S01]  /*fa70*/  USGXT.U32 UR6, UR4, 0xe ;  /* 0x0000000e0406789a */ /* 0x000fe20008000000 */
[----:B------:R-:W-:Y:S01]  /*fa80*/  UMOV UR16, 0x100 ;  /* 0x0000010000107882 */ /* 0x000fe20000000000 */
[----:B------:R-:W-:Y:S01]  /*fa90*/  UMOV UR17, 0x40004040 ;  /* 0x4000404000117882 */ /* 0x000fe20000000000 */
[----:B------:R-:W-:Y:S01]  /*faa0*/  UMOV UR18, 0xfffffffe ;  /* 0xfffffffe00127882 */ /* 0x000fe20000000000 */
[----:B------:R-:W-:Y:S01]  /*fab0*/  UMOV UR19, 0x7fffbfdf ;  /* 0x7fffbfdf00137882 */ /* 0x000fe20000000000 */
[----:B------:R-:W-:Y:S01]  /*fac0*/  UMOV UR9, URZ ;  /* 0x000000ff00097c82 */ /* 0x000fe20008000000 */
[----:B------:R-:W-:Y:S01]  /*fad0*/  UMOV UR7, URZ ;  /* 0x000000ff00077c82 */ /* 0x000fe20008000000 */
[----:B------:R-:W-:-:S02]  /*fae0*/  UIADD3.64 UR18, UPT, UPT, UR8, -UR18, URZ ;  /* 0x8000001208127297 */ /* 0x000fc4000fffe0ff */
[----:B------:R-:W-:Y:S01]  /*faf0*/  UIADD3.64 UR16, UPT, UPT, UR6, UR16, URZ ;  /* 0x0000001006107297 */ /* 0x000fe2000fffe0ff */
[----:B------:R-:W-:Y:S01]  /*fb00*/  UMOV UR20, 0x0 ;  /* 0x0000000000147882 */ /* 0x000fe20000000000 */
[----:B------:R-:W-:Y:S01]  /*fb10*/  UMOV UR21, 0x8408490 ;  /* 0x0840849000157882 */ /* 0x000fe20000000000 */
[----:B------:R-:W-:Y:S01]  /*fb20*/  UMOV UR4, UR10 ;  /* 0x0000000a00047c82 */ /* 0x000fe20008000000 */
[----:B------:R-:W-:Y:S01]  /*fb30*/  UMOV UR5, URZ ;  /* 0x000000ff00057c82 */ /* 0x000fe20008000000 */
[----:B------:R-:W-:Y:S01]  /*fb40*/  UMOV UR9, 0x80004020 ;  /* 0x8000402000097882 */ /* 0x000fe20000000000 */
[----:B------:R-:W-:Y:S01]  /*fb50*/  UMOV UR7, 0x40004040 ;  /* 0x4000404000077882 */ /* 0x000fe20000000000 */
[----:B------:R-:W-:Y:S01]  /*fb60*/  UMOV UR22, 0x0 ;  /* 0x0000000000167882 */ /* 0x000fe20000000000 */
[----:B------:R-:W-:Y:S01]  /*fb70*/  UMOV UR23, 0x8408490 ;  /* 0x0840849000177882 */ /* 0x000fe20000000000 */
[----:B------:R-:W-:Y:S01]  /*fb80*/  UMOV UR4, UR4 ;  /* 0x0000000400047c82 */ /* 0x000fe20008000000 */
[----:B------:R1:W-:Y:S01]  /*fb90*/  UTCQMMA gdesc[UR6], gdesc[UR8], tmem[UR12], tmem[UR20], idesc[UR21], !UPT ;  /* 0x00ff1408060075ea */ /* 0x0003e2000f80030c */
[----:B------:R1:W-:Y:S01]  /*fba0*/  UTCQMMA gdesc[UR16], gdesc[UR18], tmem[UR12], tmem[UR22], idesc[UR23], UPT ;  /* 0x00ff1612100075ea */ /* 0x0003e2000b80030c */
[----:B------:R1:W-:Y:S01]  /*fbb0*/  UTCBAR [UR4], URZ ;  /* 0x000000ff040073e9 */ /* 0x0003e200080000ff */
[----:B------:R-:W-:Y:S01]  /*fbc0*/  NOP ;  /* 0x0000000000007918 */ /* 0x000fe20000000000 */
.L_x_6:
[----:B-1----:R-:W-:Y:S01]  /*fbd0*/  UMOV UR4, URZ ;  /* 0x000000ff00047c82 */ /* 0x002fe20008000000 */
[----:B------:R-:W-:Y:S05]  /*fbe0*/  @!P2 BRA `(.L_x_7) ;  /* 0x0000007800f8a947 */ /* 0x000fea0003800000 */
[----:B0-----:R-:W-:Y:S01]  /*fbf0*/  SHF.R.S32.HI R84, RZ, 0x1f, R163 ;  /* 0x0000001fff547819 */ /* 0x001fe200000114a3 */
[----:B------:R-:W-:Y:S01]  /*fc00*/  UIADD3 UR4, UPT, UPT, UR13, 0xa000, URZ ;  /* 0x0000a0000d047890 */ /* 0x000fe2000fffe0ff */
[----:B------:R-:W-:Y:S01]  /*fc10*/  IMAD.SHL.U32 R112, R112, 0x40, RZ ;  /* 0x0000004070707824 */ /* 0x000fe200078e00ff */
[----:B------:R-:W-:Y:S01]  /*fc20*/  UIADD3 UR5, UPT, UPT, UR13, 0x4000, URZ ;  /* 0x000040000d057890 */ /* 0x000fe2000fffe0ff */
[----:B------:R-:W-:Y:S01]  /*fc30*/  LEA.HI R84, R84, R163, RZ, 0x6 ;  /* 0x000000a354547211 */ /* 0x000fe200078f30ff */
[----:B------:R-:W-:Y:S01]  /*fc40*/  USHF.R.U32.HI UR4, URZ, 0x4, UR4 ;  /* 0x00000004ff047899 */ /* 0x000fe20008011604 */
[----:B------:R-:W-:Y:S01]  /*fc50*/  IMAD.SHL.U32 R113, R113, 0x40, RZ ;  /* 0x0000004071717824 */ /* 0x000fe200078e00ff */
[----:B------:R-:W-:Y:S01]  /*fc60*/  USHF.R.U32.HI UR5, URZ, 0x4, UR5 ;  /* 0x00000004ff057899 */ /* 0x000fe20008011605 */
[----:B------:R-:W-:Y:S01]  /*fc70*/  SHF.R.S32.HI R84, RZ, 0x6, R84 ;  /* 0x00000006ff547819 */ /* 0x000fe20000011454 */
[----:B------:R-:W-:Y:S02]  /*fc80*/  USGXT.U32 UR6, UR4, 0xe ;  /* 0x0000000e0406789a */ /* 0x000fe40008000000 */
[----:B------:R-:W-:Y:S01]  /*fc90*/  USGXT.U32 UR8, UR5, 0xe ;  /* 0x0000000e0508789a */ /* 0x000fe20008000000 */
[----:B------:R-:W-:Y:S01]  /*fca0*/  VIMNMX R84, PT, PT, R84, 0x2, !PT ;  /* 0x0000000254547848 */ /* 0x000fe20007fe0100 */
[----:B------:R-:W-:Y:S01]  /*fcb0*/  UMOV UR16, 0x100 ;  /* 0x0000010000107882 */ /* 0x000fe20000000000 */
[----:B------:R-:W-:Y:S01]  /*fcc0*/  SHF.R.S32.HI R114, RZ, 0x1f, R113 ;  /* 0x0000001fff727819 */ /* 0x000fe20000011471 */
[----:B------:R-:W-:Y:S01]  /*fcd0*/  UMOV UR17, 0x40004040 ;  /* 0x4000404000117882 */ /* 0x000fe20000000000 */
[----:B------:R-:W-:Y:S01]  /*fce0*/  UMOV UR18, 0xfffffffe ;  /* 0xfffffffe00127882 */ /* 0x000fe20000000000 */
[----:B------:R-:W-:Y:S01]  /*fcf0*/  VIADD R85, R84, 0xfffffffe ;  /* 0xfffffffe54557836 */ /* 0x000fe20000000000 */
[----:B------:R-:W-:Y:S01]  /*fd00*/  UMOV UR19, 0x7fffbfdf ;  /* 0x7fffbfdf00137882 */ /* 0x000fe20000000000 */
[----:B------:R-:W-:Y:S01]  /*fd10*/  IMAD.MOV.U32 R84, RZ, RZ, RZ ;  /* 0x000000ffff547224 */ /* 0x000fe200078e00ff */
[----:B------:R-:W-:Y:S01]  /*fd20*/  UMOV UR7, URZ ;  /* 0x000000ff00077c82 */ /* 0x000fe20008000000 */
[----:B------:R-:W-:Y:S01]  /*fd30*/  UMOV UR9, URZ ;  /* 0x000000ff00097c82 */ /* 0x000fe20008000000 */
[----:B------:R0:W-:Y:S01]  /*fd40*/  STL [R1+0x35c], R85 ;  /* 0x00035c5501007387 */ /* 0x0001e20000100800 */
[----:B------:R-:W-:Y:S01]  /*fd50*/  UMOV UR15, 0x1 ;  /* 0x00000001000f7882 */ /* 0x000fe20000000000 */
[----:B------:R-:W-:-:S02]  /*fd60*/  UIADD3.64 UR16, UPT, UPT, UR6, UR16, URZ ;  /* 0x0000001006107297 */ /* 0x000fc4000fffe0ff */
[----:B------:R1:W-:Y:S01]  /*fd70*/  STL [R1+0x354], RZ ;  /* 0x000354ff01007387 */ /* 0x0003e20000100800 */
[----:B------:R-:W-:Y:S01]  /*fd80*/  UIADD3.64 UR18, UPT, UPT, UR8, -UR18, URZ ;  /* 0x8000001208127297 */ /* 0x000fe2000fffe0ff */
[----:B------:R-:W-:Y:S01]  /*fd90*/  UMOV UR5, URZ ;  /* 0x000000ff00057c82 */ /* 0x000fe20008000000 */
[----:B0-----:R-:W-:-:S10]  /*fda0*/  SHF.R.S32.HI R85, RZ, 0x1f, R112 ;  /* 0x0000001fff557819 */ /* 0x001fd40000011470 */
.L_x_10:
[----:B--2---:R-:W2:Y:S01]  /*fdb0*/  LDL R85, [R1+0x354] ;  /* 0x0003540001557983 */ /* 0x004ea20000100800 */
[----:B------:R-:W-:Y:S01]  /*fdc0*/  IMAD.U32 R84, R84, -0x80000000, RZ ;  /* 0x8000000054547824 */ /* 0x000fe200078e00ff */
[----:B------:R-:W0:Y:S01]  /*fdd0*/  LDC R149, c[0x0][0x3a0] ;  /* 0x0000e800ff957b82 */ /* 0x000e220000000800 */
[C---:B-----5:R-:W-:Y:S02]  /*fde0*/  IADD3 R22, P5, PT, R112.reuse, R22, RZ ;  /* 0x0000001670167210 */ /* 0x060fe40007fbe0ff */
[----:B------:R-:W-:Y:S01]  /*fdf0*/  IADD3 R20, P4, PT, R112, R20, RZ ;  /* 0x0000001470147210 */ /* 0x000fe20007f9e0ff */
[----:B------:R-:W3:Y:S01]  /*fe00*/  SYNCS.PHASECHK.TRANS64.TRYWAIT P6, [UR10], R84 ;  /* 0x00000054ff0075a7 */ /* 0x000ee200080c110a */
[----:B--2---:R-:W-:-:S04]  /*fe10*/  VIADD R85, R85, 0x1 ;  /* 0x0000000155557836 */ /* 0x004fc80000000000 */
[----:B0-----:R-:W-:Y:S01]  /*fe20*/  IMAD R149, R85, -0x40, R149 ;  /* 0xffffffc055957824 */ /* 0x001fe200078e0295 */
[----:B------:R0:W-:Y:S04]  /*fe30*/  STL [R1+0x358], R85 ;  /* 0x0003585501007387 */ /* 0x0001e80000100800 */
[C---:B------:R-:W-:Y:S02]  /*fe40*/  ISETP.GT.AND P1, PT, R149.reuse, 0x1, PT ;  /* 0x000000019500780c */ /* 0x040fe40003f24270 */
[----:B------:R-:W-:Y:S01]  /*fe50*/  ISETP.GT.AND P2, PT, R149, 0x2, PT ;  /* 0x000000029500780c */ /* 0x000fe20003f44270 */
[----:B---3--:R-:W-:-:S12]  /*fe60*/  @!P6 BRA `(.L_x_8) ;  /* 0x00000110003ce947 */ /* 0x008fd80003800000 */
.L_x_16:
[----:B------:R-:W-:Y:S01]  /*fe70*/  SHF.R.S32.HI R101, RZ, 0x1f, R112 ;  /* 0x0000001fff657819 */ /* 0x000fe20000011470 */
[----:B------:R-:W2:Y:S01]  /*fe80*/  LDL.LU R105, [R1+0x330] ;  /* 0x0003300001697983 */ /* 0x000ea20000300800 */
[----:B------:R-:W-:-:S03]  /*fe90*/  PRMT R137, RZ, 0x7610, R137 ;  /* 0x00007610ff897816 */ /* 0x000fc60000000089 */
[C---:B------:R-:W-:Y:S01]  /*fea0*/  IMAD.X R21, R101.reuse, 0x1, R21, P4 ;  /* 0x0000000165157824 */ /* 0x040fe200020e0615 */
[----:B------:R-:W-:Y:S01]  /*feb0*/  PRMT R131, RZ, 0x7610, R131 ;  /* 0x00007610ff837816 */ /* 0x000fe20000000083 */
[----:B------:R-:W-:Y:S01]  /*fec0*/  IMAD.X R23, R101, 0x1, R23, P5 ;  /* 0x0000000165177824 */ /* 0x000fe200028e0617 */
[C---:B------:R-:W-:Y:S01]  /*fed0*/  ISETP.GT.AND P4, PT, R149.reuse, 0x3, PT ;  /* 0x000000039500780c */ /* 0x040fe20003f84270 */
[----:B------:R-:W3:Y:S01]  /*fee0*/  LDL.LU R99, [R1+0x338] ;  /* 0x0003380001637983 */ /* 0x000ee20000300800 */
[----:B------:R-:W-:-:S03]  /*fef0*/  ISETP.GT.AND P5, PT, R149, 0x4, PT ;  /* 0x000000049500780c */ /* 0x000fc60003fa4270 */
[----:B------:R-:W4:Y:S01]  /*ff00*/  @P1 LDG.E.U8 R137, desc[UR26][R20.64] ;  /* 0x0000001a14891981 */ /* 0x000f22000c1e1100 */
[C---:B------:R-:W-:Y:S02]  /*ff10*/  IADD3 R33, P1, PT, R112.reuse, R33, RZ ;  /* 0x0000002170217210 */ /* 0x040fe40007f3e0ff */
[C---:B------:R-:W-:Y:S01]  /*ff20*/  IADD3 R44, P6, PT, R112.reuse, R44, RZ ;  /* 0x0000002c702c7210 */ /* 0x040fe20007fde0ff */
[----:B------:R-:W5:Y:S01]  /*ff30*/  @P2 LDG.E.U8 R131, desc[UR26][R22.64] ;  /* 0x0000001a16832981 */ /* 0x000f62000c1e1100 */
[C---:B------:R-:W-:Y:S01]  /*ff40*/  IADD3 R53, P2, PT, R112.reuse, R53, RZ ;  /* 0x0000003570357210 */ /* 0x040fe20007f5e0ff */
[----:B------:R-:W-:Y:S01]  /*ff50*/  IMAD.X R34, R101, 0x1, R34, P1 ;  /* 0x0000000165227824 */ /* 0x000fe200008e0622 */
[----:B------:R-:W-:Y:S01]  /*ff60*/  ISETP.GT.AND P1, PT, R149, 0x5, PT ;  /* 0x000000059500780c */ /* 0x000fe20003f24270 */
[C---:B------:R-:W-:Y:S01]  /*ff70*/  IMAD.X R45, R101.reuse, 0x1, R45, P6 ;  /* 0x00000001652d7824 */ /* 0x040fe200030e062d */
[----:B------:R-:W-:Y:S01]  /*ff80*/  PRMT R89, RZ, 0x7610, R89 ;  /* 0x00007610ff597816 */ /* 0x000fe20000000059 */
[----:B------:R-:W-:Y:S01]  /*ff90*/  IMAD.X R54, R101, 0x1, R54, P2 ;  /* 0x0000000165367824 */ /* 0x000fe200010e0636 */
[----:B------:R-:W-:Y:S01]  /*ffa0*/  PRMT R84, RZ, 0x7610, R84 ;  /* 0x00007610ff547816 */ /* 0x000fe20000000054 */
[----:B------:R-:W-:Y:S01]  /*ffb0*/  @P4 IMAD.MOV.U32 R86, RZ, RZ, R33 ;  /* 0x000000ffff564224 */ /* 0x000fe200078e0021 */
[----:B------:R-:W-:Y:S01]  /*ffc0*/  ISETP.GT.AND P2, PT, R149, 0x6, PT ;  /* 0x000000069500780c */ /* 0x000fe20003f44270 */
[----:B------:R-:W-:Y:S01]  /*ffd0*/  @P4 IMAD.MOV.U32 R87, RZ, RZ, R34 ;  /* 0x000000ffff574224 */ /* 0x000fe200078e0022 */
[----:B------:R-:W2:Y:S01]  /*ffe0*/  @P5 LDG.E.U8 R89, desc[UR26][R44.64] ;  /* 0x0000001a2c595981 */ /* 0x000ea2000c1e1100 */
[----:B------:R-:W-:-:S02]  /*fff0*/  IADD3 R62, P5, PT, R112, R62, RZ ;  /* 0x0000003e703e7210 */ /* 0x000fc40007fbe0ff */
[----:B------:R-:W-:Y:S01]  /*10000*/  PRMT R94, RZ, 0x7610, R94 ;  /* 0x00007610ff5e7816 */ /* 0x000fe2000000005e */
[----:B------:R0:W2:Y:S01]  /*10010*/  @P4 LDG.E.U8 R84, desc[UR26][R86.64] ;  /* 0x0000001a56544981 */ /* 0x0000a2000c1e1100 */
[----:B------:R-:W-:Y:S01]  /*10020*/  ISETP.GT.AND P4, PT, R149, 0x7, PT ;  /* 0x000000079500780c */ /* 0x000fe20003f84270 */
[----:B------:R-:W-:Y:S01]  /*10030*/  IMAD.X R63, R101, 0x1, R63, P5 ;  /* 0x00000001653f7824 */ /* 0x000fe200028e063f */
[----:B------:R-:W-:Y:S02]  /*10040*/  PRMT R100, RZ, 0x7610, R100 ;  /* 0x00007610ff647816 */ /* 0x000fe40000000064 */
[C---:B------:R-:W-:Y:S01]  /*10050*/  IADD3 R71, P6, PT, R112.reuse, R71, RZ ;  /* 0x0000004770477210 */ /* 0x040fe20007fde0ff */
[----:B0-----:R-:W-:Y:S02]  /*10060*/  @P1 IMAD.MOV.U32 R86, RZ, RZ, R53 ;  /* 0x000000ffff561224 */ /* 0x001fe400078e0035 */
[----:B------:R-:W-:Y:S01]  /*10070*/  @P1 IMAD.MOV.U32 R87, RZ, RZ, R54 ;  /* 0x000000ffff571224 */ /* 0x000fe200078e0036 */
[----:B------:R-:W-:Y:S01]  /*10080*/  IADD3 R2, P5, PT, R112, R2, RZ ;  /* 0x0000000270027210 */ /* 0x000fe20007fbe0ff */
[----:B------:R-:W2:Y:S01]  /*10090*/  @P2 LDG.E.U8 R100, desc[UR26][R62.64] ;  /* 0x0000001a3e642981 */ /* 0x000ea2000c1e1100 */
[----:B------:R-:W-:-:S03]  /*100a0*/  ISETP.GT.AND P2, PT, R149, 0x9, PT ;  /* 0x000000099500780c */ /* 0x000fc60003f44270 */
[----:B------:R0:W2:Y:S01]  /*100b0*/  @P1 LDG.E.U8 R94, desc[UR26][R86.64] ;  /* 0x0000001a565e1981 */ /* 0x0000a2000c1e1100 */
[----:B------:R-:W-:Y:S01]  /*100c0*/  ISETP.GT.AND P1, PT, R149, 0x8, PT ;  /* 0x000000089500780c */ /* 0x000fe20003f24270 */
[C---:B------:R-:W-:Y:S02]  /*100d0*/  IMAD.X R72, R101.reuse, 0x1, R72, P6 ;  /* 0x0000000165487824 */ /* 0x040fe400030e0648 */
[----:B------:R-:W-:Y:S01]  /*100e0*/  IMAD.X R3, R101, 0x1, R3, P5 ;  /* 0x0000000165037824 */ /* 0x000fe200028e0603 */
[----:B------:R-:W-:Y:S02]  /*100f0*/  IADD3 R11, P5, PT, R112, R11, RZ ;  /* 0x0000000b700b7210 */ /* 0x000fe40007fbe0ff */
[----:B------:R-:W-:Y:S02]  /*10100*/  PRMT R107, RZ, 0x7610, R107 ;  /* 0x00007610ff6b7816 */ /* 0x000fe4000000006b */
[----:B------:R-:W-:Y:S01]  /*10110*/  PRMT R159, RZ, 0x7610, R159 ;  /* 0x00007610ff9f7816 */ /* 0x000fe2000000009f */
[----:B0-----:R-:W-:-:S02]  /*10120*/  @P4 IMAD.MOV.U32 R86, RZ, RZ, R71 ;  /* 0x000000ffff564224 */ /* 0x001fc400078e0047 */
[----:B------:R-:W-:Y:S02]  /*10130*/  @P4 IMAD.MOV.U32 R87, RZ, RZ, R72 ;  /* 0x000000ffff574224 */ /* 0x000fe400078e0048 */
[----:B------:R-:W-:Y:S01]  /*10140*/  IMAD.X R12, R101, 0x1, R12, P5 ;  /* 0x00000001650c7824 */ /* 0x000fe200028e060c */
[----:B------:R-:W2:Y:S01]  /*10150*/  @P1 LDG.E.U8 R159, desc[UR26][R2.64] ;  /* 0x0000001a029f1981 */ /* 0x000ea2000c1e1100 */
[----:B------:R-:W-:-:S03]  /*10160*/  PRMT R136, RZ, 0x7610, R136 ;  /* 0x00007610ff887816 */ /* 0x000fc60000000088 */
[----:B------:R0:W2:Y:S01]  /*10170*/  @P4 LDG.E.U8 R107, desc[UR26][R86.64] ;  /* 0x0000001a566b4981 */ /* 0x0000a2000c1e1100 */
[C---:B------:R-:W-:Y:S02]  /*10180*/  ISETP.GT.AND P4, PT, R149.reuse, 0xa, PT ;  /* 0x0000000a9500780c */ /* 0x040fe40003f84270 */
[----:B------:R-:W-:Y:S02]  /*10190*/  ISETP.GT.AND P1, PT, R149, 0xb, PT ;  /* 0x0000000b9500780c */ /* 0x000fe40003f24270 */
[C---:B------:R-:W-:Y:S02]  /*101a0*/  IADD3 R24, P6, PT, R112.reuse, R24, RZ ;  /* 0x0000001870187210 */ /* 0x040fe40007fde0ff */
[----:B------:R-:W-:Y:S01]  /*101b0*/  IADD3 R35, P5, PT, R112, R35, RZ ;  /* 0x0000002370237210 */ /* 0x000fe20007fbe0ff */
[----:B0-----:R-:W-:Y:S02]  /*101c0*/  @P2 IMAD.MOV.U32 R86, RZ, RZ, R11 ;  /* 0x000000ffff562224 */ /* 0x001fe400078e000b */
[----:B------:R-:W-:Y:S01]  /*101d0*/  @P2 IMAD.MOV.U32 R87, RZ, RZ, R12 ;  /* 0x000000ffff572224 */ /* 0x000fe200078e000c */
[----:B------:R-:W-:Y:S01]  /*101e0*/  PRMT R128, RZ, 0x7610, R128 ;  /* 0x00007610ff807816 */ /* 0x000fe20000000080 */
[----:B------:R-:W-:-:S03]  /*101f0*/  IMAD.X R25, R101, 0x1, R25, P6 ;  /* 0x0000000165197824 */ /* 0x000fc600030e0619 */
[----:B------:R0:W2:Y:S01]  /*10200*/  @P2 LDG.E.U8 R136, desc[UR26][R86.64] ;  /* 0x0000001a56882981 */ /* 0x0000a2000c1e1100 */
[----:B------:R-:W-:Y:S01]  /*10210*/  ISETP.GT.AND P2, PT, R149, 0xc, PT ;  /* 0x0000000c9500780c */ /* 0x000fe20003f44270 */
[----:B------:R-:W-:Y:S01]  /*10220*/  IMAD.X R36, R101, 0x1, R36, P5 ;  /* 0x0000000165247824 */ /* 0x000fe200028e0624 */
[----:B------:R-:W-:Y:S01]  /*10230*/  IADD3 R46, P5, PT, R112, R46, RZ ;  /* 0x0000002e702e7210 */ /* 0x000fe20007fbe0ff */
[----:B------:R-:W2:Y:S01]  /*10240*/  @P4 LDG.E.U8 R128, desc[UR26][R24.64] ;  /* 0x0000001a18804981 */ /* 0x000ea2000c1e1100 */
[----:B------:R-:W-:Y:S02]  /*10250*/  PRMT R85, RZ, 0x7610, R85 ;  /* 0x00007610ff557816 */ /* 0x000fe40000000055 */
[----:B------:R-:W-:Y:S01]  /*10260*/  ISETP.GT.AND P4, PT, R149, 0xd, PT ;  /* 0x0000000d9500780c */ /* 0x000fe20003f84270 */
[----:B------:R-:W-:Y:S01]  /*10270*/  IMAD.X R47, R101, 0x1, R47, P5 ;  /* 0x00000001652f7824 */ /* 0x000fe200028e062f */
[----:B------:R-:W-:Y:S01]  /*10280*/  PRMT R90, RZ, 0x7610, R90 ;  /* 0x00007610ff5a7816 */ /* 0x000fe2000000005a */
[----:B0-----:R-:W-:-:S02]  /*10290*/  @P1 IMAD.MOV.U32 R86, RZ, RZ, R35 ;  /* 0x000000ffff561224 */ /* 0x001fc400078e0023 */
[----:B------:R-:W-:Y:S01]  /*102a0*/  @P1 IMAD.MOV.U32 R87, RZ, RZ, R36 ;  /* 0x000000ffff571224 */ /* 0x000fe200078e0024 */
[C---:B------:R-:W-:Y:S02]  /*102b0*/  IADD3 R55, P6, PT, R112.reuse, R55, RZ ;  /* 0x0000003770377210 */ /* 0x040fe40007fde0ff */
        /* <DEDUP_REMOVED lines=42> */
[C---:B------:R-:W-:Y:S01]  /*10560*/  IMAD.X R49, R101.reuse, 0x1, R49, P5 ;  /* 0x0000000165317824 */ /* 0x040fe200028e0631 */
[----:B------:R-:W-:Y:S01]  /*10570*/  IADD3 R57, P5, PT, R112, R57, RZ ;  /* 0x0000003970397210 */ /* 0x000fe20007fbe0ff */
[----:B------:R-:W-:Y:S01]  /*10580*/  @P4 IMAD.MOV.U32 R96, RZ, RZ, R37 ;  /* 0x000000ffff604224 */ /* 0x000fe200078e0025 */
[----:B------:R-:W-:Y:S01]  /*10590*/  PRMT R91, RZ, 0x7610, R91 ;  /* 0x00007610ff5b7816 */ /* 0x000fe2000000005b */
[----:B------:R-:W-:Y:S01]  /*105a0*/  @P4 IMAD.MOV.U32 R97, RZ, RZ, R38 ;  /* 0x000000ffff614224 */ /* 0x000fe200078e0026 */
[----:B0-----:R-:W-:Y:S01]  /*105b0*/  PRMT R86, RZ, 0x7610, R86 ;  /* 0x00007610ff567816 */ /* 0x001fe20000000056 */
[----:B------:R-:W-:-:S02]  /*105c0*/  IMAD.X R58, R101, 0x1, R58, P5 ;  /* 0x00000001653a7824 */ /* 0x000fc400028e063a */
[----:B------:R-:W-:Y:S02]  /*105d0*/  @P2 IMAD.MOV.U32 R116, RZ, RZ, R57 ;  /* 0x000000ffff742224 */ /* 0x000fe400078e0039 */
[----:B------:R-:W2:Y:S01]  /*105e0*/  @P1 LDG.E.U8 R91, desc[UR26][R48.64] ;  /* 0x0000001a305b1981 */ /* 0x000ea2000c1e1100 */
[C---:B------:R-:W-:Y:S01]  /*105f0*/  ISETP.GT.AND P1, PT, R149.reuse, 0x17, PT ;  /* 0x000000179500780c */ /* 0x040fe20003f24270 */
[----:B------:R-:W-:Y:S02]  /*10600*/  @P2 IMAD.MOV.U32 R117, RZ, RZ, R58 ;  /* 0x000000ffff752224 */ /* 0x000fe400078e003a */
[----:B------:R0:W2:Y:S01]  /*10610*/  @P4 LDG.E.U8 R86, desc[UR26][R96.64] ;  /* 0x0000001a60564981 */ /* 0x0000a2000c1e1100 */
[----:B------:R-:W-:Y:S02]  /*10620*/  ISETP.GT.AND P4, PT, R149, 0x16, PT ;  /* 0x000000169500780c */ /* 0x000fe40003f84270 */
[C---:B------:R-:W-:Y:S02]  /*10630*/  IADD3 R66, P6, PT, R112.reuse, R66, RZ ;  /* 0x0000004270427210 */ /* 0x040fe40007fde0ff */
[----:B------:R-:W-:-:S02]  /*10640*/  IADD3 R75, P5, PT, R112, R75, RZ ;  /* 0x0000004b704b7210 */ /* 0x000fc40007fbe0ff */
[----:B0-----:R-:W-:Y:S01]  /*10650*/  PRMT R96, RZ, 0x7610, R96 ;  /* 0x00007610ff607816 */ /* 0x001fe20000000060 */
[C---:B------:R-:W-:Y:S01]  /*10660*/  IMAD.X R67, R101.reuse, 0x1, R67, P6 ;  /* 0x0000000165437824 */ /* 0x040fe200030e0643 */
[----:B------:R-:W-:Y:S01]  /*10670*/  PRMT R103, RZ, 0x7610, R103 ;  /* 0x00007610ff677816 */ /* 0x000fe20000000067 */
[----:B------:R-:W-:-:S03]  /*10680*/  IMAD.X R76, R101, 0x1, R76, P5 ;  /* 0x00000001654c7824 */ /* 0x000fc600028e064c */
[----:B------:R0:W2:Y:S01]  /*10690*/  @P2 LDG.E.U8 R96, desc[UR26][R116.64] ;  /* 0x0000001a74602981 */ /* 0x0000a2000c1e1100 */
[C---:B------:R-:W-:Y:S02]  /*106a0*/  ISETP.GT.AND P2, PT, R149.reuse, 0x18, PT ;  /* 0x000000189500780c */ /* 0x040fe40003f44270 */
        /* <DEDUP_REMOVED lines=63> */
[C---:B------:R-:W-:Y:S01]  /*10aa0*/  IADD3 R30, P6, PT, R112.reuse, R30, RZ ;  /* 0x0000001e701e7210 */ /* 0x040fe20007fde0ff */
[----:B0-----:R-:W-:Y:S02]  /*10ab0*/  @P2 IMAD.MOV.U32 R116, RZ, RZ, R17 ;  /* 0x000000ffff742224 */ /* 0x001fe400078e0011 */
[----:B------:R-:W-:Y:S01]  /*10ac0*/  @P2 IMAD.MOV.U32 R117, RZ, RZ, R18 ;  /* 0x000000ffff752224 */ /* 0x000fe200078e0012 */
[----:B------:R-:W-:Y:S01]  /*10ad0*/  IADD3 R41, P5, PT, R112, R41, RZ ;  /* 0x0000002970297210 */ /* 0x000fe20007fbe0ff */
[----:B------:R-:W-:-:S03]  /*10ae0*/  IMAD.X R31, R101, 0x1, R31, P6 ;  /* 0x00000001651f7824 */ /* 0x000fc600030e061f */
[----:B------:R0:W2:Y:S01]  /*10af0*/  @P2 LDG.E.U8 R133, desc[UR26][R116.64] ;  /* 0x0000001a74852981 */ /* 0x0000a2000c1e1100 */
[----:B------:R-:W-:Y:S01]  /*10b00*/  ISETP.GT.AND P2, PT, R149, 0x24, PT ;  /* 0x000000249500780c */ /* 0x000fe20003f44270 */
[----:B------:R-:W-:Y:S01]  /*10b10*/  IMAD.X R42, R101, 0x1, R42, P5 ;  /* 0x00000001652a7824 */ /* 0x000fe200028e062a */
[----:B------:R-:W-:Y:S02]  /*10b20*/  IADD3 R52, P5, PT, R112, R52, RZ ;  /* 0x0000003470347210 */ /* 0x000fe40007fbe0ff */
[----:B0-----:R-:W-:Y:S01]  /*10b30*/  PRMT R116, RZ, 0x7610, R116 ;  /* 0x00007610ff747816 */ /* 0x001fe20000000074 */
[----:B------:R-:W-:Y:S01]  /*10b40*/  @P1 IMAD.MOV.U32 R118, RZ, RZ, R41 ;  /* 0x000000ffff761224 */ /* 0x000fe200078e0029 */
[----:B------:R-:W-:Y:S01]  /*10b50*/  PRMT R88, RZ, 0x7610, R88 ;  /* 0x00007610ff587816 */ /* 0x000fe20000000058 */
[----:B------:R-:W-:-:S03]  /*10b60*/  @P1 IMAD.MOV.U32 R119, RZ, RZ, R42 ;  /* 0x000000ffff771224 */ /* 0x000fc600078e002a */
[----:B------:R-:W2:Y:S01]  /*10b70*/  @P4 LDG.E.U8 R116, desc[UR26][R30.64] ;  /* 0x0000001a1e744981 */ /* 0x000ea2000c1e1100 */
[----:B------:R-:W-:Y:S01]  /*10b80*/  ISETP.GT.AND P4, PT, R149, 0x25, PT ;  /* 0x000000259500780c */ /* 0x000fe20003f84270 */
[----:B------:R-:W-:Y:S01]  /*10b90*/  IMAD.X R115, R101, 0x1, R115, P5 ;  /* 0x0000000165737824 */ /* 0x000fe200028e0673 */
[C---:B------:R-:W-:Y:S01]  /*10ba0*/  IADD3 R93, P6, PT, R112.reuse, R93, RZ ;  /* 0x0000005d705d7210 */ /* 0x040fe20007fde0ff */
[----:B------:R0:W2:Y:S01]  /*10bb0*/  @P1 LDG.E.U8 R88, desc[UR26][R118.64] ;  /* 0x0000001a76581981 */ /* 0x0000a2000c1e1100 */
[----:B------:R-:W-:Y:S02]  /*10bc0*/  PRMT R117, RZ, 0x7610, R117 ;  /* 0x00007610ff757816 */ /* 0x000fe40000000075 */
[----:B------:R-:W-:Y:S01]  /*10bd0*/  ISETP.GT.AND P1, PT, R149, 0x26, PT ;  /* 0x000000269500780c */ /* 0x000fe20003f24270 */
[----:B------:R-:W-:Y:S01]  /*10be0*/  IMAD.X R70, R101, 0x1, R70, P6 ;  /* 0x0000000165467824 */ /* 0x000fe200030e0646 */
[----:B------:R-:W-:Y:S01]  /*10bf0*/  IADD3 R61, P5, PT, R112, R61, RZ ;  /* 0x0000003d703d7210 */ /* 0x000fe20007fbe0ff */
[----:B0-----:R-:W-:-:S02]  /*10c00*/  @P2 IMAD.MOV.U32 R118, RZ, RZ, R52 ;  /* 0x000000ffff762224 */ /* 0x001fc400078e0034 */
[----:B------:R-:W-:Y:S02]  /*10c10*/  @P2 IMAD.MOV.U32 R119, RZ, RZ, R115 ;  /* 0x000000ffff772224 */ /* 0x000fe400078e0073 */
[----:B------:R-:W-:-:S03]  /*10c20*/  @P4 IMAD.MOV.U32 R124, RZ, RZ, R93 ;  /* 0x000000ffff7c4224 */ /* 0x000fc600078e005d */
[----:B------:R0:W2:Y:S01]  /*10c30*/  @P2 LDG.E.U8 R117, desc[UR26][R118.64] ;  /* 0x0000001a76752981 */ /* 0x0000a2000c1e1100 */
[----:B------:R-:W-:Y:S01]  /*10c40*/  ISETP.GT.AND P2, PT, R149, 0x27, PT ;  /* 0x000000279500780c */ /* 0x000fe20003f44270 */
[----:B------:R-:W-:Y:S02]  /*10c50*/  @P4 IMAD.MOV.U32 R125, RZ, RZ, R70 ;  /* 0x000000ffff7d4224 */ /* 0x000fe400078e0046 */
[----:B------:R-:W-:Y:S01]  /*10c60*/  IMAD.X R98, R101, 0x1, R98, P5 ;  /* 0x0000000165627824 */ /* 0x000fe200028e0662 */
[----:B------:R-:W-:Y:S02]  /*10c70*/  IADD3 R106, P5, PT, R112, R106, RZ ;  /* 0x0000006a706a7210 */ /* 0x000fe40007fbe0ff */
[----:B0-----:R-:W-:Y:S02]  /*10c80*/  PRMT R118, RZ, 0x7610, R118 ;  /* 0x00007610ff767816 */ /* 0x001fe40000000076 */
[----:B------:R-:W-:-:S04]  /*10c90*/  PRMT R119, RZ, 0x7610, R119 ;  /* 0x00007610ff777816 */ /* 0x000fc80000000077 */
[----:B------:R0:W2:Y:S01]  /*10ca0*/  @P4 LDG.E.U8 R118, desc[UR26][R124.64] ;  /* 0x0000001a7c764981 */ /* 0x0000a2000c1e1100 */
[----:B------:R-:W-:Y:S01]  /*10cb0*/  ISETP.GT.AND P4, PT, R149, 0x28, PT ;  /* 0x000000289500780c */ /* 0x000fe20003f84270 */
[C---:B------:R-:W-:Y:S01]  /*10cc0*/  IMAD.X R79, R101.reuse, 0x1, R79, P5 ;  /* 0x00000001654f7824 */ /* 0x040fe200028e064f */
[----:B------:R-:W-:Y:S02]  /*10cd0*/  IADD3 R111, P6, PT, R112, R111, RZ ;  /* 0x0000006f706f7210 */ /* 0x000fe40007fde0ff */
[----:B------:R-:W-:Y:S01]  /*10ce0*/  PRMT R121, RZ, 0x7610, R121 ;  /* 0x00007610ff797816 */ /* 0x000fe20000000079 */
[----:B0-----:R-:W-:Y:S02]  /*10cf0*/  @P1 IMAD.MOV.U32 R124, RZ, RZ, R61 ;  /* 0x000000ffff7c1224 */ /* 0x001fe400078e003d */
[----:B------:R-:W-:Y:S02]  /*10d00*/  @P1 IMAD.MOV.U32 R125, RZ, RZ, R98 ;  /* 0x000000ffff7d1224 */ /* 0x000fe400078e0062 */
[----:B------:R-:W-:-:S03]  /*10d10*/  IMAD.X R19, R101, 0x1, R19, P6 ;  /* 0x0000000165137824 */ /* 0x000fc600030e0613 */
[----:B------:R0:W2:Y:S01]  /*10d20*/  @P1 LDG.E.U8 R119, desc[UR26][R124.64] ;  /* 0x0000001a7c771981 */ /* 0x0000a2000c1e1100 */
[----:B------:R-:W-:Y:S02]  /*10d30*/  ISETP.GT.AND P1, PT, R149, 0x29, PT ;  /* 0x000000299500780c */ /* 0x000fe40003f24270 */
[----:B------:R-:W-:Y:S02]  /*10d40*/  IADD3 R10, P5, PT, R112, R10, RZ ;  /* 0x0000000a700a7210 */ /* 0x000fe40007fbe0ff */
[----:B------:R-:W-:Y:S01]  /*10d50*/  PRMT R163, RZ, 0x7610, R163 ;  /* 0x00007610ffa37816 */ /* 0x000fe200000000a3 */
[----:B0-----:R-:W-:Y:S02]  /*10d60*/  @P2 IMAD.MOV.U32 R124, RZ, RZ, R106 ;  /* 0x000000ffff7c2224 */ /* 0x001fe400078e006a */
[----:B------:R-:W-:-:S05]  /*10d70*/  @P2 IMAD.MOV.U32 R125, RZ, RZ, R79 ;  /* 0x000000ffff7d2224 */ /* 0x000fca00078e004f */
[----:B------:R0:W2:Y:S01]  /*10d80*/  @P2 LDG.E.U8 R121, desc[UR26][R124.64] ;  /* 0x0000001a7c792981 */ /* 0x0000a2000c1e1100 */
[----:B------:R-:W-:Y:S01]  /*10d90*/  ISETP.GT.AND P2, PT, R149, 0x2a, PT ;  /* 0x0000002a9500780c */ /* 0x000fe20003f44270 */
[----:B------:R-:W-:Y:S01]  /*10da0*/  IMAD.X R80, R101, 0x1, R80, P5 ;  /* 0x0000000165507824 */ /* 0x000fe200028e0650 */
[----:B------:R-:W-:Y:S01]  /*10db0*/  PRMT R138, RZ, 0x7610, R138 ;  /* 0x00007610ff8a7816 */ /* 0x000fe2000000008a */
[----:B0-----:R-:W-:Y:S02]  /*10dc0*/  @P4 IMAD.MOV.U32 R124, RZ, RZ, R111 ;  /* 0x000000ffff7c4224 */ /* 0x001fe400078e006f */
[----:B------:R-:W-:-:S05]  /*10dd0*/  @P4 IMAD.MOV.U32 R125, RZ, RZ, R19 ;  /* 0x000000ffff7d4224 */ /* 0x000fca00078e0013 */
[----:B------:R0:W2:Y:S01]  /*10de0*/  @P4 LDG.E.U8 R163, desc[UR26][R124.64] ;  /* 0x0000001a7ca34981 */ /* 0x0000a2000c1e1100 */
[----:B------:R-:W-:-:S05]  /*10df0*/  IADD3 R81, P4, PT, R112, R81, RZ ;  /* 0x0000005170517210 */ /* 0x000fca0007f9e0ff */
[----:B------:R-:W-:Y:S02]  /*10e00*/  IMAD.X R32, R101, 0x1, R32, P4 ;  /* 0x0000000165207824 */ /* 0x000fe400020e0620 */
[----:B0-----:R-:W-:Y:S02]  /*10e10*/  @P1 IMAD.MOV.U32 R124, RZ, RZ, R10 ;  /* 0x000000ffff7c1224 */ /* 0x001fe400078e000a */
[----:B------:R-:W-:Y:S01]  /*10e20*/  @P1 IMAD.MOV.U32 R125, RZ, RZ, R80 ;  /* 0x000000ffff7d1224 */ /* 0x000fe200078e0050 */
[----:B------:R-:W-:Y:S01]  /*10e30*/  ISETP.GT.AND P5, PT, R149, 0x2b, PT ;  /* 0x0000002b9500780c */ /* 0x000fe20003fa4270 */
[----:B------:R-:W-:-:S03]  /*10e40*/  @P2 IMAD.MOV.U32 R126, RZ, RZ, R81 ;  /* 0x000000ffff7e2224 */ /* 0x000fc600078e0051 */
[----:B------:R0:W2:Y:S01]  /*10e50*/  @P1 LDG.E.U8 R138, desc[UR26][R124.64] ;  /* 0x0000001a7c8a1981 */ /* 0x0000a2000c1e1100 */
[----:B------:R-:W-:Y:S01]  /*10e60*/  @P2 IMAD.MOV.U32 R127, RZ, RZ, R32 ;  /* 0x000000ffff7f2224 */ /* 0x000fe200078e0020 */
[----:B------:R-:W-:Y:S02]  /*10e70*/  IADD3 R83, P1, PT, R112, R83, RZ ;  /* 0x0000005370537210 */ /* 0x000fe40007f3e0ff */
[----:B0-----:R-:W-:-:S03]  /*10e80*/  PRMT R125, RZ, 0x7610, R125 ;  /* 0x00007610ff7d7816 */ /* 0x001fc6000000007d */
[----:B------:R-:W-:-:S03]  /*10e90*/  IMAD.X R43, R101, 0x1, R43, P1 ;  /* 0x00000001652b7824 */ /* 0x000fc600008e062b */
[----:B------:R0:W2:Y:S01]  /*10ea0*/  @P2 LDG.E.U8 R125, desc[UR26][R126.64] ;  /* 0x0000001a7e7d2981 */ /* 0x0000a2000c1e1100 */
[----:B------:R-:W-:Y:S02]  /*10eb0*/  ISETP.GT.AND P2, PT, R149, 0x2c, PT ;  /* 0x0000002c9500780c */ /* 0x000fe40003f44270 */
[----:B------:R-:W-:Y:S02]  /*10ec0*/  IADD3 R171, P1, PT, R112, R171, RZ ;  /* 0x000000ab70ab7210 */ /* 0x000fe40007f3e0ff */
[----:B------:R-:W-:-:S03]  /*10ed0*/  PRMT R123, RZ, 0x7610, R123 ;  /* 0x00007610ff7b7816 */ /* 0x000fc6000000007b */
[----:B------:R-:W-:Y:S02]  /*10ee0*/  IMAD.X R170, R101, 0x1, R170, P1 ;  /* 0x0000000165aa7824 */ /* 0x000fe400008e06aa */
[----:B0-----:R-:W-:Y:S02]  /*10ef0*/  @P5 IMAD.MOV.U32 R126, RZ, RZ, R83 ;  /* 0x000000ffff7e5224 */ /* 0x001fe400078e0053 */
[----:B------:R-:W-:Y:S01]  /*10f00*/  @P5 IMAD.MOV.U32 R127, RZ, RZ, R43 ;  /* 0x000000ffff7f5224 */ /* 0x000fe200078e002b */
[----:B------:R-:W-:-:S04]  /*10f10*/  PRMT R124, RZ, 0x7610, R124 ;  /* 0x00007610ff7c7816 */ /* 0x000fc8000000007c */
[----:B------:R0:W2:Y:S02]  /*10f20*/  @P5 LDG.E.U8 R123, desc[UR26][R126.64] ;  /* 0x0000001a7e7b5981 */ /* 0x0000a4000c1e1100 */
[----:B0-----:R-:W-:Y:S02]  /*10f30*/  @P2 IMAD.MOV.U32 R126, RZ, RZ, R171 ;  /* 0x000000ffff7e2224 */ /* 0x001fe400078e00ab */
[----:B------:R-:W-:-:S05]  /*10f40*/  @P2 IMAD.MOV.U32 R127, RZ, RZ, R170 ;  /* 0x000000ffff7f2224 */ /* 0x000fca00078e00aa */
[----:B------:R0:W2:Y:S01]  /*10f50*/  @P2 LDG.E.U8 R124, desc[UR26][R126.64] ;  /* 0x0000001a7e7c2981 */ /* 0x0000a2000c1e1100 */
[----:B------:R-:W-:Y:S02]  /*10f60*/  ISETP.GT.AND P2, PT, R149, 0x2d, PT ;  /* 0x0000002d9500780c */ /* 0x000fe40003f44270 */
[----:B------:R-:W-:Y:S02]  /*10f70*/  IADD3 R173, P1, PT, R112, R173, RZ ;  /* 0x000000ad70ad7210 */ /* 0x000fe40007f3e0ff */
[----:B------:R-:W-:-:S03]  /*10f80*/  PRMT R129, RZ, 0x7610, R129 ;  /* 0x00007610ff817816 */ /* 0x000fc60000000081 */
[----:B------:R-:W-:-:S06]  /*10f90*/  IMAD.X R172, R101, 0x1, R172, P1 ;  /* 0x0000000165ac7824 */ /* 0x000fcc00008e06ac */
[----:B0-----:R-:W-:Y:S02]  /*10fa0*/  @P2 IMAD.MOV.U32 R126, RZ, RZ, R173 ;  /* 0x000000ffff7e2224 */ /* 0x001fe400078e00ad */
[----:B------:R-:W-:-:S05]  /*10fb0*/  @P2 IMAD.MOV.U32 R127, RZ, RZ, R172 ;  /* 0x000000ffff7f2224 */ /* 0x000fca00078e00ac */
[----:B------:R0:W3:Y:S01]  /*10fc0*/  @P2 LDG.E.U8 R129, desc[UR26][R126.64] ;  /* 0x0000001a7e812981 */ /* 0x0000e2000c1e1100 */
        /* <DEDUP_REMOVED lines=13> */
[----:B------:R0:W4:Y:S01]  /*110a0*/  @P2 LDG.E.U8 R132, desc[UR26][R126.64] ;  /* 0x0000001a7e842981 */ /* 0x000122000c1e1100 */
        /* <DEDUP_REMOVED lines=14> */
[----:B------:R-:W-:Y:S02]  /*11190*/  ISETP.GT.AND P2, PT, R149, RZ, PT ;  /* 0x000000ff9500720c */ /* 0x000fe40003f44270 */
        /* <DEDUP_REMOVED lines=70> */
[----:B--2---:R-:W-:Y:S02]  /*11600*/  IADD3 R105, P1, PT, R112, R105, RZ ;  /* 0x0000006970697210 */ /* 0x004fe40007f3e0ff */
[----:B------:R-:W-:-:S03]  /*11610*/  PRMT R145, RZ, 0x7610, R145 ;  /* 0x00007610ff917816 */ /* 0x000fc60000000091 */
[----:B------:R-:W-:Y:S01]  /*11620*/  IMAD.X R200, R101, 0x1, R200, P1 ;  /* 0x0000000165c87824 */ /* 0x000fe200008e06c8 */
[----:B------:R2:W-:Y:S05]  /*11630*/  STL [R1+0x330], R105 ;  /* 0x0003306901007387 */ /* 0x0005ea0000100800 */
[----:B0-----:R-:W-:Y:S02]  /*11640*/  @P2 IMAD.MOV.U32 R126, RZ, RZ, R105 ;  /* 0x000000ffff7e2224 */ /* 0x001fe400078e0069 */
[----:B------:R-:W-:Y:S01]  /*11650*/  @P2 IMAD.MOV.U32 R127, RZ, RZ, R200 ;  /* 0x000000ffff7f2224 */ /* 0x000fe200078e00c8 */
[----:B--2---:R-:W2:Y:S04]  /*11660*/  LDL.LU R105, [R1+0x348] ;  /* 0x0003480001697983 */ /* 0x004ea80000300800 */
[----:B------:R0:W2:Y:S04]  /*11670*/  @P2 LDG.E.U8 R145, desc[UR26][R126.64] ;  /* 0x0000001a7e912981 */ /* 0x0000a8000c1e1100 */
[----:B------:R-:W2:Y:S01]  /*11680*/  LDL.LU R127, [R1+0x334] ;  /* 0x00033400017f7983 */ /* 0x000ea20000300800 */
[----:B------:R-:W-:-:S02]  /*11690*/  ISETP.GT.AND P2, PT, R149, 0x3c, PT ;  /* 0x0000003c9500780c */ /* 0x000fc40003f44270 */
[----:B---3--:R-:W-:Y:S02]  /*116a0*/  IADD3 R99, P1, PT, R112, R99, RZ ;  /* 0x0000006370637210 */ /* 0x008fe40007f3e0ff */
[----:B------:R-:W-:-:S03]  /*116b0*/  PRMT R146, RZ, 0x7610, R146 ;  /* 0x00007610ff927816 */ /* 0x000fc60000000092 */
[----:B------:R3:W-:Y:S06]  /*116c0*/  STL [R1+0x338], R99 ;  /* 0x0003386301007387 */ /* 0x0007ec0000100800 */
[----:B0-----:R-:W-:Y:S02]  /*116d0*/  @P2 IMAD.MOV.U32 R126, RZ, RZ, R99 ;  /* 0x000000ffff7e2224 */ /* 0x001fe400078e0063 */
[----:B--2---:R-:W-:-:S05]  /*116e0*/  IMAD.X R127, R101, 0x1, R127, P1 ;  /* 0x00000001657f7824 */ /* 0x004fca00008e067f */
[----:B------:R0:W-:Y:S04]  /*116f0*/  STL [R1+0x334], R127 ;  /* 0x0003347f01007387 */ /* 0x0001e80000100800 */
[----:B---3--:R-:W2:Y:S04]  /*11700*/  LDL.LU R99, [R1+0x32c] ;  /* 0x00032c0001637983 */ /* 0x008ea80000300800 */
[----:B------:R3:W2:Y:S04]  /*11710*/  @P2 LDG.E.U8 R146, desc[UR26][R126.64] ;  /* 0x0000001a7e922981 */ /* 0x0006a8000c1e1100 */
[----:B------:R-:W2:Y:S04]  /*11720*/  LDL.LU R126, [R1+0x33c] ;  /* 0x00033c00017e7983 */ /* 0x000ea80000300800 */
[----:B0-----:R-:W3:Y:S01]  /*11730*/  LDL.LU R127, [R1+0x340] ;  /* 0x00034000017f7983 */ /* 0x001ee20000300800 */
[----:B------:R-:W-:-:S02]  /*11740*/  ISETP.GT.AND P2, PT, R149, 0x3d, PT ;  /* 0x0000003d9500780c */ /* 0x000fc40003f44270 */
[----:B------:R-:W-:Y:S02]  /*11750*/  PRMT R147, RZ, 0x7610, R147 ;  /* 0x00007610ff937816 */ /* 0x000fe40000000093 */
[----:B---3--:R-:W-:-:S05]  /*11760*/  IADD3 R127, P1, PT, R112, R127, RZ ;  /* 0x0000007f707f7210 */ /* 0x008fca0007f3e0ff */
[----:B--2---:R-:W-:Y:S01]  /*11770*/  IMAD.X R126, R101, 0x1, R126, P1 ;  /* 0x00000001657e7824 */ /* 0x004fe200008e067e */
[----:B------:R0:W-:Y:S04]  /*11780*/  STL [R1+0x340], R127 ;  /* 0x0003407f01007387 */ /* 0x0001e80000100800 */
[----:B------:R2:W-:Y:S01]  /*11790*/  STL [R1+0x33c], R126 ;  /* 0x00033c7e01007387 */ /* 0x0005e20000100800 */
[----:B0-----:R-:W-:-:S04]  /*117a0*/  @P2 LOP3.LUT R127, R127, R126, RZ, 0x3c, !PT ;  /* 0x0000007e7f7f2212 */ /* 0x001fc800078e3cff */
[----:B--2---:R-:W-:-:S04]  /*117b0*/  @P2 LOP3.LUT R126, R127, R126, RZ, 0x3c, !PT ;  /* 0x0000007e7f7e2212 */ /* 0x004fc800078e3cff */
[----:B------:R-:W-:-:S05]  /*117c0*/  @P2 LOP3.LUT R127, R127, R126, RZ, 0x3c, !PT ;  /* 0x0000007e7f7f2212 */ /* 0x000fca00078e3cff */
[----:B------:R0:W2:Y:S04]  /*117d0*/  @P2 LDG.E.U8 R147, desc[UR26][R126.64] ;  /* 0x0000001a7e932981 */ /* 0x0000a8000c1e1100 */
[----:B------:R-:W3:Y:S01]  /*117e0*/  LDL.LU R127, [R1+0x344] ;  /* 0x00034400017f7983 */ /* 0x000ee20000300800 */
[----:B------:R-:W-:Y:S02]  /*117f0*/  ISETP.GT.AND P2, PT, R149, 0x3e, PT ;  /* 0x0000003e9500780c */ /* 0x000fe40003f44270 */
[----:B------:R-:W-:Y:S02]  /*11800*/  IADD3 R105, P1, PT, R112, R105, RZ ;  /* 0x0000006970697210 */ /* 0x000fe40007f3e0ff */
[----:B------:R-:W-:-:S03]  /*11810*/  PRMT R148, RZ, 0x7610, R148 ;  /* 0x00007610ff947816 */ /* 0x000fc60000000094 */
[----:B------:R-:W-:Y:S06]  /*11820*/  STL [R1+0x348], R105 ;  /* 0x0003486901007387 */ /* 0x000fec0000100800 */
[----:B0-----:R-:W-:Y:S02]  /*11830*/  @P2 IMAD.MOV.U32 R126, RZ, RZ, R105 ;  /* 0x000000ffff7e2224 */ /* 0x001fe400078e0069 */
[----:B---3--:R-:W-:-:S05]  /*11840*/  IMAD.X R127, R101, 0x1, R127, P1 ;  /* 0x00000001657f7824 */ /* 0x008fca00008e067f */
[----:B------:R0:W-:Y:S04]  /*11850*/  STL [R1+0x344], R127 ;  /* 0x0003447f01007387 */ /* 0x0001e80000100800 */
[----:B------:R3:W2:Y:S04]  /*11860*/  @P2 LDG.E.U8 R148, desc[UR26][R126.64] ;  /* 0x0000001a7e942981 */ /* 0x0006a8000c1e1100 */
[----:B------:R-:W2:Y:S04]  /*11870*/  LDL.LU R126, [R1+0x34c] ;  /* 0x00034c00017e7983 */ /* 0x000ea80000300800 */
[----:B0-----:R-:W3:Y:S01]  /*11880*/  LDL.LU R127, [R1+0x350] ;  /* 0x00035000017f7983 */ /* 0x001ee20000300800 */
[----:B------:R-:W0:Y:S01]  /*11890*/  S2R R105, SR_TID.X ;  /* 0x0000000000697919 */ /* 0x000e220000002100 */
[----:B------:R-:W-:-:S02]  /*118a0*/  ISETP.GT.AND P4, PT, R149, 0x3f, PT ;  /* 0x0000003f9500780c */ /* 0x000fc40003f84270 */
[----:B0-----:R-:W-:-:S04]  /*118b0*/  LOP3.LUT R105, R105, 0x3f, RZ, 0xc0, !PT ;  /* 0x0000003f69697812 */ /* 0x001fc800078ec0ff */
[----:B------:R-:W-:Y:S02]  /*118c0*/  ISETP.GE.AND P1, PT, R105, R149, PT ;  /* 0x000000956900720c */ /* 0x000fe40003f26270 */
        /* <DEDUP_REMOVED lines=10> */
[----:B------:R-:W-:Y:S02]  /*11970*/  IADD3 R99, P2, PT, R113, R99, RZ ;  /* 0x0000006371637210 */ /* 0x000fe40007f5e0ff */
[----:B------:R-:W-:-:S03]  /*11980*/  PRMT R150, RZ, 0x7610, R150 ;  /* 0x00007610ff967816 */ /* 0x000fc60000000096 */
[----:B0-----:R-:W-:Y:S01]  /*11990*/  @!P1 IMAD.MOV.U32 R126, RZ, RZ, R99 ;  /* 0x000000ffff7e9224 */ /* 0x001fe200078e0063 */
[----:B------:R-:W-:Y:S01]  /*119a0*/  STL [R1+0x32c], R99 ;  /* 0x00032c6301007387 */ /* 0x000fe20000100800 */
[----:B------:R-:W-:Y:S02]  /*119b0*/  PRMT R151, RZ, 0x7610, R151 ;  /* 0x00007610ff977816 */ /* 0x000fe40000000097 */
[----:B------:R-:W-:Y:S02]  /*119c0*/  PRMT R152, RZ, 0x7610, R152 ;  /* 0x00007610ff987816 */ /* 0x000fe40000000098 */
[----:B------:R-:W-:Y:S02]  /*119d0*/  PRMT R153, RZ, 0x7610, R153 ;  /* 0x00007610ff997816 */ /* 0x000fe40000000099 */
[----:B------:R-:W-:Y:S02]  /*119e0*/  PRMT R154, RZ, 0x7610, R154 ;  /* 0x00007610ff9a7816 */ /* 0x000fe4000000009a */
[----:B------:R-:W-:-:S02]  /*119f0*/  PRMT R155, RZ, 0x7610, R155 ;  /* 0x00007610ff9b7816 */ /* 0x000fc4000000009b */
[----:B------:R-:W-:Y:S02]  /*11a00*/  PRMT R156, RZ, 0x7610, R156 ;  /* 0x00007610ff9c7816 */ /* 0x000fe4000000009c */
[----:B------:R-:W-:Y:S01]  /*11a10*/  PRMT R157, RZ, 0x7610, R157 ;  /* 0x00007610ff9d7816 */ /* 0x000fe2000000009d */
[----:B------:R-:W-:Y:S01]  /*11a20*/  BAR.SYNC.DEFER_BLOCKING 0x0 ;  /* 0x0000000000007b1d */ /* 0x000fe20000010000 */
[----:B---3--:R-:W-:Y:S01]  /*11a30*/  IMAD.X R127, R114, 0x1, R127, P2 ;  /* 0x00000001727f7824 */ /* 0x008fe200010e067f */
[----:B------:R-:W-:-:S04]  /*11a40*/  IADD3 R202, P2, PT, R113, R202, RZ ;  /* 0x000000ca71ca7210 */ /* 0x000fc80007f5e0ff */
[----:B------:R0:W3:Y:S01]  /*11a50*/  @!P1 LDG.E.U8 R150, desc[UR26][R126.64] ;  /* 0x0000001a7e969981 */ /* 0x0000e2000c1e1100 */
[C---:B------:R-:W-:Y:S01]  /*11a60*/  IMAD.X R201, R114.reuse, 0x1, R201, P2 ;  /* 0x0000000172c97824 */ /* 0x040fe200010e06c9 */
[C---:B------:R-:W-:Y:S02]  /*11a70*/  IADD3 R210, P2, PT, R113.reuse, R210, RZ ;  /* 0x000000d271d27210 */ /* 0x040fe40007f5e0ff */
[----:B------:R1:W-:Y:S03]  /*11a80*/  STL [R1+0x328], R127 ;  /* 0x0003287f01007387 */ /* 0x0003e60000100800 */
[----:B------:R-:W-:Y:S02]  /*11a90*/  IMAD.X R209, R114, 0x1, R209, P2 ;  /* 0x0000000172d17824 */ /* 0x000fe400010e06d1 */
[----:B0-----:R-:W-:Y:S01]  /*11aa0*/  @!P1 IMAD.MOV.U32 R126, RZ, RZ, R202 ;  /* 0x000000ffff7e9224 */ /* 0x001fe200078e00ca */
[----:B------:R-:W-:Y:S01]  /*11ab0*/  IADD3 R218, P2, PT, R113, R218, RZ ;  /* 0x000000da71da7210 */ /* 0x000fe20007f5e0ff */
[----:B-1----:R-:W-:-:S04]  /*11ac0*/  @!P1 IMAD.MOV.U32 R127, RZ, RZ, R201 ;  /* 0x000000ffff7f9224 */ /* 0x002fc800078e00c9 */
[C---:B------:R-:W-:Y:S01]  /*11ad0*/  IMAD.X R217, R114.reuse, 0x1, R217, P2 ;  /* 0x0000000172d97824 */ /* 0x040fe200010e06d9 */
[----:B------:R0:W2:Y:S01]  /*11ae0*/  @!P1 LDG.E.U8 R151, desc[UR26][R126.64] ;  /* 0x0000001a7e979981 */ /* 0x0000a2000c1e1100 */
[----:B------:R-:W-:Y:S01]  /*11af0*/  IADD3 R226, P2, PT, R113, R226, RZ ;  /* 0x000000e271e27210 */ /* 0x000fe20007f5e0ff */
[----:B0-----:R-:W-:Y:S02]  /*11b00*/  @!P1 IMAD.MOV.U32 R126, RZ, RZ, R210 ;  /* 0x000000ffff7e9224 */ /* 0x001fe400078e00d2 */
[----:B------:R-:W-:Y:S02]  /*11b10*/  @!P1 IMAD.MOV.U32 R127, RZ, RZ, R209 ;  /* 0x000000ffff7f9224 */ /* 0x000fe400078e00d1 */
[----:B------:R-:W-:-:S03]  /*11b20*/  IMAD.X R225, R114, 0x1, R225, P2 ;  /* 0x0000000172e17824 */ /* 0x000fc600010e06e1 */
        /* <DEDUP_REMOVED lines=15> */
[----:B------:R0:W2:Y:S02]  /*11c20*/  @!P1 LDG.E.U8 R155, desc[UR26][R126.64] ;  /* 0x0000001a7e9b9981 */ /* 0x0000a4000c1e1100 */
[----:B0-----:R-:W-:Y:S02]  /*11c30*/  @!P1 IMAD.MOV.U32 R126, RZ, RZ, R242 ;  /* 0x000000ffff7e9224 */ /* 0x001fe400078e00f2 */
[----:B------:R-:W-:-:S05]  /*11c40*/  @!P1 IMAD.MOV.U32 R127, RZ, RZ, R241 ;  /* 0x000000ffff7f9224 */ /* 0x000fca00078e00f1 */
[----:B------:R0:W2:Y:S02]  /*11c50*/  @!P1 LDG.E.U8 R156, desc[UR26][R126.64] ;  /* 0x0000001a7e9c9981 */ /* 0x0000a4000c1e1100 */
[----:B0-----:R-:W-:Y:S02]  /*11c60*/  @!P1 IMAD.MOV.U32 R126, RZ, RZ, R250 ;  /* 0x000000ffff7e9224 */ /* 0x001fe400078e00fa */
[----:B------:R-:W-:-:S05]  /*11c70*/  @!P1 IMAD.MOV.U32 R127, RZ, RZ, R249 ;  /* 0x000000ffff7f9224 */ /* 0x000fca00078e00f9 */
[----:B------:R0:W2:Y:S04]  /*11c80*/  @!P1 LDG.E.U8 R157, desc[UR26][R126.64] ;  /* 0x0000001a7e9d9981 */ /* 0x0000a8000c1e1100 */
[----:B------:R-:W2:Y:S04]  /*11c90*/  LDL.LU R126, [R1+0x10] ;  /* 0x00001000017e7983 */ /* 0x000ea80000300800 */
[----:B------:R-:W0:Y:S01]  /*11ca0*/  LDL.LU R127, [R1+0x14] ;  /* 0x00001400017f7983 */ /* 0x000e220000300800 */
[----:B------:R-:W1:Y:S02]  /*11cb0*/  S2R R99, SR_TID.X ;  /* 0x0000000000637919 */ /* 0x000e640000002100 */
[----:B-1----:R-:W-:-:S05]  /*11cc0*/  LOP3.LUT R99, R99, 0x7f, RZ, 0xc0, !PT ;  /* 0x0000007f63637812 */ /* 0x002fca00078ec0ff */
[----:B----4-:R1:W-:Y:S02]  /*11cd0*/  STS.U8 [R99+UR13+0xa000], R158 ;  /* 0x00a0009e63007988 */ /* 0x0103e4000800000d */
[----:B-1----:R-:W-:Y:S02]  /*11ce0*/  PRMT R158, RZ, 0x7610, R158 ;  /* 0x00007610ff9e7816 */ /* 0x002fe4000000009e */
[----:B0-----:R-:W-:-:S05]  /*11cf0*/  IADD3 R127, P2, PT, R113, R127, RZ ;  /* 0x0000007f717f7210 */ /* 0x001fca0007f5e0ff */
[----:B--2---:R-:W-:Y:S01]  /*11d00*/  IMAD.X R126, R114, 0x1, R126, P2 ;  /* 0x00000001727e7824 */ /* 0x004fe200010e067e */
[----:B------:R0:W-:Y:S04]  /*11d10*/  STL [R1+0x14], R127 ;  /* 0x0000147f01007387 */ /* 0x0001e80000100800 */
[----:B------:R1:W-:Y:S01]  /*11d20*/  STL [R1+0x10], R126 ;  /* 0x0000107e01007387 */ /* 0x0003e20000100800 */
[----:B0-----:R-:W-:-:S04]  /*11d30*/  @!P1 LOP3.LUT R127, R127, R126, RZ, 0x3c, !PT ;  /* 0x0000007e7f7f9212 */ /* 0x001fc800078e3cff */
[----:B-1----:R-:W-:-:S04]  /*11d40*/  @!P1 LOP3.LUT R126, R127, R126, RZ, 0x3c, !PT ;  /* 0x0000007e7f7e9212 */ /* 0x002fc800078e3cff */
[----:B------:R-:W-:-:S05]  /*11d50*/  @!P1 LOP3.LUT R127, R127, R126, RZ, 0x3c, !PT ;  /* 0x0000007e7f7f9212 */ /* 0x000fca00078e3cff */
[----:B------:R0:W2:Y:S04]  /*11d60*/  @!P1 LDG.E.U8 R158, desc[UR26][R126.64] ;  /* 0x0000001a7e9e9981 */ /* 0x0000a8000c1e1100 */
[----:B------:R-:W4:Y:S04]  /*11d70*/  LDL.LU R126, [R1+0x30] ;  /* 0x00003000017e7983 */ /* 0x000f280000300800 */
[----:B------:R-:W0:Y:S04]  /*11d80*/  LDL.LU R127, [R1+0x34] ;  /* 0x00003400017f7983 */ /* 0x000e280000300800 */
[----:B------:R1:W-:Y:S02]  /*11d90*/  STS.U8 [R99+UR13+0xa400], R159 ;  /* 0x00a4009f63007988 */ /* 0x0003e4000800000d */
[----:B-1----:R-:W-:-:S02]  /*11da0*/  PRMT R159, RZ, 0x7610, R159 ;  /* 0x00007610ff9f7816 */ /* 0x002fc4000000009f */
[----:B0-----:R-:W-:-:S05]  /*11db0*/  IADD3 R127, P2, PT, R113, R127, RZ ;  /* 0x0000007f717f7210 */ /* 0x001fca0007f5e0ff */
[----:B----4-:R-:W-:Y:S01]  /*11dc0*/  IMAD.X R126, R114, 0x1, R126, P2 ;  /* 0x00000001727e7824 */ /* 0x010fe200010e067e */
[----:B------:R0:W-:Y:S04]  /*11dd0*/  STL [R1+0x34], R127 ;  /* 0x0000347f01007387 */ /* 0x0001e80000100800 */
[----:B------:R1:W-:Y:S01]  /*11de0*/  STL [R1+0x30], R126 ;  /* 0x0000307e01007387 */ /* 0x0003e20000100800 */
[----:B0-----:R-:W-:-:S04]  /*11df0*/  @!P1 LOP3.LUT R127, R127, R126, RZ, 0x3c, !PT ;  /* 0x0000007e7f7f9212 */ /* 0x001fc800078e3cff */
[----:B-1----:R-:W-:-:S04]  /*11e00*/  @!P1 LOP3.LUT R126, R127, R126, RZ, 0x3c, !PT ;  /* 0x0000007e7f7e9212 */ /* 0x002fc800078e3cff */
[----:B------:R-:W-:-:S05]  /*11e10*/  @!P1 LOP3.LUT R127, R127, R126, RZ, 0x3c, !PT ;  /* 0x0000007e7f7f9212 */ /* 0x000fca00078e3cff */
[----:B------:R0:W4:Y:S04]  /*11e20*/  @!P1 LDG.E.U8 R159, desc[UR26][R126.64] ;  /* 0x0000001a7e9f9981 */ /* 0x000128000c1e1100 */
[----:B------:R-:W2:Y:S04]  /*11e30*/  LDL.LU R126, [R1+0x50] ;  /* 0x00005000017e7983 */ /* 0x000ea80000300800 */
[----:B------:R-:W0:Y:S04]  /*11e40*/  LDL.LU R127, [R1+0x54] ;  /* 0x00005400017f7983 */ /* 0x000e280000300800 */
[----:B------:R1:W-:Y:S02]  /*11e50*/  STS.U8 [R99+UR13+0xa800], R160 ;  /* 0x00a800a063007988 */ /* 0x0003e4000800000d */
[----:B-1----:R-:W-:-:S02]  /*11e60*/  PRMT R160, RZ, 0x7610, R160 ;  /* 0x00007610ffa07816 */ /* 0x002fc400000000a0 */
        /* <DEDUP_REMOVED lines=69> */
[----:B------:R-:W0:Y:S01]  /*122c0*/  LDL.LU R127, [R1+0x114] ;  /* 0x00011400017f7983 */ /* 0x000e220000300800 */
[----:B------:R-:W1:Y:S02]  /*122d0*/  S2R R99, SR_TID.X ;  /* 0x0000000000637919 */ /* 0x000e640000002100 */
[----:B-1----:R-:W-:-:S04]  /*122e0*/  LOP3.LUT R99, R99, 0x7f, RZ, 0xc0, !PT ;  /* 0x0000007f63637812 */ /* 0x002fc800078ec0ff */
[----:B------:R-:W-:-:S05]  /*122f0*/  LOP3.LUT R99, R99, 0x10, RZ, 0x3c, !PT ;  /* 0x0000001063637812 */ /* 0x000fca00078e3cff */
[----:B------:R1:W-:Y:S02]  /*12300*/  STS.U8 [R99+UR13+0xa080], R137 ;  /* 0x00a0808963007988 */ /* 0x0003e4000800000d */
        /* <DEDUP_REMOVED lines=83> */
[----:B------:R1:W-:Y:S04]  /*12840*/  STS.U8 [R99+UR13+0xbc80], R167 ;  /* 0x00bc80a763007988 */ /* 0x0003e8000800000d */
[----:B-1----:R-:W3:Y:S01]  /*12850*/  LDL.LU R99, [R1+0x254] ;  /* 0x0002540001637983 */ /* 0x002ee20000300800 */
[----:B------:R-:W-:Y:S01]  /*12860*/  PRMT R167, RZ, 0x7610, R167 ;  /* 0x00007610ffa77816 */ /* 0x000fe200000000a7 */
[----:B------:R-:W1:Y:S01]  /*12870*/  S2R R101, SR_TID.X ;  /* 0x0000000000657919 */ /* 0x000e620000002100 */
[----:B0-----:R-:W-:-:S05]  /*12880*/  IADD3 R127, P2, PT, R113, R127, RZ ;  /* 0x0000007f717f7210 */ /* 0x001fca0007f5e0ff */
[----:B--2---:R-:W-:Y:S01]  /*12890*/  IMAD.X R126, R114, 0x1, R126, P2 ;  /* 0x00000001727e7824 */ /* 0x004fe200010e067e */
[----:B------:R0:W-:Y:S04]  /*128a0*/  STL [R1+0x23c], R127 ;  /* 0x00023c7f01007387 */ /* 0x0001e80000100800 */
[----:B------:R2:W-:Y:S01]  /*128b0*/  STL [R1+0x238], R126 ;  /* 0x0002387e01007387 */ /* 0x0005e20000100800 */
[----:B0-----:R-:W-:-:S04]  /*128c0*/  @!P1 LOP3.LUT R127, R127, R126, RZ, 0x3c, !PT ;  /* 0x0000007e7f7f9212 */ /* 0x001fc800078e3cff */
[----:B--2---:R-:W-:-:S04]  /*128d0*/  @!P1 LOP3.LUT R126, R127, R126, RZ, 0x3c, !PT ;  /* 0x0000007e7f7e9212 */ /* 0x004fc800078e3cff */
[----:B------:R-:W-:-:S05]  /*128e0*/  @!P1 LOP3.LUT R127, R127, R126, RZ, 0x3c, !PT ;  /* 0x0000007e7f7f9212 */ /* 0x000fca00078e3cff */
[----:B------:R0:W2:Y:S04]  /*128f0*/  @!P1 LDG.E.U8 R167, desc[UR26][R126.64] ;  /* 0x0000001a7ea79981 */ /* 0x0000a8000c1e1100 */
[----:B------:R-:W2:Y:S01]  /*12900*/  LDL.LU R127, [R1+0x250] ;  /* 0x00025000017f7983 */ /* 0x000ea20000300800 */
[----:B-1----:R-:W-:Y:S02]  /*12910*/  LOP3.LUT R101, R101, 0x7f, RZ, 0xc0, !PT ;  /* 0x0000007f65657812 */ /* 0x002fe400078ec0ff */
[----:B---3--:R-:W-:Y:S02]  /*12920*/  IADD3 R99, P2, PT, R113, R99, RZ ;  /* 0x0000006371637210 */ /* 0x008fe40007f5e0ff */
[----:B------:R-:W-:-:S03]  /*12930*/  LOP3.LUT R101, R101, 0x20, RZ, 0x3c, !PT ;  /* 0x0000002065657812 */ /* 0x000fc600078e3cff */
[----:B0-----:R-:W-:Y:S02]  /*12940*/  @!P1 IMAD.MOV.U32 R126, RZ, RZ, R99 ;  /* 0x000000ffff7e9224 */ /* 0x001fe400078e0063 */
[----:B-----5:R0:W-:Y:S04]  /*12950*/  STS.U8 [R101+UR13+0xa100], R131 ;  /* 0x00a1008365007988 */ /* 0x0201e8000800000d */
[----:B------:R1:W-:Y:S01]  /*12960*/  STL [R1+0x254], R99 ;  /* 0x0002546301007387 */ /* 0x0003e20000100800 */
[----:B0-----:R-:W-:Y:S01]  /*12970*/  PRMT R131, RZ, 0x7610, R131 ;  /* 0x00007610ff837816 */ /* 0x001fe20000000083 */
[----:B--2---:R-:W-:-:S05]  /*12980*/  IMAD.X R127, R114, 0x1, R127, P2 ;  /* 0x00000001727f7824 */ /* 0x004fca00010e067f */
[----:B------:R0:W-:Y:S04]  /*12990*/  STL [R1+0x250], R127 ;  /* 0x0002507f01007387 */ /* 0x0001e80000100800 */
[----:B-1----:R-:W2:Y:S04]  /*129a0*/  LDL.LU R99, [R1+0x2b4] ;  /* 0x0002b40001637983 */ /* 0x002ea80000300800 */
[----:B------:R1:W3:Y:S04]  /*129b0*/  @!P1 LDG.E.U8 R131, desc[UR26][R126.64] ;  /* 0x0000001a7e839981 */ /* 0x0002e8000c1e1100 */
[----:B------:R-:W5:Y:S04]  /*129c0*/  LDL.LU R126, [R1+0x268] ;  /* 0x00026800017e7983 */ /* 0x000f680000300800 */
[----:B0-----:R-:W1:Y:S04]  /*129d0*/  LDL.LU R127, [R1+0x26c] ;  /* 0x00026c00017f7983 */ /* 0x001e680000300800 */
[----:B------:R0:W-:Y:S02]  /*129e0*/  STS.U8 [R101+UR13+0xa500], R128 ;  /* 0x00a5008065007988 */ /* 0x0001e4000800000d */
[----:B0-----:R-:W-:-:S02]  /*129f0*/  PRMT R128, RZ, 0x7610, R128 ;  /* 0x00007610ff807816 */ /* 0x001fc40000000080 */
[----:B-1----:R-:W-:-:S05]  /*12a00*/  IADD3 R127, P2, PT, R113, R127, RZ ;  /* 0x0000007f717f7210 */ /* 0x002fca0007f5e0ff */
[----:B-----5:R-:W-:Y:S01]  /*12a10*/  IMAD.X R126, R114, 0x1, R126, P2 ;  /* 0x00000001727e7824 */ /* 0x020fe200010e067e */
[----:B------:R0:W-:Y:S04]  /*12a20*/  STL [R1+0x26c], R127 ;  /* 0x00026c7f01007387 */ /* 0x0001e80000100800 */
[----:B------:R1:W-:Y:S01]  /*12a30*/  STL [R1+0x268], R126 ;  /* 0x0002687e01007387 */ /* 0x0003e20000100800 */
[----:B0-----:R-:W-:-:S04]  /*12a40*/  @!P1 LOP3.LUT R127, R127, R126, RZ, 0x3c, !PT ;  /* 0x0000007e7f7f9212 */ /* 0x001fc800078e3cff */
[----:B-1----:R-:W-:-:S04]  /*12a50*/  @!P1 LOP3.LUT R126, R127, R126, RZ, 0x3c, !PT ;  /* 0x0000007e7f7e9212 */ /* 0x002fc800078e3cff */
[----:B------:R-:W-:-:S05]  /*12a60*/  @!P1 LOP3.LUT R127, R127, R126, RZ, 0x3c, !PT ;  /* 0x0000007e7f7f9212 */ /* 0x000fca00078e3cff */
[----:B------:R0:W5:Y:S04]  /*12a70*/  @!P1 LDG.E.U8 R128, desc[UR26][R126.64] ;  /* 0x0000001a7e809981 */ /* 0x000168000c1e1100 */
        /* <DEDUP_REMOVED lines=24> */
[----:B------:R-:W2:Y:S01]  /*12c00*/  LDL.LU R127, [R1+0x2b0] ;  /* 0x0002b000017f7983 */ /* 0x000ea20000300800 */
[----:B------:R-:W-:-:S03]  /*12c10*/  IADD3 R99, P2, PT, R113, R99, RZ ;  /* 0x0000006371637210 */ /* 0x000fc60007f5e0ff */
[----:B------:R1:W-:Y:S02]  /*12c20*/  STS.U8 [R101+UR13+0xb100], R116 ;  /* 0x00b1007465007988 */ /* 0x0003e4000800000d */
[----:B0-----:R-:W-:Y:S02]  /*12c30*/  @!P1 IMAD.MOV.U32 R126, RZ, RZ, R99 ;  /* 0x000000ffff7e9224 */ /* 0x001fe400078e0063 */
[----:B------:R0:W-:Y:S01]  /*12c40*/  STL [R1+0x2b4], R99 ;  /* 0x0002b46301007387 */ /* 0x0001e20000100800 */
[----:B-1----:R-:W-:Y:S01]  /*12c50*/  PRMT R116, RZ, 0x7610, R116 ;  /* 0x00007610ff747816 */ /* 0x002fe20000000074 */
[----:B--2---:R-:W-:-:S05]  /*12c60*/  IMAD.X R127, R114, 0x1, R127, P2 ;  /* 0x00000001727f7824 */ /* 0x004fca00010e067f */
[----:B------:R1:W-:Y:S04]  /*12c70*/  STL [R1+0x2b0], R127 ;  /* 0x0002b07f01007387 */ /* 0x0003e80000100800 */
[----:B0-----:R-:W2:Y:S04]  /*12c80*/  LDL.LU R99, [R1+0x314] ;  /* 0x0003140001637983 */ /* 0x001ea80000300800 */
[----:B------:R0:W2:Y:S04]  /*12c90*/  @!P1 LDG.E.U8 R116, desc[UR26][R126.64] ;  /* 0x0000001a7e749981 */ /* 0x0000a8000c1e1100 */
[----:B------:R-:W2:Y:S04]  /*12ca0*/  LDL.LU R126, [R1+0x2c8] ;  /* 0x0002c800017e7983 */ /* 0x000ea80000300800 */
[----:B-1----:R-:W0:Y:S04]  /*12cb0*/  LDL.LU R127, [R1+0x2cc] ;  /* 0x0002cc00017f7983 */ /* 0x002e280000300800 */
        /* <DEDUP_REMOVED lines=35> */
[----:B------:R-:W1:Y:S01]  /*12ef0*/  S2R R105, SR_TID.X ;  /* 0x0000000000697919 */ /* 0x000e620000002100 */
[----:B------:R-:W-:Y:S02]  /*12f00*/  IADD3 R99, P2, PT, R113, R99, RZ ;  /* 0x0000006371637210 */ /* 0x000fe40007f5e0ff */
[----:B------:R-:W-:-:S03]  /*12f10*/  PRMT R169, RZ, 0x7610, R169 ;  /* 0x00007610ffa97816 */ /* 0x000fc600000000a9 */
[----:B0-----:R-:W-:Y:S01]  /*12f20*/  @!P1 IMAD.MOV.U32 R126, RZ, RZ, R99 ;  /* 0x000000ffff7e9224 */ /* 0x001fe200078e0063 */
[----:B-1----:R-:W-:-:S04]  /*12f30*/  LOP3.LUT R105, R105, 0x7f, RZ, 0xc0, !PT ;  /* 0x0000007f69697812 */ /* 0x002fc800078ec0ff */
[----:B------:R-:W-:-:S05]  /*12f40*/  LOP3.LUT R105, R105, 0x30, RZ, 0x3c, !PT ;  /* 0x0000003069697812 */ /* 0x000fca00078e3cff */
[----:B------:R-:W-:Y:S04]  /*12f50*/  STS.U8 [R105+UR13+0xa180], R84 ;  /* 0x00a1805469007988 */ /* 0x000fe8000800000d */
[----:B------:R-:W-:Y:S04]  /*12f60*/  STS.U8 [R105+UR13+0xa580], R85 ;  /* 0x00a5805569007988 */ /* 0x000fe8000800000d */
[----:B------:R0:W-:Y:S04]  /*12f70*/  STS.U8 [R105+UR13+0xa980], R86 ;  /* 0x00a9805669007988 */ /* 0x0001e8000800000d */
[----:B------:R1:W-:Y:S01]  /*12f80*/  STS.U8 [R105+UR13+0xad80], R87 ;  /* 0x00ad805769007988 */ /* 0x0003e2000800000d */
[----:B0-----:R-:W-:-:S02]  /*12f90*/  PRMT R86, RZ, 0x7610, R86 ;  /* 0x00007610ff567816 */ /* 0x001fc40000000056 */
[----:B-1----:R-:W-:Y:S01]  /*12fa0*/  PRMT R87, RZ, 0x7610, R87 ;  /* 0x00007610ff577816 */ /* 0x002fe20000000057 */
[----:B------:R0:W-:Y:S04]  /*12fb0*/  STS.U8 [R105+UR13+0xb180], R88 ;  /* 0x00b1805869007988 */ /* 0x0001e8000800000d */
[----:B------:R1:W-:Y:S01]  /*12fc0*/  STS.U8 [R105+UR13+0xb580], R123 ;  /* 0x00b5807b69007988 */ /* 0x0003e2000800000d */
[----:B0-----:R-:W-:Y:S02]  /*12fd0*/  PRMT R88, RZ, 0x7610, R88 ;  /* 0x00007610ff587816 */ /* 0x001fe40000000058 */
[----:B-1----:R-:W-:Y:S01]  /*12fe0*/  PRMT R123, RZ, 0x7610, R123 ;  /* 0x00007610ff7b7816 */ /* 0x002fe2000000007b */
[----:B------:R-:W-:Y:S04]  /*12ff0*/  STL [R1+0x314], R99 ;  /* 0x0003146301007387 */ /* 0x000fe80000100800 */
[----:B------:R0:W-:Y:S02]  /*13000*/  STS.U8 [R105+UR13+0xb980], R139 ;  /* 0x00b9808b69007988 */ /* 0x0001e4000800000d */
[----:B0-----:R-:W-:Y:S01]  /*13010*/  PRMT R139, RZ, 0x7610, R139 ;  /* 0x00007610ff8b7816 */ /* 0x001fe2000000008b */
[----:B--2---:R-:W-:Y:S01]  /*13020*/  IMAD.X R127, R114, 0x1, R127, P2 ;  /* 0x00000001727f7824 */ /* 0x004fe200010e067f */
[----:B------:R-:W-:-:S04]  /*13030*/  IADD3 R204, P2, PT, R113, R204, RZ ;  /* 0x000000cc71cc7210 */ /* 0x000fc80007f5e0ff */
[----:B------:R0:W2:Y:S01]  /*13040*/  @!P1 LDG.E.U8 R169, desc[UR26][R126.64] ;  /* 0x0000001a7ea99981 */ /* 0x0000a2000c1e1100 */
[C---:B------:R-:W-:Y:S01]  /*13050*/  IMAD.X R203, R114.reuse, 0x1, R203, P2 ;  /* 0x0000000172cb7824 */ /* 0x040fe200010e06cb */
[C---:B------:R-:W-:Y:S01]  /*13060*/  IADD3 R212, P2, PT, R113.reuse, R212, RZ ;  /* 0x000000d471d47210 */ /* 0x040fe20007f5e0ff */
[----:B------:R-:W-:Y:S02]  /*13070*/  @!P1 IMAD.MOV.U32 R84, RZ, RZ, R204 ;  /* 0x000000ffff549224 */ /* 0x000fe400078e00cc */
[----:B------:R-:W-:Y:S02]  /*13080*/  @!P1 IMAD.MOV.U32 R85, RZ, RZ, R203 ;  /* 0x000000ffff559224 */ /* 0x000fe400078e00cb */
[----:B------:R-:W-:Y:S01]  /*13090*/  IMAD.X R211, R114, 0x1, R211, P2 ;  /* 0x0000000172d37824 */ /* 0x000fe200010e06d3 */
[----:B0-----:R-:W-:Y:S02]  /*130a0*/  PRMT R126, RZ, 0x7610, R126 ;  /* 0x00007610ff7e7816 */ /* 0x001fe4000000007e */
[----:B------:R-:W-:-:S04]  /*130b0*/  IADD3 R220, P2, PT, R113, R220, RZ ;  /* 0x000000dc71dc7210 */ /* 0x000fc80007f5e0ff */
[----:B------:R0:W2:Y:S01]  /*130c0*/  @!P1 LDG.E.U8 R126, desc[UR26][R84.64] ;  /* 0x0000001a547e9981 */ /* 0x0000a2000c1e1100 */
[C---:B------:R-:W-:Y:S01]  /*130d0*/  IMAD.X R219, R114.reuse, 0x1, R219, P2 ;  /* 0x0000000172db7824 */ /* 0x040fe200010e06db */
        /* <DEDUP_REMOVED lines=15> */
[----:B------:R-:W-:-:S03]  /*131d0*/  IADD3 R252, P2, PT, R113, R252, RZ ;  /* 0x000000fc71fc7210 */ /* 0x000fc60007f5e0ff */
[----:B------:R1:W-:Y:S01]  /*131e0*/  STL [R1+0x310], R127 ;  /* 0x0003107f01007387 */ /* 0x0003e20000100800 */
[----:B0-----:R-:W-:Y:S02]  /*131f0*/  @!P1 IMAD.MOV.U32 R84, RZ, RZ, R236 ;  /* 0x000000ffff549224 */ /* 0x001fe400078e00ec */
[----:B------:R-:W-:Y:S01]  /*13200*/  @!P1 IMAD.MOV.U32 R85, RZ, RZ, R235 ;  /* 0x000000ffff559224 */ /* 0x000fe200078e00eb */
[----:B-1----:R-:W-:-:S04]  /*13210*/  PRMT R127, RZ, 0x7610, R127 ;  /* 0x00007610ff7f7816 */ /* 0x002fc8000000007f */
[----:B------:R0:W2:Y:S01]  /*13220*/  @!P1 LDG.E.U8 R123, desc[UR26][R84.64] ;  /* 0x0000001a547b9981 */ /* 0x0000a2000c1e1100 */
[----:B------:R-:W-:Y:S02]  /*13230*/  IMAD.X R251, R114, 0x1, R251, P2 ;  /* 0x0000000172fb7824 */ /* 0x000fe400010e06fb */
        /* <DEDUP_REMOVED lines=8> */
[----:B------:R-:W1:Y:S03]  /*132c0*/  S2R R99, SR_TID.X ;  /* 0x0000000000637919 */ /* 0x000e660000002100 */
[----:B------:R-:W-:Y:S01]  /*132d0*/  STS.U8 [R105+UR13+0xbd80], R145 ;  /* 0x00bd809169007988 */ /* 0x000fe2000800000d */
        /* <DEDUP_REMOVED lines=86> */
[----:B------:R-:W-:Y:S02]  /*13840*/  PRMT R145, RZ, 0x7610, R145 ;  /* 0x00007610ff917816 */ /* 0x000fe40000000091 */
        /* <DEDUP_REMOVED lines=11> */
[----:B-1----:R-:W1:Y:S02]  /*13900*/  S2R R99, SR_TID.X ;  /* 0x0000000000637919 */ /* 0x002e640000002100 */
        /* <DEDUP_REMOVED lines=200> */
[----:B------:R1:W-:Y:S04]  /*14590*/  STS.U8 [R99+UR13+0xa380], R107 ;  /* 0x00a3806b63007988 */ /* 0x0003e8000800000d */
[----:B------:R3:W-:Y:S01]  /*145a0*/  STS.U8 [R99+UR13+0xa780], R108 ;  /* 0x00a7806c63007988 */ /* 0x0007e2000800000d */
[----:B-1----:R-:W-:Y:S02]  /*145b0*/  PRMT R107, RZ, 0x7610, R107 ;  /* 0x00007610ff6b7816 */ /* 0x002fe4000000006b */
[----:B---3--:R-:W-:Y:S01]  /*145c0*/  PRMT R108, RZ, 0x7610, R108 ;  /* 0x00007610ff6c7816 */ /* 0x008fe2000000006c */
[----:B------:R1:W-:Y:S04]  /*145d0*/  STS.U8 [R99+UR13+0xab80], R109 ;  /* 0x00ab806d63007988 */ /* 0x0003e8000800000d */
[----:B------:R3:W-:Y:S01]  /*145e0*/  STS.U8 [R99+UR13+0xaf80], R110 ;  /* 0x00af806e63007988 */ /* 0x0007e2000800000d */
[----:B-1----:R-:W-:-:S02]  /*145f0*/  PRMT R109, RZ, 0x7610, R109 ;  /* 0x00007610ff6d7816 */ /* 0x002fc4000000006d */
[----:B---3--:R-:W-:Y:S01]  /*14600*/  PRMT R110, RZ, 0x7610, R110 ;  /* 0x00007610ff6e7816 */ /* 0x008fe2000000006e */
[----:B------:R1:W-:Y:S04]  /*14610*/  STS.U8 [R99+UR13+0xb380], R121 ;  /* 0x00b3807963007988 */ /* 0x0003e8000800000d */
[----:B------:R3:W-:Y:S01]  /*14620*/  STS.U8 [R99+UR13+0xb780], R132 ;  /* 0x00b7808463007988 */ /* 0x0007e2000800000d */
[----:B-1----:R-:W-:Y:S02]  /*14630*/  PRMT R121, RZ, 0x7610, R121 ;  /* 0x00007610ff797816 */ /* 0x002fe40000000079 */
[----:B---3--:R-:W-:Y:S01]  /*14640*/  PRMT R132, RZ, 0x7610, R132 ;  /* 0x00007610ff847816 */ /* 0x008fe20000000084 */
[----:B------:R1:W-:Y:S02]  /*14650*/  STS.U8 [R99+UR13+0xbb80], R143 ;  /* 0x00bb808f63007988 */ /* 0x0003e4000800000d */
[----:B-1----:R-:W-:-:S02]  /*14660*/  PRMT R143, RZ, 0x7610, R143 ;  /* 0x00007610ff8f7816 */ /* 0x002fc4000000008f */
[----:B0-----:R-:W-:-:S05]  /*14670*/  IADD3 R85, P2, PT, R113, R85, RZ ;  /* 0x0000005571557210 */ /* 0x001fca0007f5e0ff */
[----:B--2---:R-:W-:Y:S01]  /*14680*/  IMAD.X R84, R114, 0x1, R84, P2 ;  /* 0x0000000172547824 */ /* 0x004fe200010e0654 */
[----:B------:R0:W-:Y:S01]  /*14690*/  STL [R1+0x31c], R85 ;  /* 0x00031c5501007387 */ /* 0x0001e20000100800 */
[----:B------:R-:W-:-:S03]  /*146a0*/  IADD3 R206, P2, PT, R113, R206, RZ ;  /* 0x000000ce71ce7210 */ /* 0x000fc60007f5e0ff */
[----:B------:R1:W-:Y:S01]  /*146b0*/  STL [R1+0x318], R84 ;  /* 0x0003185401007387 */ /* 0x0003e20000100800 */
[----:B0-----:R-:W-:-:S04]  /*146c0*/  @!P1 LOP3.LUT R85, R85, R84, RZ, 0x3c, !PT ;  /* 0x0000005455559212 */ /* 0x001fc800078e3cff */
[----:B-1----:R-:W-:Y:S01]  /*146d0*/  @!P1 LOP3.LUT R84, R85, R84, RZ, 0x3c, !PT ;  /* 0x0000005455549212 */ /* 0x002fe200078e3cff */
[----:B------:R-:W-:-:S03]  /*146e0*/  IMAD.X R205, R114, 0x1, R205, P2 ;  /* 0x0000000172cd7824 */ /* 0x000fc600010e06cd */
[----:B------:R-:W-:Y:S02]  /*146f0*/  @!P1 LOP3.LUT R85, R85, R84, RZ, 0x3c, !PT ;  /* 0x0000005455559212 */ /* 0x000fe400078e3cff */
[----:B------:R-:W-:-:S03]  /*14700*/  IADD3 R214, P2, PT, R113, R214, RZ ;  /* 0x000000d671d67210 */ /* 0x000fc60007f5e0ff */
[----:B------:R0:W2:Y:S02]  /*14710*/  @!P1 LDG.E.U8 R107, desc[UR26][R84.64] ;  /* 0x0000001a546b9981 */ /* 0x0000a4000c1e1100 */
[C---:B------:R-:W-:Y:S01]  /*14720*/  IMAD.X R213, R114.reuse, 0x1, R213, P2 ;  /* 0x0000000172d57824 */ /* 0x040fe200010e06d5 */
[----:B------:R-:W-:Y:S01]  /*14730*/  IADD3 R222, P2, PT, R113, R222, RZ ;  /* 0x000000de71de7210 */ /* 0x000fe20007f5e0ff */
[----:B0-----:R-:W-:Y:S02]  /*14740*/  @!P1 IMAD.MOV.U32 R84, RZ, RZ, R206 ;  /* 0x000000ffff549224 */ /* 0x001fe400078e00ce */
[----:B------:R-:W-:Y:S02]  /*14750*/  @!P1 IMAD.MOV.U32 R85, RZ, RZ, R205 ;  /* 0x000000ffff559224 */ /* 0x000fe400078e00cd */
[----:B------:R-:W-:-:S03]  /*14760*/  IMAD.X R221, R114, 0x1, R221, P2 ;  /* 0x0000000172dd7824 */ /* 0x000fc600010e06dd */
[----:B------:R0:W3:Y:S01]  /*14770*/  @!P1 LDG.E.U8 R108, desc[UR26][R84.64] ;  /* 0x0000001a546c9981 */ /* 0x0000e2000c1e1100 */
        /* <DEDUP_REMOVED lines=21> */
[----:B------:R-:W2:Y:S04]  /*148d0*/  LDL.LU R84, [R1] ;  /* 0x0000000001547983 */ /* 0x000ea80000300800 */
[----:B------:R-:W0:Y:S01]  /*148e0*/  LDL.LU R85, [R1+0x4] ;  /* 0x0000040001557983 */ /* 0x000e220000300800 */
[----:B------:R-:W-:Y:S02]  /*148f0*/  PRMT R148, RZ, 0x7610, R148 ;  /* 0x00007610ff947816 */ /* 0x000fe40000000094 */
[----:B0-----:R-:W-:-:S05]  /*14900*/  IADD3 R85, P2, PT, R113, R85, RZ ;  /* 0x0000005571557210 */ /* 0x001fca0007f5e0ff */
[----:B--2---:R-:W-:Y:S01]  /*14910*/  IMAD.X R84, R114, 0x1, R84, P2 ;  /* 0x0000000172547824 */ /* 0x004fe200010e0654 */
[----:B------:R0:W-:Y:S04]  /*14920*/  STL [R1+0x4], R85 ;  /* 0x0000045501007387 */ /* 0x0001e80000100800 */
[----:B------:R1:W-:Y:S01]  /*14930*/  STL [R1], R84 ;  /* 0x0000005401007387 */ /* 0x0003e20000100800 */
        /* <DEDUP_REMOVED lines=19> */
[----:B-1----:R-:W-:-:S05]  /*14a70*/  LOP3.LUT R99, R99, 0x7f, RZ, 0xc0, !PT ;  /* 0x0000007f63637812 */ /* 0x002fca00078ec0ff */
        /* <DEDUP_REMOVED lines=96> */
[----:B----4-:R1:W-:Y:S02]  /*15080*/  STS.U8 [R99+UR13+0x5000], R159 ;  /* 0x0050009f63007988 */ /* 0x0103e4000800000d */
        /* <DEDUP_REMOVED lines=71> */
[----:B------:R-:W-:Y:S04]  /*15500*/  STS.U8 [R99+UR13+0x5c00], R165 ;  /* 0x005c00a563007988 */ /* 0x000fe8000800000d */
        /* <DEDUP_REMOVED lines=108> */
[----:B-----5:R1:W-:Y:S04]  /*15bd0*/  STS.U8 [R99+UR13+0x7000], R128 ;  /* 0x0070008063007988 */ /* 0x0203e8000800000d */
[----:B------:R5:W-:Y:S01]  /*15be0*/  STS.U8 [R99+UR13+0x7200], R122 ;  /* 0x0072007a63007988 */ /* 0x000be2000800000d */
[----:B-1----:R-:W-:-:S02]  /*15bf0*/  PRMT R128, RZ, 0x7610, R128 ;  /* 0x00007610ff807816 */ /* 0x002fc40000000080 */
[----:B-----5:R-:W-:Y:S01]  /*15c00*/  PRMT R122, RZ, 0x7610, R122 ;  /* 0x00007610ff7a7816 */ /* 0x020fe2000000007a */
[----:B------:R1:W-:Y:S04]  /*15c10*/  STS.U8 [R99+UR13+0x7400], R120 ;  /* 0x0074007863007988 */ /* 0x0003e8000800000d */
[----:B------:R5:W-:Y:S01]  /*15c20*/  STS.U8 [R99+UR13+0x7600], R116 ;  /* 0x0076007463007988 */ /* 0x000be2000800000d */
[----:B-1----:R-:W-:Y:S02]  /*15c30*/  PRMT R120, RZ, 0x7610, R120 ;  /* 0x00007610ff787816 */ /* 0x002fe40000000078 */
[----:B-----5:R-:W-:Y:S01]  /*15c40*/  PRMT R116, RZ, 0x7610, R116 ;  /* 0x00007610ff747816 */ /* 0x020fe20000000074 */
[----:B------:R1:W-:Y:S04]  /*15c50*/  STS.U8 [R99+UR13+0x7800], R125 ;  /* 0x0078007d63007988 */ /* 0x0003e8000800000d */
[----:B------:R5:W-:Y:S01]  /*15c60*/  STS.U8 [R99+UR13+0x7a00], R144 ;  /* 0x007a009063007988 */ /* 0x000be2000800000d */
[----:B-1----:R-:W-:-:S02]  /*15c70*/  PRMT R125, RZ, 0x7610, R125 ;  /* 0x00007610ff7d7816 */ /* 0x002fc4000000007d */
[----:B-----5:R-:W-:Y:S02]  /*15c80*/  PRMT R144, RZ, 0x7610, R144 ;  /* 0x00007610ff907816 */ /* 0x020fe40000000090 */
[----:B------:R-:W-:Y:S02]  /*15c90*/  PRMT R167, RZ, 0x7610, R167 ;  /* 0x00007610ffa77816 */ /* 0x000fe400000000a7 */
        /* <DEDUP_REMOVED lines=16> */
[----:B------:R0:W5:Y:S01]  /*15da0*/  @!P1 LDG.E.U8 R122, desc[UR26][R84.64] ;  /* 0x0000001a547a9981 */ /* 0x000162000c1e1100 */
        /* <DEDUP_REMOVED lines=22> */
[----:B------:R-:W0:Y:S04]  /*15f10*/  LDL.LU R85, [R1+0xc] ;  /* 0x00000c0001557983 */ /* 0x000e280000300800 */
[----:B------:R1:W-:Y:S04]  /*15f20*/  STS.U8 [R99+UR13+0x7c00], R168 ;  /* 0x007c00a863007988 */ /* 0x0003e8000800000d */
[----:B------:R0:W-:Y:S01]  /*15f30*/  STS.U8 [R99+UR13+0x7e00], R169 ;  /* 0x007e00a963007988 */ /* 0x0001e2000800000d */
[----:B-1----:R-:W-:-:S02]  /*15f40*/  PRMT R168, RZ, 0x7610, R168 ;  /* 0x00007610ffa87816 */ /* 0x002fc400000000a8 */
[----:B0-----:R-:W-:-:S05]  /*15f50*/  IADD3 R85, P2, PT, R113, R85, RZ ;  /* 0x0000005571557210 */ /* 0x001fca0007f5e0ff */
[----:B--2---:R-:W-:Y:S01]  /*15f60*/  IMAD.X R84, R114, 0x1, R84, P2 ;  /* 0x0000000172547824 */ /* 0x004fe200010e0654 */
[----:B------:R0:W-:Y:S04]  /*15f70*/  STL [R1+0xc], R85 ;  /* 0x00000c5501007387 */ /* 0x0001e80000100800 */
[----:B------:R1:W-:Y:S04]  /*15f80*/  STL [R1+0x8], R84 ;  /* 0x0000085401007387 */ /* 0x0003e80000100800 */
[----:B------:R-:W2:Y:S01]  /*15f90*/  LDL.LU R169, [R1+0x8c] ;  /* 0x00008c0001a97983 */ /* 0x000ea20000300800 */
        /* <DEDUP_REMOVED lines=276> */
[----:B0-----:R-:W-:Y:S01]  /*170e0*/  @!P1 IMAD.MOV.U32 R84, RZ, RZ, R169 ;  /* 0x000000ffff549224 */ /* 0x001fe200078e00a9 */
[----:B-1----:R-:W-:Y:S01]  /*170f0*/  PRMT R100, RZ, 0x7610, R100 ;  /* 0x00007610ff647816 */ /* 0x002fe20000000064 */
[----:B--2---:R-:W-:-:S05]  /*17100*/  IMAD.X R85, R114, 0x1, R85, P2 ;  /* 0x0000000172557824 */ /* 0x004fca00010e0655 */
[----:B------:R-:W2:Y:S04]  /*17110*/  @!P1 LDG.E.U8 R100, desc[UR26][R84.64] ;  /* 0x0000001a54649981 */ /* 0x000ea8000c1e1100 */
[----:B------:R0:W-:Y:S04]  /*17120*/  STS.U8 [R99+UR13+0x7080], R102 ;  /* 0x0070806663007988 */ /* 0x0001e8000800000d */
[----:B------:R0:W-:Y:S04]  /*17130*/  STS.U8 [R99+UR13+0x7280], R103 ;  /* 0x0072806763007988 */ /* 0x0001e8000800000d */
[----:B------:R0:W-:Y:S04]  /*17140*/  STS.U8 [R99+UR13+0x7480], R104 ;  /* 0x0074806863007988 */ /* 0x0001e8000800000d */
[----:B------:R0:W-:Y:S04]  /*17150*/  STS.U8 [R99+UR13+0x7680], R119 ;  /* 0x0076807763007988 */ /* 0x0001e8000800000d */
[----:B------:R0:W-:Y:S04]  /*17160*/  STS.U8 [R99+UR13+0x7880], R130 ;  /* 0x0078808263007988 */ /* 0x0001e8000800000d */
[----:B------:R0:W-:Y:S04]  /*17170*/  STS.U8 [R99+UR13+0x7a80], R142 ;  /* 0x007a808e63007988 */ /* 0x0001e8000800000d */
[----:B------:R0:W-:Y:S04]  /*17180*/  STS.U8 [R99+UR13+0x7c80], R147 ;  /* 0x007c809363007988 */ /* 0x0001e8000800000d */
[----:B------:R0:W-:Y:S04]  /*17190*/  STS.U8 [R99+UR13+0x7e80], R107 ;  /* 0x007e806b63007988 */ /* 0x0001e8000800000d */
[----:B---3--:R0:W-:Y:S04]  /*171a0*/  STS.U8 [R101+UR13+0x4100], R108 ;  /* 0x0041006c65007988 */ /* 0x0081e8000800000d */
        /* <DEDUP_REMOVED lines=16> */
[----:B----4-:R0:W-:Y:S04]  /*172b0*/  STS.U8 [R101+UR13+0x6300], R160 ;  /* 0x006300a065007988 */ /* 0x0101e8000800000d */
        /* <DEDUP_REMOVED lines=15> */
[----:B-----5:R0:W-:Y:S04]  /*173b0*/  STS.U8 [R105+UR13+0x4180], R122 ;  /* 0x0041807a69007988 */ /* 0x0201e8000800000d */
        /* <DEDUP_REMOVED lines=29> */
[----:B------:R0:W-:Y:S04]  /*17590*/  STL [R1+0x12c], R169 ;  /* 0x00012ca901007387 */ /* 0x0001e80000100800 */
[----:B------:R0:W-:Y:S04]  /*175a0*/  STL [R1+0x128], R85 ;  /* 0x0001285501007387 */ /* 0x0001e80000100800 */
[----:B--2---:R0:W-:Y:S01]  /*175b0*/  STS.U8 [R105+UR13+0x7d80], R100 ;  /* 0x007d806469007988 */ /* 0x0041e2000800000d */
[----:B------:R1:W-:Y:S06]  /*175c0*/  MEMBAR.ALL.CTA ;  /* 0x0000000000007992 */ /* 0x0003ec0000008000 */
[----:B-1----:R-:W1:Y:S01]  /*175d0*/  FENCE.VIEW.ASYNC.S ;  /* 0x00000000000073c6 */ /* 0x002e620000000000 */
[----:B------:R-:W-:Y:S01]  /*175e0*/  ULEA UR10, UR15, UR13, 0x3 ;  /* 0x0000000d0f0a7291 */ /* 0x000fe2000f8e18ff */
[----:B------:R-:W-:-:S03]  /*175f0*/  UMOV UR4, UR5 ;  /* 0x0000000500047c82 */ /* 0x000fc60008000000 */
[----:B------:R-:W-:Y:S01]  /*17600*/  UIADD3 UR10, UPT, UPT, UR10, 0xc000, URZ ;  /* 0x0000c0000a0a7890 */ /* 0x000fe2000fffe0ff */
[----:B-1----:R-:W-:Y:S06]  /*17610*/  BAR.SYNC.DEFER_BLOCKING 0x0 ;  /* 0x0000000000007b1d */ /* 0x002fec0000010000 */
[----:B0-----:R-:W-:Y:S05]  /*17620*/  @P0 BRA `(.L_x_9) ;  /* 0x0000000000380947 */ /* 0x001fea0003800000 */
[----:B------:R-:W-:Y:S01]  /*17630*/  UMOV UR20, UR6 ;  /* 0x0000000600147c82 */ /* 0x000fe20008000000 */
[----:B------:R-:W-:Y:S01]  /*17640*/  UMOV UR21, 0x40004040 ;  /* 0x4000404000157882 */ /* 0x000fe20000000000 */
[----:B------:R-:W-:Y:S01]  /*17650*/  UMOV UR22, UR8 ;  /* 0x0000000800167c82 */ /* 0x000fe20008000000 */
[----:B------:R-:W-:Y:S01]  /*17660*/  UMOV UR23, 0x80004020 ;  /* 0x8000402000177882 */ /* 0x000fe20000000000 */
[----:B------:R-:W-:Y:S01]  /*17670*/  UMOV UR24, 0x0 ;  /* 0x0000000000187882 */ /* 0x000fe20000000000 */
[----:B------:R-:W-:Y:S01]  /*17680*/  UMOV UR25, 0x8408490 ;  /* 0x0840849000197882 */ /* 0x000fe20000000000 */
[----:B------:R-:W-:Y:S01]  /*17690*/  UMOV UR11, URZ ;  /* 0x000000ff000b7c82 */ /* 0x000fe20008000000 */
[----:B------:R-:W-:Y:S01]  /*176a0*/  UMOV UR28, 0x0 ;  /* 0x00000000001c7882 */ /* 0x000fe20000000000 */
[----:B------:R-:W-:Y:S01]  /*176b0*/  UMOV UR29, 0x8408490 ;  /* 0x08408490001d7882 */ /* 0x000fe20000000000 */
[----:B------:R0:W-:Y:S01]  /*176c0*/  UTCQMMA gdesc[UR20], gdesc[UR22], tmem[UR12], tmem[UR24], idesc[UR25], UPT ;  /* 0x00ff1816140075ea */ /* 0x0001e2000b80030c */
[----:B------:R-:W-:Y:S01]  /*176d0*/  UMOV UR5, UR10 ;  /* 0x0000000a00057c82 */ /* 0x000fe20008000000 */
[----:B------:R0:W-:Y:S01]  /*176e0*/  UTCQMMA gdesc[UR16], gdesc[UR18], tmem[UR12], tmem[UR28], idesc[UR29], UPT ;  /* 0x00ff1c12100075ea */ /* 0x0001e2000b80030c */
[----:B------:R0:W-:Y:S01]  /*176f0*/  UTCBAR [UR5], URZ ;  /* 0x000000ff050073e9 */ /* 0x0001e200080000ff */
[----:B------:R-:W-:-:S02]  /*17700*/  NOP ;  /* 0x0000000000007918 */ /* 0x000fc40000000000 */
.L_x_9:
[----:B------:R-:W2:Y:S04]  /*17710*/  LDL R85, [R1+0x35c] ;  /* 0x00035c0001557983 */ /* 0x000ea80000100800 */
[----:B------:R-:W2:Y:S01]  /*17720*/  LDL.LU R84, [R1+0x354] ;  /* 0x0003540001547983 */ /* 0x000ea20000300800 */
[----:B------:R-:W-:-:S04]  /*17730*/  UIADD3 UR15, UPT, UPT, UR15, 0x1, URZ ;  /* 0x000000010f0f7890 */ /* 0x000fc8000fffe0ff */
[----:B------:R-:W-:-:S04]  /*17740*/  UISETP.GT.AND UP1, UPT, UR15, 0x1, UPT ;  /* 0x000000010f00788c */ /* 0x000fc8000bf24270 */
[----:B0-----:R-:W-:Y:S02]  /*17750*/  USEL UR5, URZ, 0x1, !UP1 ;  /* 0x00000001ff057887 */ /* 0x001fe4000c800000 */
[----:B------:R-:W-:Y:S02]  /*17760*/  USEL UR15, UR15, URZ, !UP1 ;  /* 0x000000ff0f0f7287 */ /* 0x000fe4000c800000 */
[----:B------:R-:W-:Y:S01]  /*17770*/  ULOP3.LUT UR5, UR4, UR5, URZ, 0x3c, !UPT ;  /* 0x0000000504057292 */ /* 0x000fe2000f8e3cff */
[----:B--2---:R-:W-:Y:S02]  /*17780*/  ISETP.NE.U32.AND P1, PT, R84, R85, PT ;  /* 0x000000555400720c */ /* 0x004fe40003f25070 */
[----:B------:R-:W2:Y:S01]  /*17790*/  LDL.LU R85, [R1+0x358] ;  /* 0x0003580001557983 */ /* 0x000ea20000300800 */
[----:B------:R-:W-:-:S03]  /*177a0*/  IMAD.U32 R84, RZ, RZ, UR4 ;  /* 0x00000004ff547e24 */ /* 0x000fc6000f8e00ff */
[----:B--2---:R2:W-:Y:S07]  /*177b0*/  STL [R1+0x354], R85 ;  /* 0x0003545501007387 */ /* 0x0045ee0000100800 */
[----:B------:R-:W-:Y:S05]  /*177c0*/  @P1 BRA `(.L_x_10) ;  /* 0xffffff8400781947 */ /* 0x000fea000383ffff */
.L_x_7:
[----:B------:R-:W3:Y:S01]  /*177d0*/  LDL.LU R86, [R1+0x364] ;  /* 0x0003640001567983 */ /* 0x000ee20000300800 */
[----:B------:R-:W1:Y:S03]  /*177e0*/  LDCU UR5, c[0x0][0x3b8] ;  /* 0x00007700ff0577ac */ /* 0x000e660008000800 */
[----:B0-2---:R-:W2:Y:S01]  /*177f0*/  LDL.LU R85, [R1+0x360] ;  /* 0x0003600001557983 */ /* 0x005ea20000300800 */
[----:B------:R-:W2:Y:S01]  /*17800*/  LDCU.128 UR16, c[0x0][0x390] ;  /* 0x00007200ff1077ac */ /* 0x000ea20008000c00 */
[----:B------:R-:W0:Y:S01]  /*17810*/  S2R R87, SR_CgaCtaId ;  /* 0x0000000000577919 */ /* 0x000e220000008800 */
[----:B------:R-:W4:Y:S01]  /*17820*/  LDCU UR9, c[0x0][0x39c] ;  /* 0x00007380ff0977ac */ /* 0x000f220008000800 */
[----:B------:R-:W0:Y:S01]  /*17830*/  LDCU UR6, c[0x0][0x3b4] ;  /* 0x00007680ff0677ac */ /* 0x000e220008000800 */
[----:B------:R-:W0:Y:S01]  /*17840*/  LDCU UR7, c[0x0][0x39c] ;  /* 0x00007380ff0777ac */ /* 0x000e220008000800 */
[----:B------:R-:W0:Y:S02]  /*17850*/  LDCU UR8, c[0x0][0x39c] ;  /* 0x00007380ff0877ac */ /* 0x000e240008000800 */
[----:B0-----:R-:W-:-:S05]  /*17860*/  IMAD.SHL.U32 R87, R87, 0x100, RZ ;  /* 0x0000010057577824 */ /* 0x001fca00078e00ff */
[----:B---3--:R-:W-:Y:S02]  /*17870*/  LOP3.LUT R0, R86, 0x100, R87, 0xf8, !PT ;  /* 0x0000010056007812 */ /* 0x008fe400078ef857 */
[----:B------:R-:W0:Y:S03]  /*17880*/  LDC R86, c[0x0][0x3a0] ;  /* 0x0000e800ff567b82 */ /* 0x000e260000000800 */
[----:B-1---5:R-:W-:-:S04]  /*17890*/  IMAD R4, R0, UR5, RZ ;  /* 0x0000000500047c24 */ /* 0x022fc8000f8e02ff */
[----:B------:R-:W-:-:S04]  /*178a0*/  VIADD R5, R4, UR5 ;  /* 0x0000000504057c36 */ /* 0x000fc80008000000 */
        /* <DEDUP_REMOVED lines=8> */
[----:B------:R-:W-:Y:S02]  /*17930*/  VIADD R73, R72, UR5 ;  /* 0x0000000548497c36 */ /* 0x000fe40008000000 */
[----:B0-----:R-:W-:Y:S02]  /*17940*/  VIADD R86, R86, 0x3f ;  /* 0x0000003f56567836 */ /* 0x001fe40000000000 */
[----:B------:R-:W-:Y:S01]  /*17950*/  VIADD R74, R73, UR5 ;  /* 0x00000005494a7c36 */ /* 0x000fe20008000000 */
[C---:B--2---:R-:W-:Y:S02]  /*17960*/  ISETP.GE.AND P2, PT, R85.reuse, UR18, PT ;  /* 0x0000001255007c0c */ /* 0x044fe4000bf46270 */
[----:B------:R-:W-:Y:S01]  /*17970*/  LOP3.LUT R2, R0, 0xff, RZ, 0xfc, !PT ;  /* 0x000000ff00027812 */ /* 0x000fe200078efcff */
[----:B------:R-:W-:Y:S01]  /*17980*/  VIADD R75, R74, UR5 ;  /* 0x000000054a4b7c36 */ /* 0x000fe20008000000 */
[----:B------:R-:W-:Y:S02]  /*17990*/  ISETP.GE.AND P4, PT, R86, 0x40, PT ;  /* 0x000000405600780c */ /* 0x000fe40003f86270 */
[----:B----4-:R-:W-:Y:S01]  /*179a0*/  ISETP.LT.AND P0, PT, R2, UR9, !P2 ;  /* 0x0000000902007c0c */ /* 0x010fe2000d701270 */
[----:B------:R-:W-:Y:S01]  /*179b0*/  IMAD R2, R85, UR6, RZ ;  /* 0x0000000655027c24 */ /* 0x000fe2000f8e02ff */
[C---:B------:R-:W-:Y:S01]  /*179c0*/  LOP3.LUT R10, R0.reuse, 0x1, RZ, 0xfc, !PT ;  /* 0x00000001000a7812 */ /* 0x040fe200078efcff */
[----:B------:R-:W-:Y:S01]  /*179d0*/  VIADD R76, R75, UR5 ;  /* 0x000000054b4c7c36 */ /* 0x000fe20008000000 */
[----:B------:R-:W-:Y:S01]  /*179e0*/  LOP3.LUT R9, R0, 0x2, RZ, 0xfc, !PT ;  /* 0x0000000200097812 */ /* 0x000fe200078efcff */
[----:B------:R-:W0:Y:S01]  /*179f0*/  LDCU UR6, c[0x0][0x39c] ;  /* 0x00007380ff0677ac */ /* 0x000e220008000800 */
[----:B------:R-:W-:Y:S01]  /*17a00*/  IADD3 R3, P5, PT, R2, UR16, RZ ;  /* 0x0000001002037c10 */ /* 0x000fe2000ffbe0ff */
[----:B------:R-:W-:Y:S01]  /*17a10*/  VIADD R77, R76, UR5 ;  /* 0x000000054c4d7c36 */ /* 0x000fe20008000000 */
[----:B------:R-:W-:-:S02]  /*17a20*/  ISETP.LT.AND P6, PT, R10, UR7, !P2 ;  /* 0x000000070a007c0c */ /* 0x000fc4000d7c1270 */
[----:B------:R-:W-:Y:S01]  /*17a30*/  ISETP.LT.AND P1, PT, R9, UR8, !P2 ;  /* 0x0000000809007c0c */ /* 0x000fe2000d721270 */
[----:B------:R-:W-:Y:S01]  /*17a40*/  VIADD R78, R77, UR5 ;  /* 0x000000054d4e7c36 */ /* 0x000fe20008000000 */
[----:B------:R-:W-:Y:S02]  /*17a50*/  LEA.HI.X.SX32 R2, R2, UR17, 0x1, P5 ;  /* 0x0000001102027c11 */ /* 0x000fe4000a8f0eff */
[----:B------:R-:W-:Y:S02]  /*17a60*/  IADD3 R246, P5, PT, R4, R3, RZ ;  /* 0x0000000304f67210 */ /* 0x000fe40007fbe0ff */
[----:B------:R-:W-:Y:S01]  /*17a70*/  LOP3.LUT R9, R0, 0x3, RZ, 0xfc, !PT ;  /* 0x0000000300097812 */ /* 0x000fe200078efcff */
[----:B------:R-:W-:Y:S10]  /*17a80*/  @!P4 BRA `(.L_x_11) ;  /* 0x000000000010c947 */ /* 0x000ff40003800000 */
[----:B------:R-:W-:-:S06]  /*17a90*/  USHF.L.U32 UR4, UR4, 0x1f, URZ ;  /* 0x0000001f04047899 */ /* 0x000fcc00080006ff */
[----:B------:R-:W-:-:S04]  /*17aa0*/  IMAD.U32 R10, RZ, RZ, UR4 ;  /* 0x00000004ff0a7e24 */ /* 0x000fc8000f8e00ff */
[----:B------:R-:W1:Y:S02]  /*17ab0*/  SYNCS.PHASECHK.TRANS64.TRYWAIT P4, [UR10], R10 ;  /* 0x0000000aff0075a7 */ /* 0x000e64000808110a */
[----:B-1----:R-:W-:Y:S05]  /*17ac0*/  @!P4 BRA `(.L_x_12) ;  /* 0x000000940030c947 */ /* 0x002fea0003800000 */
.L_x_11:
[----:B------:R-:W-:Y:S01]  /*17ad0*/  BAR.SYNC.DEFER_BLOCKING 0x0 ;  /* 0x0000000000007b1d */ /* 0x000fe20000010000 */
[CC--:B------:R-:W-:Y:S01]  /*17ae0*/  IADD3 R88, P4, PT, R5.reuse, R3.reuse, RZ ;  /* 0x0000000305587210 */ /* 0x0c0fe20007f9e0ff */
[----:B------:R-:W-:Y:S01]  /*17af0*/  VIADD R79, R78, UR5 ;  /* 0x000000054e4f7c36 */ /* 0x000fe20008000000 */
[-C--:B------:R-:W-:Y:S02]  /*17b00*/  LEA.HI.X.SX32 R247, R4, R2.reuse, 0x1, P5 ;  /* 0x0000000204f77211 */ /* 0x080fe400028f0eff */
[-C--:B------:R-:W-:Y:S01]  /*17b10*/  LEA.HI.X.SX32 R89, R5, R2.reuse, 0x1, P4 ;  /* 0x0000000205597211 */ /* 0x080fe200020f0eff */
[----:B------:R-:W-:Y:S01]  /*17b20*/  VIADD R80, R79, UR5 ;  /* 0x000000054f507c36 */ /* 0x000fe20008000000 */
[-C--:B------:R-:W-:Y:S01]  /*17b30*/  IADD3 R10, P4, PT, R6, R3.reuse, RZ ;  /* 0x00000003060a7210 */ /* 0x080fe20007f9e0ff */
[----:B------:R-:W1:Y:S01]  /*17b40*/  LDCU UR4, c[0x0][0x39c] ;  /* 0x00007380ff0477ac */ /* 0x000e620008000800 */
[----:B0-----:R-:W-:Y:S01]  /*17b50*/  ISETP.LT.AND P5, PT, R9, UR6, !P2 ;  /* 0x0000000609007c0c */ /* 0x001fe2000d7a1270 */
[----:B------:R-:W-:Y:S01]  /*17b60*/  VIADD R81, R80, UR5 ;  /* 0x0000000550517c36 */ /* 0x000fe20008000000 */
[-C--:B------:R-:W-:Y:S01]  /*17b70*/  LEA.HI.X.SX32 R11, R6, R2.reuse, 0x1, P4 ;  /* 0x00000002060b7211 */ /* 0x080fe200020f0eff */
[----:B------:R-:W0:Y:S01]  /*17b80*/  LDCU UR6, c[0x0][0x39c] ;  /* 0x00007380ff0677ac */ /* 0x000e220008000800 */
[-C--:B------:R-:W-:Y:S01]  /*17b90*/  IADD3 R4, P4, PT, R8, R3.reuse, RZ ;  /* 0x0000000308047210 */ /* 0x080fe20007f9e0ff */
[----:B------:R-:W-:Y:S01]  /*17ba0*/  VIADD R82, R81, UR5 ;  /* 0x0000000551527c36 */ /* 0x000fe20008000000 */
[----:B------:R-:W-:Y:S01]  /*17bb0*/  LOP3.LUT R86, R0, 0x4, RZ, 0xfc, !PT ;  /* 0x0000000400567812 */ /* 0x000fe200078efcff */
[----:B------:R2:W-:Y:S01]  /*17bc0*/  STL.64 [R1+0x100], R10 ;  /* 0x0001000a01007387 */ /* 0x0005e20000100a00 */
[-C--:B------:R-:W-:Y:S01]  /*17bd0*/  LEA.HI.X.SX32 R5, R8, R2.reuse, 0x1, P4 ;  /* 0x0000000208057211 */ /* 0x080fe200020f0eff */
[----:B------:R-:W-:Y:S01]  /*17be0*/  VIADD R83, R82, UR5 ;  /* 0x0000000552537c36 */ /* 0x000fe20008000000 */
[C---:B------:R-:W-:Y:S01]  /*17bf0*/  IADD3 R92, P4, PT, R68.reuse, R3, RZ ;  /* 0x00000003445c7210 */ /* 0x040fe20007f9e0ff */
[----:B------:R-:W3:Y:S01]  /*17c00*/  LDCU UR7, c[0x0][0x39c] ;  /* 0x00007380ff0777ac */ /* 0x000ee20008000800 */
[----:B------:R-:W-:Y:S01]  /*17c10*/  P2R R87, PR, RZ, 0x1 ;  /* 0x00000001ff577803 */ /* 0x000fe20000000000 */
[----:B------:R-:W-:Y:S01]  /*17c20*/  VIADD R84, R83, UR5 ;  /* 0x0000000553547c36 */ /* 0x000fe20008000000 */
[----:B------:R-:W-:Y:S01]  /*17c30*/  LEA.HI.X.SX32 R93, R68, R2, 0x1, P4 ;  /* 0x00000002445d7211 */ /* 0x000fe200020f0eff */
[----:B------:R-:W4:Y:S02]  /*17c40*/  @!P3 SYNCS.CCTL.IV [UR13+0xc000] ;  /* 0x00c00000ff00b9b1 */ /* 0x000f24000800000d */
[----:B----4-:R-:W-:Y:S01]  /*17c50*/  BAR.SYNC.DEFER_BLOCKING 0x0 ;  /* 0x0000000000007b1d */ /* 0x010fe20000010000 */
[----:B------:R-:W-:-:S04]  /*17c60*/  VIADD R85, R84, UR5 ;  /* 0x0000000554557c36 */ /* 0x000fc80008000000 */
[----:B------:R-:W-:Y:S01]  /*17c70*/  VIADD R68, R85, UR5 ;  /* 0x0000000555447c36 */ /* 0x000fe20008000000 */
[----:B------:R-:W4:Y:S01]  /*17c80*/  LDCU UR8, c[0x0][0x39c] ;  /* 0x00007380ff0877ac */ /* 0x000f220008000800 */
[----:B------:R-:W5:Y:S01]  /*17c90*/  @!P3 SYNCS.CCTL.IV [UR13+0xc008] ;  /* 0x00c00800ff00b9b1 */ /* 0x000f62000800000d */
[----:B--2---:R-:W-:-:S04]  /*17ca0*/  IADD3 R10, P3, PT, R7, R3, RZ ;  /* 0x00000003070a7210 */ /* 0x004fc80007f7e0ff */
[----:B------:R-:W-:Y:S02]  /*17cb0*/  LEA.HI.X.SX32 R11, R7, R2, 0x1, P3 ;  /* 0x00000002070b7211 */ /* 0x000fe400018f0eff */
[----:B------:R-:W-:-:S03]  /*17cc0*/  IADD3 R90, P3, PT, R69, R3, RZ ;  /* 0x00000003455a7210 */ /* 0x000fc60007f7e0ff */
[----:B------:R-:W-:Y:S01]  /*17cd0*/  STL.64 [R1+0xf8], R10 ;  /* 0x0000f80a01007387 */ /* 0x000fe20000100a00 */
[----:B------:R-:W-:Y:S01]  /*17ce0*/  LEA.HI.X.SX32 R91, R69, R2, 0x1, P3 ;  /* 0x00000002455b7211 */ /* 0x000fe200018f0eff */
[----:B------:R-:W-:Y:S02]  /*17cf0*/  VIADD R69, R68, UR5 ;  /* 0x0000000544457c36 */ /* 0x000fe40008000000 */
[----:B------:R2:W-:Y:S04]  /*17d00*/  STL.64 [R1+0xf0], R4 ;  /* 0x0000f00401007387 */ /* 0x0005e80000100a00 */
[----:B------:R0:W-:Y:S04]  /*17d10*/  STL.64 [R1+0xe8], R92 ;  /* 0x0000e85c01007387 */ /* 0x0001e80000100a00 */
[----:B------:R1:W-:Y:S01]  /*17d20*/  STL.64 [R1+0xe0], R90 ;  /* 0x0000e05a01007387 */ /* 0x0003e20000100a00 */
[----:B--2---:R-:W2:Y:S01]  /*17d30*/  LDTM.x64 R4, tmem[UR14] ;  /* 0x0000000e000479ee */ /* 0x004ea20008340000 */
[----:B------:R-:W2:Y:S01]  /*17d40*/  LDTM.x64 R132, tmem[UR14+0x40] ;  /* 0x0000400e008479ee */ /* 0x000ea20008340000 */
[----:B0-----:R-:W-:-:S02]  /*17d50*/  IADD3 R92, P4, PT, R70, R3, RZ ;  /* 0x00000003465c7210 */ /* 0x001fc40007f9e0ff */
[----:B-1----:R-:W-:Y:S02]  /*17d60*/  IADD3 R90, P3, PT, R71, R3, RZ ;  /* 0x00000003475a7210 */ /* 0x002fe40007f7e0ff */
[-C--:B------:R-:W-:Y:S01]  /*17d70*/  LEA.HI.X.SX32 R93, R70, R2.reuse, 0x1, P4 ;  /* 0x00000002465d7211 */ /* 0x080fe200020f0eff */
[----:B------:R-:W-:Y:S01]  /*17d80*/  VIADD R70, R69, UR5 ;  /* 0x0000000545467c36 */ /* 0x000fe20008000000 */
[----:B------:R-:W-:-:S03]  /*17d90*/  LEA.HI.X.SX32 R91, R71, R2, 0x1, P3 ;  /* 0x00000002475b7211 */ /* 0x000fc600018f0eff */
[----:B------:R0:W-:Y:S01]  /*17da0*/  STL.64 [R1+0xd8], R92 ;  /* 0x0000d85c01007387 */ /* 0x0001e20000100a00 */
[----:B------:R-:W-:-:S03]  /*17db0*/  VIADD R71, R70, UR5 ;  /* 0x0000000546477c36 */ /* 0x000fc60008000000 */
[----:B------:R1:W-:Y:S01]  /*17dc0*/  STL.64 [R1+0xd0], R90 ;  /* 0x0000d05a01007387 */ /* 0x0003e20000100a00 */
[CC--:B0-----:R-:W-:Y:S02]  /*17dd0*/  IADD3 R92, P4, PT, R72.reuse, R3.reuse, RZ ;  /* 0x00000003485c7210 */ /* 0x0c1fe40007f9e0ff */
        /* <DEDUP_REMOVED lines=16> */
[C---:B-1----:R-:W-:Y:S02]  /*17ee0*/  IADD3 R90, P3, PT, R77.reuse, R3, RZ ;  /* 0x000000034d5a7210 */ /* 0x042fe40007f7e0ff */
[-C--:B------:R-:W-:Y:S02]  /*17ef0*/  LEA.HI.X.SX32 R93, R76, R2.reuse, 0x1, P4 ;  /* 0x000000024c5d7211 */ /* 0x080fe400020f0eff */
[----:B------:R-:W-:-:S03]  /*17f00*/  LEA.HI.X.SX32 R91, R77, R2, 0x1, P3 ;  /* 0x000000024d5b7211 */ /* 0x000fc600018f0eff */
[----:B------:R0:W-:Y:S04]  /*17f10*/  STL.64 [R1+0xa8], R92 ;  /* 0x0000a85c01007387 */ /* 0x0001e80000100a00 */
[----:B------:R1:W-:Y:S01]  /*17f20*/  STL.64 [R1+0xa0], R90 ;  /* 0x0000a05a01007387 */ /* 0x0003e20000100a00 */
[CC--:B0-----:R-:W-:Y:S02]  /*17f30*/  IADD3 R92, P4, PT, R78.reuse, R3.reuse, RZ ;  /* 0x000000034e5c7210 */ /* 0x0c1fe40007f9e0ff */
[C---:B-1----:R-:W-:Y:S02]  /*17f40*/  IADD3 R90, P3, PT, R79.reuse, R3, RZ ;  /* 0x000000034f5a7210 */ /* 0x042fe40007f7e0ff */
[-C--:B------:R-:W-:Y:S02]  /*17f50*/  LEA.HI.X.SX32 R93, R78, R2.reuse, 0x1, P4 ;  /* 0x000000024e5d7211 */ /* 0x080fe400020f0eff */
[----:B------:R-:W-:-:S02]  /*17f60*/  LEA.HI.X.SX32 R91, R79, R2, 0x1, P3 ;  /* 0x000000024f5b7211 */ /* 0x000fc400018f0eff */
[CC--:B------:R-:W-:Y:S01]  /*17f70*/  IADD3 R76, P4, PT, R80.reuse, R3.reuse, RZ ;  /* 0x00000003504c7210 */ /* 0x0c0fe20007f9e0ff */
[----:B------:R0:W-:Y:S03]  /*17f80*/  STL.64 [R1+0x98], R92 ;  /* 0x0000985c01007387 */ /* 0x0001e60000100a00 */
[----:B------:R-:W-:Y:S01]  /*17f90*/  LEA.HI.X.SX32 R77, R80, R2, 0x1, P4 ;  /* 0x00000002504d7211 */ /* 0x000fe200020f0eff */
[----:B------:R1:W-:Y:S04]  /*17fa0*/  STL.64 [R1+0x90], R90 ;  /* 0x0000905a01007387 */ /* 0x0003e80000100a00 */
[----:B------:R2:W-:Y:S01]  /*17fb0*/  STL.64 [R1+0x88], R76 ;  /* 0x0000884c01007387 */ /* 0x0005e20000100a00 */
[----:B0-----:R-:W-:-:S02]  /*17fc0*/  IADD3 R92, P3, PT, R81, R3, RZ ;  /* 0x00000003515c7210 */ /* 0x001fc40007f7e0ff */
[CC--:B-1----:R-:W-:Y:S02]  /*17fd0*/  IADD3 R90, P4, PT, R82.reuse, R3.reuse, RZ ;  /* 0x00000003525a7210 */ /* 0x0c2fe40007f9e0ff */
[-C--:B------:R-:W-:Y:S02]  /*17fe0*/  LEA.HI.X.SX32 R93, R81, R2.reuse, 0x1, P3 ;  /* 0x00000002515d7211 */ /* 0x080fe400018f0eff */
[-C--:B------:R-:W-:Y:S01]  /*17ff0*/  LEA.HI.X.SX32 R91, R82, R2.reuse, 0x1, P4 ;  /* 0x00000002525b7211 */ /* 0x080fe200020f0eff */
[----:B--2---:R-:W-:Y:S01]  /*18000*/  VIADD R76, R75, UR5 ;  /* 0x000000054b4c7c36 */ /* 0x004fe20008000000 */
[CC--:B------:R-:W-:Y:S01]  /*18010*/  IADD3 R78, P3, PT, R83.reuse, R3.reuse, RZ ;  /* 0x00000003534e7210 */ /* 0x0c0fe20007f7e0ff */
[----:B------:R-:W-:Y:S02]  /*18020*/  STL.64 [R1+0x80], R92 ;  /* 0x0000805c01007387 */ /* 0x000fe40000100a00 */
[----:B------:R-:W-:Y:S01]  /*18030*/  VIADD R77, R76, UR5 ;  /* 0x000000054c4d7c36 */ /* 0x000fe20008000000 */
[----:B------:R-:W-:Y:S01]  /*18040*/  LEA.HI.X.SX32 R79, R83, R2, 0x1, P3 ;  /* 0x00000002534f7211 */ /* 0x000fe200018f0eff */
[----:B------:R0:W-:Y:S01]  /*18050*/  STL.64 [R1+0x78], R90 ;  /* 0x0000785a01007387 */ /* 0x0001e20000100a00 */
[----:B------:R-:W-:-:S03]  /*18060*/  IADD3 R80, P3, PT, R85, R3, RZ ;  /* 0x0000000355507210 */ /* 0x000fc60007f7e0ff */
[----:B------:R1:W-:Y:S01]  /*18070*/  STL.64 [R1+0x70], R78 ;  /* 0x0000704e01007387 */ /* 0x0003e20000100a00 */
[----:B------:R-:W-:Y:S02]  /*18080*/  LEA.HI.X.SX32 R81, R85, R2, 0x1, P3 ;  /* 0x0000000255517211 */ /* 0x000fe400018f0eff */
[----:B0-----:R-:W-:-:S04]  /*18090*/  IADD3 R90, P4, PT, R84, R3, RZ ;  /* 0x00000003545a7210 */ /* 0x001fc80007f9e0ff */
[----:B------:R-:W-:Y:S01]  /*180a0*/  LEA.HI.X.SX32 R91, R84, R2, 0x1, P4 ;  /* 0x00000002545b7211 */ /* 0x000fe200020f0eff */
[----:B-1----:R-:W-:Y:S01]  /*180b0*/  VIADD R78, R77, UR5 ;  /* 0x000000054d4e7c36 */ /* 0x002fe20008000000 */
[----:B------:R-:W-:-:S03]  /*180c0*/  IADD3 R82, P4, PT, R68, R3, RZ ;  /* 0x0000000344527210 */ /* 0x000fc60007f9e0ff */
[----:B------:R-:W-:Y:S01]  /*180d0*/  STL.64 [R1+0x68], R90 ;  /* 0x0000685a01007387 */ /* 0x000fe20000100a00 */
[----:B------:R-:W-:Y:S01]  /*180e0*/  LEA.HI.X.SX32 R83, R68, R2, 0x1, P4 ;  /* 0x0000000244537211 */ /* 0x000fe200020f0eff */
[----:B------:R-:W-:Y:S02]  /*180f0*/  VIADD R79, R78, UR5 ;  /* 0x000000054e4f7c36 */ /* 0x000fe40008000000 */
[----:B------:R0:W-:Y:S02]  /*18100*/  STL.64 [R1+0x60], R80 ;  /* 0x0000605001007387 */ /* 0x0001e40000100a00 */
[----:B------:R-:W-:Y:S02]  /*18110*/  VIADD R68, R79, UR5 ;  /* 0x000000054f447c36 */ /* 0x000fe40008000000 */
[----:B------:R1:W-:Y:S01]  /*18120*/  STL.64 [R1+0x58], R82 ;  /* 0x0000585201007387 */ /* 0x0003e20000100a00 */
[----:B0-----:R-:W-:-:S04]  /*18130*/  IADD3 R80, P3, PT, R69, R3, RZ ;  /* 0x0000000345507210 */ /* 0x001fc80007f7e0ff */
[----:B------:R-:W-:Y:S01]  /*18140*/  LEA.HI.X.SX32 R81, R69, R2, 0x1, P3 ;  /* 0x0000000245517211 */ /* 0x000fe200018f0eff */
[----:B------:R-:W-:Y:S01]  /*18150*/  VIADD R69, R68, UR5 ;  /* 0x0000000544457c36 */ /* 0x000fe20008000000 */
[----:B-1----:R-:W-:-:S03]  /*18160*/  IADD3 R82, P4, PT, R70, R3, RZ ;  /* 0x0000000346527210 */ /* 0x002fc60007f9e0ff */
[----:B------:R0:W-:Y:S01]  /*18170*/  STL.64 [R1+0x50], R80 ;  /* 0x0000505001007387 */ /* 0x0001e20000100a00 */
[----:B------:R-:W-:Y:S01]  /*18180*/  LEA.HI.X.SX32 R83, R70, R2, 0x1, P4 ;  /* 0x0000000246537211 */ /* 0x000fe200020f0eff */
[----:B------:R-:W-:-:S04]  /*18190*/  VIADD R70, R69, UR5 ;  /* 0x0000000545467c36 */ /* 0x000fc80008000000 */
        /* <DEDUP_REMOVED lines=22> */
[----:B------:R-:W-:-:S05]  /*18300*/  LEA.HI.X.SX32 R83, R76, R2, 0x1, P4 ;  /* 0x000000024c537211 */ /* 0x000fca00020f0eff */
[----:B------:R1:W-:Y:S01]  /*18310*/  STL.64 [R1+0x18], R82 ;  /* 0x0000185201007387 */ /* 0x0003e20000100a00 */
[----:B0-----:R-:W-:-:S04]  /*18320*/  IADD3 R80, P3, PT, R77, R3, RZ ;  /* 0x000000034d507210 */ /* 0x001fc80007f7e0ff */
[----:B------:R-:W-:Y:S02]  /*18330*/  LEA.HI.X.SX32 R81, R77, R2, 0x1, P3 ;  /* 0x000000024d517211 */ /* 0x000fe400018f0eff */
[----:B-1----:R-:W-:-:S03]  /*18340*/  IADD3 R82, P4, PT, R78, R3, RZ ;  /* 0x000000034e527210 */ /* 0x002fc60007f9e0ff */
[----:B------:R0:W-:Y:S01]  /*18350*/  STL.64 [R1+0x10], R80 ;  /* 0x0000105001007387 */ /* 0x0001e20000100a00 */
[----:B------:R-:W-:Y:S02]  /*18360*/  LEA.HI.X.SX32 R83, R78, R2, 0x1, P4 ;  /* 0x000000024e537211 */ /* 0x000fe400020f0eff */
[----:B------:R-:W-:-:S03]  /*18370*/  IADD3 R250, P4, PT, R68, R3, RZ ;  /* 0x0000000344fa7210 */ /* 0x000fc60007f9e0ff */
[----:B------:R-:W-:Y:S01]  /*18380*/  STL.64 [R1+0x8], R82 ;  /* 0x0000085201007387 */ /* 0x000fe20000100a00 */
[-C--:B------:R-:W-:Y:S01]  /*18390*/  LEA.HI.X.SX32 R251, R68, R2.reuse, 0x1, P4 ;  /* 0x0000000244fb7211 */ /* 0x080fe200020f0eff */
[----:B------:R-:W-:Y:S01]  /*183a0*/  VIADD R68, R75, UR5 ;  /* 0x000000054b447c36 */ /* 0x000fe20008000000 */
[CC--:B------:R-:W-:Y:S02]  /*183b0*/  IADD3 R244, P4, PT, R70.reuse, R3.reuse, RZ ;  /* 0x0000000346f47210 */ /* 0x0c0fe40007f9e0ff */
[CC--:B0-----:R-:W-:Y:S02]  /*183c0*/  IADD3 R80, P3, PT, R79.reuse, R3.reuse, RZ ;  /* 0x000000034f507210 */ /* 0x0c1fe40007f7e0ff */
[-C--:B------:R-:W-:Y:S02]  /*183d0*/  LEA.HI.X.SX32 R245, R70, R2.reuse, 0x1, P4 ;  /* 0x0000000246f57211 */ /* 0x080fe400020f0eff */
[----:B------:R-:W-:Y:S02]  /*183e0*/  LEA.HI.X.SX32 R81, R79, R2, 0x1, P3 ;  /* 0x000000024f517211 */ /* 0x000fe400018f0eff */
[----:B------:R-:W-:-:S02]  /*183f0*/  IADD3 R248, P3, PT, R69, R3, RZ ;  /* 0x0000000345f87210 */ /* 0x000fc40007f7e0ff */
[-C--:B------:R-:W-:Y:S01]  /*18400*/  IADD3 R240, P4, PT, R72, R3.reuse, RZ ;  /* 0x0000000348f07210 */ /* 0x080fe20007f9e0ff */
[----:B------:R-:W-:Y:S01]  /*18410*/  STL.64 [R1], R80 ;  /* 0x0000005001007387 */ /* 0x000fe20000100a00 */
[-C--:B------:R-:W-:Y:S01]  /*18420*/  LEA.HI.X.SX32 R249, R69, R2.reuse, 0x1, P3 ;  /* 0x0000000245f97211 */ /* 0x080fe200018f0eff */
[----:B------:R-:W-:Y:S01]  /*18430*/  VIADD R69, R68, UR5 ;  /* 0x0000000544457c36 */ /* 0x000fe20008000000 */
[-C--:B------:R-:W-:Y:S01]  /*18440*/  IADD3 R242, P3, PT, R71, R3.reuse, RZ ;  /* 0x0000000347f27210 */ /* 0x080fe20007f7e0ff */
[----:B------:R-:W-:Y:S01]  /*18450*/  STL [R1+0x3a8], R250 ;  /* 0x0003a8fa01007387 */ /* 0x000fe20000100800 */
[-C--:B------:R-:W-:Y:S01]  /*18460*/  LEA.HI.X.SX32 R241, R72, R2.reuse, 0x1, P4 ;  /* 0x0000000248f17211 */ /* 0x080fe200020f0eff */
[----:B------:R-:W-:Y:S01]  /*18470*/  VIADD R70, R69, UR5 ;  /* 0x0000000545467c36 */ /* 0x000fe20008000000 */
[-C--:B------:R-:W-:Y:S01]  /*18480*/  LEA.HI.X.SX32 R243, R71, R2.reuse, 0x1, P3 ;  /* 0x0000000247f37211 */ /* 0x080fe200018f0eff */
[----:B------:R-:W-:Y:S01]  /*18490*/  STL [R1+0x39c], R251 ;  /* 0x00039cfb01007387 */ /* 0x000fe20000100800 */
[CC--:B------:R-:W-:Y:S01]  /*184a0*/  IADD3 R238, P3, PT, R73.reuse, R3.reuse, RZ ;  /* 0x0000000349ee7210 */ /* 0x0c0fe20007f7e0ff */
[----:B------:R-:W-:Y:S01]  /*184b0*/  VIADD R71, R70, UR5 ;  /* 0x0000000546477c36 */ /* 0x000fe20008000000 */
[CC--:B------:R-:W-:Y:S01]  /*184c0*/  IADD3 R236, P4, PT, R74.reuse, R3.reuse, RZ ;  /* 0x000000034aec7210 */ /* 0x0c0fe20007f9e0ff */
[----:B------:R-:W-:Y:S01]  /*184d0*/  STL [R1+0x3c0], R248 ;  /* 0x0003c0f801007387 */ /* 0x000fe20000100800 */
[-C--:B------:R-:W-:Y:S01]  /*184e0*/  LEA.HI.X.SX32 R239, R73, R2.reuse, 0x1, P3 ;  /* 0x0000000249ef7211 */ /* 0x080fe200018f0eff */
[----:B------:R-:W-:Y:S01]  /*184f0*/  VIADD R72, R71, UR5 ;  /* 0x0000000547487c36 */ /* 0x000fe20008000000 */
[----:B------:R-:W-:Y:S01]  /*18500*/  IADD3 R234, P3, PT, R75, R3, RZ ;  /* 0x000000034bea7210 */ /* 0x000fe20007f7e0ff */
[----:B------:R-:W-:Y:S01]  /*18510*/  STL [R1+0x398], R249 ;  /* 0x000398f901007387 */ /* 0x000fe20000100800 */
[----:B------:R-:W-:-:S02]  /*18520*/  LEA.HI.X.SX32 R237, R74, R2, 0x1, P4 ;  /* 0x000000024aed7211 */ /* 0x000fc400020f0eff */
[----:B------:R-:W-:Y:S01]  /*18530*/  LEA.HI.X.SX32 R235, R75, R2, 0x1, P3 ;  /* 0x000000024beb7211 */ /* 0x000fe200018f0eff */
[----:B------:R-:W-:Y:S01]  /*18540*/  STL.64 [R1+0x3a0], R244 ;  /* 0x0003a0f401007387 */ /* 0x000fe20000100a00 */
[----:B------:R-:W-:-:S03]  /*18550*/  IADD3 R232, P4, PT, R68, R3, RZ ;  /* 0x0000000344e87210 */ /* 0x000fc60007f9e0ff */
[----:B------:R-:W-:Y:S04]  /*18560*/  STL.64 [R1+0x3b0], R242 ;  /* 0x0003b0f201007387 */ /* 0x000fe80000100a00 */
[----:B------:R-:W-:Y:S04]  /*18570*/  STL [R1+0x3d8], R240 ;  /* 0x0003d8f001007387 */ /* 0x000fe80000100800 */
[----:B------:R-:W-:Y:S04]  /*18580*/  STL [R1+0x394], R241 ;  /* 0x000394f101007387 */ /* 0x000fe80000100800 */
[----:B------:R-:W-:Y:S04]  /*18590*/  STL.64 [R1+0x3b8], R238 ;  /* 0x0003b8ee01007387 */ /* 0x000fe80000100a00 */
[----:B------:R-:W-:Y:S04]  /*185a0*/  STL [R1+0x390], R237 ;  /* 0x000390ed01007387 */ /* 0x000fe80000100800 */
[----:B------:R0:W-:Y:S04]  /*185b0*/  STL.64 [R1+0x3c8], R234 ;  /* 0x0003c8ea01007387 */ /* 0x0001e80000100a00 */
[----:B0-----:R-:W2:Y:S01]  /*185c0*/  LDL.LU.64 R234, [R1+0x100] ;  /* 0x0001000001ea7983 */ /* 0x001ea20000300a00 */
[----:B------:R-:W-:-:S02]  /*185d0*/  IADD3 R230, P3, PT, R69, R3, RZ ;  /* 0x0000000345e67210 */ /* 0x000fc40007f7e0ff */
[-C--:B------:R-:W-:Y:S01]  /*185e0*/  LEA.HI.X.SX32 R233, R68, R2.reuse, 0x1, P4 ;  /* 0x0000000244e97211 */ /* 0x080fe200020f0eff */
[----:B------:R-:W-:Y:S01]  /*185f0*/  VIADD R68, R72, UR5 ;  /* 0x0000000548447c36 */ /* 0x000fe20008000000 */
[-C--:B------:R-:W-:Y:S02]  /*18600*/  IADD3 R228, P4, PT, R70, R3.reuse, RZ ;  /* 0x0000000346e47210 */ /* 0x080fe40007f9e0ff */
[-C--:B------:R-:W-:Y:S01]  /*18610*/  LEA.HI.X.SX32 R231, R69, R2.reuse, 0x1, P3 ;  /* 0x0000000245e77211 */ /* 0x080fe200018f0eff */
[----:B------:R-:W-:Y:S01]  /*18620*/  VIADD R69, R68, UR5 ;  /* 0x0000000544457c36 */ /* 0x000fe20008000000 */
[-C--:B------:R-:W-:Y:S02]  /*18630*/  IADD3 R226, P3, PT, R71, R3.reuse, RZ ;  /* 0x0000000347e27210 */ /* 0x080fe40007f7e0ff */
[----:B------:R-:W-:Y:S01]  /*18640*/  LEA.HI.X.SX32 R229, R70, R2, 0x1, P4 ;  /* 0x0000000246e57211 */ /* 0x000fe200020f0eff */
[----:B------:R-:W-:Y:S01]  /*18650*/  VIADD R70, R69, UR5 ;  /* 0x0000000545467c36 */ /* 0x000fe20008000000 */
[----:B------:R-:W-:-:S02]  /*18660*/  IADD3 R224, P4, PT, R72, R3, RZ ;  /* 0x0000000348e07210 */ /* 0x000fc40007f9e0ff */
[-C--:B------:R-:W-:Y:S01]  /*18670*/  LEA.HI.X.SX32 R227, R71, R2.reuse, 0x1, P3 ;  /* 0x0000000247e37211 */ /* 0x080fe200018f0eff */
[----:B------:R-:W-:Y:S01]  /*18680*/  VIADD R71, R70, UR5 ;  /* 0x0000000546477c36 */ /* 0x000fe20008000000 */
[-C--:B------:R-:W-:Y:S02]  /*18690*/  IADD3 R222, P3, PT, R68, R3.reuse, RZ ;  /* 0x0000000344de7210 */ /* 0x080fe40007f7e0ff */
[-C--:B------:R-:W-:Y:S02]  /*186a0*/  LEA.HI.X.SX32 R225, R72, R2.reuse, 0x1, P4 ;  /* 0x0000000248e17211 */ /* 0x080fe400020f0eff */
[-C--:B------:R-:W-:Y:S02]  /*186b0*/  IADD3 R220, P4, PT, R69, R3.reuse, RZ ;  /* 0x0000000345dc7210 */ /* 0x080fe40007f9e0ff */
[----:B------:R-:W-:Y:S01]  /*186c0*/  LEA.HI.X.SX32 R223, R68, R2, 0x1, P3 ;  /* 0x0000000244df7211 */ /* 0x000fe200018f0eff */
[----:B------:R-:W-:Y:S01]  /*186d0*/  VIADD R68, R71, UR5 ;  /* 0x0000000547447c36 */ /* 0x000fe20008000000 */
[----:B------:R-:W-:-:S02]  /*186e0*/  IADD3 R216, P3, PT, R70, R3, RZ ;  /* 0x0000000346d87210 */ /* 0x000fc40007f7e0ff */
[-C--:B------:R-:W-:Y:S01]  /*186f0*/  LEA.HI.X.SX32 R221, R69, R2.reuse, 0x1, P4 ;  /* 0x0000000245dd7211 */ /* 0x080fe200020f0eff */
[----:B------:R-:W-:Y:S01]  /*18700*/  VIADD R69, R68, UR5 ;  /* 0x0000000544457c36 */ /* 0x000fe20008000000 */
[CC--:B------:R-:W-:Y:S02]  /*18710*/  IADD3 R212, P4, PT, R71.reuse, R3.reuse, RZ ;  /* 0x0000000347d47210 */ /* 0x0c0fe40007f9e0ff */
[-C--:B------:R-:W-:Y:S02]  /*18720*/  LEA.HI.X.SX32 R217, R70, R2.reuse, 0x1, P3 ;  /* 0x0000000246d97211 */ /* 0x080fe400018f0eff */
[----:B------:R-:W-:Y:S02]  /*18730*/  LEA.HI.X.SX32 R213, R71, R2, 0x1, P4 ;  /* 0x0000000247d57211 */ /* 0x000fe400020f0eff */
[----:B------:R-:W-:Y:S02]  /*18740*/  IADD3 R208, P4, PT, R68, R3, RZ ;  /* 0x0000000344d07210 */ /* 0x000fe40007f9e0ff */
[----:B------:R-:W-:-:S02]  /*18750*/  F2FP.SATFINITE.E5M2.F32.PACK_AB_MERGE_C R245, R17, R16, RZ ;  /* 0x0000001011f5723e */ /* 0x000fc400048060ff */
[----:B------:R-:W-:Y:S02]  /*18760*/  LEA.HI.X.SX32 R209, R68, R2, 0x1, P4 ;  /* 0x0000000244d17211 */ /* 0x000fe400020f0eff */
[----:B------:R-:W-:Y:S02]  /*18770*/  IADD3 R204, P4, PT, R69, R3, RZ ;  /* 0x0000000345cc7210 */ /* 0x000fe40007f9e0ff */
[----:B------:R-:W-:Y:S02]  /*18780*/  F2FP.SATFINITE.E5M2.F32.PACK_AB_MERGE_C R244, R11, R10, RZ ;  /* 0x0000000a0bf4723e */ /* 0x000fe400048060ff */
[----:B------:R-:W-:Y:S02]  /*18790*/  LEA.HI.X.SX32 R205, R69, R2, 0x1, P4 ;  /* 0x0000000245cd7211 */ /* 0x000fe400020f0eff */
[----:B------:R-:W-:Y:S01]  /*187a0*/  ISETP.LT.AND P3, PT, R86, UR4, !P2 ;  /* 0x0000000456007c0c */ /* 0x000fe2000d761270 */
[----:B------:R-:W0:Y:S01]  /*187b0*/  LDCU UR4, c[0x0][0x39c] ;  /* 0x00007380ff0477ac */ /* 0x000e220008000800 */
[----:B------:R-:W-:-:S02]  /*187c0*/  F2FP.SATFINITE.E5M2.F32.PACK_AB_MERGE_C R238, R23, R22, RZ ;  /* 0x0000001617ee723e */ /* 0x000fc400048060ff */
[----:B------:R-:W-:Y:S02]  /*187d0*/  F2FP.SATFINITE.E5M2.F32.PACK_AB_MERGE_C R239, R25, R24, RZ ;  /* 0x0000001819ef723e */ /* 0x000fe400048060ff */
[----:B------:R-:W-:Y:S02]  /*187e0*/  F2FP.SATFINITE.E5M2.F32.PACK_AB_MERGE_C R240, R27, R26, RZ ;  /* 0x0000001a1bf0723e */ /* 0x000fe400048060ff */
[----:B------:R-:W-:Y:S02]  /*187f0*/  F2FP.SATFINITE.E5M2.F32.PACK_AB_MERGE_C R242, R29, R28, RZ ;  /* 0x0000001c1df2723e */ /* 0x000fe400048060ff */
[----:B------:R-:W-:Y:S02]  /*18800*/  F2FP.SATFINITE.E5M2.F32.PACK_AB_MERGE_C R243, R31, R30, RZ ;  /* 0x0000001e1ff3723e */ /* 0x000fe400048060ff */
[----:B------:R-:W-:Y:S02]  /*18810*/  F2FP.SATFINITE.E5M2.F32.PACK_AB_MERGE_C R248, R33, R32, RZ ;  /* 0x0000002021f8723e */ /* 0x000fe400048060ff */
[----:B------:R-:W-:-:S02]  /*18820*/  F2FP.SATFINITE.E5M2.F32.PACK_AB_MERGE_C R251, R35, R34, RZ ;  /* 0x0000002223fb723e */ /* 0x000fc400048060ff */
[----:B------:R-:W-:Y:S02]  /*18830*/  F2FP.SATFINITE.E5M2.F32.PACK_AB_MERGE_C R250, R37, R36, RZ ;  /* 0x0000002425fa723e */ /* 0x000fe400048060ff */
[----:B------:R-:W-:Y:S02]  /*18840*/  F2FP.SATFINITE.E5M2.F32.PACK_AB_MERGE_C R249, R39, R38, RZ ;  /* 0x0000002627f9723e */ /* 0x000fe400048060ff */
[----:B------:R-:W-:Y:S02]  /*18850*/  F2FP.SATFINITE.E5M2.F32.PACK_AB_MERGE_C R241, R41, R40, RZ ;  /* 0x0000002829f1723e */ /* 0x000fe400048060ff */
[----:B------:R-:W-:Y:S01]  /*18860*/  F2FP.SATFINITE.E5M2.F32.PACK_AB_MERGE_C R237, R43, R42, RZ ;  /* 0x0000002a2bed723e */ /* 0x000fe200048060ff */
[----:B--2---:R1:W-:Y:S04]  /*18870*/  STL.64 [R1+0x428], R234 ;  /* 0x000428ea01007387 */ /* 0x0043e80000100a00 */
[----:B------:R2:W-:Y:S04]  /*18880*/  STL [R1+0x38c], R233 ;  /* 0x00038ce901007387 */ /* 0x0005e80000100800 */
[----:B------:R0:W-:Y:S04]  /*18890*/  STL.64 [R1+0x3d0], R230 ;  /* 0x0003d0e601007387 */ /* 0x0001e80000100a00 */
[----:B------:R3:W-:Y:S01]  /*188a0*/  STL [R1+0x388], R229 ;  /* 0x000388e501007387 */ /* 0x0007e20000100800 */
[----:B-1----:R-:W-:Y:S01]  /*188b0*/  IMAD.MOV.U32 R234, RZ, RZ, R88 ;  /* 0x000000ffffea7224 */ /* 0x002fe200078e0058 */
[----:B--2---:R-:W-:Y:S01]  /*188c0*/  F2FP.SATFINITE.E5M2.F32.PACK_AB_MERGE_C R233, R45, R44, RZ ;  /* 0x0000002c2de9723e */ /* 0x004fe200048060ff */
[----:B------:R-:W-:Y:S01]  /*188d0*/  IMAD.MOV.U32 R235, RZ, RZ, R89 ;  /* 0x000000ffffeb7224 */ /* 0x000fe200078e0059 */
[----:B------:R1:W-:Y:S04]  /*188e0*/  STL.64 [R1+0x3e0], R226 ;  /* 0x0003e0e201007387 */ /* 0x0003e80000100a00 */
[----:B------:R2:W-:Y:S01]  /*188f0*/  STL [R1+0x384], R225 ;  /* 0x000384e101007387 */ /* 0x0005e20000100800 */
[----:B0-----:R-:W-:-:S02]  /*18900*/  F2FP.SATFINITE.E5M2.F32.PACK_AB_MERGE_C R230, R19, R18, RZ ;  /* 0x0000001213e6723e */ /* 0x001fc400048060ff */
[----:B------:R-:W-:Y:S01]  /*18910*/  F2FP.SATFINITE.E5M2.F32.PACK_AB_MERGE_C R231, R21, R20, RZ ;  /* 0x0000001415e7723e */ /* 0x000fe200048060ff */
[----:B------:R-:W-:Y:S01]  /*18920*/  STL.64 [R1+0x3f0], R222 ;  /* 0x0003f0de01007387 */ /* 0x000fe20000100a00 */
[----:B---3--:R-:W-:-:S03]  /*18930*/  F2FP.SATFINITE.E5M2.F32.PACK_AB_MERGE_C R229, R47, R46, RZ ;  /* 0x0000002e2fe5723e */ /* 0x008fc600048060ff */
[----:B------:R0:W-:Y:S01]  /*18940*/  STL [R1+0x380], R221 ;  /* 0x000380dd01007387 */ /* 0x0001e20000100800 */
[----:B-1----:R-:W-:Y:S02]  /*18950*/  F2FP.SATFINITE.E5M2.F32.PACK_AB_MERGE_C R226, R13, R12, RZ ;  /* 0x0000000c0de2723e */ /* 0x002fe400048060ff */
[----:B------:R-:W-:Y:S01]  /*18960*/  F2FP.SATFINITE.E5M2.F32.PACK_AB_MERGE_C R227, R15, R14, RZ ;  /* 0x0000000e0fe3723e */ /* 0x000fe200048060ff */
[----:B------:R1:W-:Y:S01]  /*18970*/  STL.64 [R1+0x3f8], R216 ;  /* 0x0003f8d801007387 */ /* 0x0003e20000100a00 */
[----:B--2---:R-:W-:-:S03]  /*18980*/  F2FP.SATFINITE.E5M2.F32.PACK_AB_MERGE_C R225, R49, R48, RZ ;  /* 0x0000003031e1723e */ /* 0x004fc600048060ff */
[----:B------:R-:W-:Y:S01]  /*18990*/  STL [R1+0x37c], R213 ;  /* 0x00037cd501007387 */ /* 0x000fe20000100800 */
[----:B0-----:R-:W-:-:S03]  /*189a0*/  F2FP.SATFINITE.E5M2.F32.PACK_AB_MERGE_C R221, R51, R50, RZ ;  /* 0x0000003233dd723e */ /* 0x001fc600048060ff */
[----:B------:R0:W-:Y:S01]  /*189b0*/  STL.64 [R1+0x400], R208 ;  /* 0x000400d001007387 */ /* 0x0001e20000100a00 */
[----:B-1----:R-:W-:Y:S01]  /*189c0*/  F2FP.SATFINITE.E5M2.F32.PACK_AB_MERGE_C R216, R5, R4, RZ ;  /* 0x0000000405d8723e */ /* 0x002fe200048060ff */
[----:B------:R-:W-:Y:S02]  /*189d0*/  VIADD R4, R69, UR5 ;  /* 0x0000000545047c36 */ /* 0x000fe40008000000 */
[----:B------:R1:W-:Y:S01]  /*189e0*/  STL [R1+0x378], R205 ;  /* 0x000378cd01007387 */ /* 0x0003e20000100800 */
[----:B------:R-:W-:Y:S01]  /*189f0*/  F2FP.SATFINITE.E5M2.F32.PACK_AB_MERGE_C R217, R7, R6, RZ ;  /* 0x0000000607d9723e */ /* 0x000fe200048060ff */
[C---:B------:R-:W-:Y:S01]  /*18a00*/  VIADD R5, R4.reuse, UR5 ;  /* 0x0000000504057c36 */ /* 0x040fe20008000000 */
[----:B------:R-:W-:Y:S01]  /*18a10*/  IADD3 R200, P4, PT, R4, R3, RZ ;  /* 0x0000000304c87210 */ /* 0x000fe20007f9e0ff */
[----:B------:R-:W-:Y:S01]  /*18a20*/  STL.64 [R1+0x418], R226 ;  /* 0x000418e201007387 */ /* 0x000fe20000100a00 */
[----:B0-----:R-:W-:Y:S01]  /*18a30*/  IMAD.MOV.U32 R208, RZ, RZ, R87 ;  /* 0x000000ffffd07224 */ /* 0x001fe200078e0057 */
[----:B------:R-:W-:-:S02]  /*18a40*/  F2FP.SATFINITE.E5M2.F32.PACK_AB_MERGE_C R209, R9, R8, RZ ;  /* 0x0000000809d1723e */ /* 0x000fc400048060ff */
[----:B------:R-:W-:Y:S01]  /*18a50*/  LEA.HI.X.SX32 R201, R4, R2, 0x1, P4 ;  /* 0x0000000204c97211 */ /* 0x000fe200020f0eff */
[C---:B------:R-:W-:Y:S01]  /*18a60*/  VIADD R4, R5.reuse, UR5 ;  /* 0x0000000505047c36 */ /* 0x040fe20008000000 */
[-C--:B------:R-:W-:Y:S01]  /*18a70*/  IADD3 R196, P4, PT, R5, R3.reuse, RZ ;  /* 0x0000000305c47210 */ /* 0x080fe20007f9e0ff */
[----:B------:R-:W0:Y:S01]  /*18a80*/  LDTM.x64 R68, tmem[UR14+0x80] ;  /* 0x0000800e004479ee */ /* 0x000e220008340000 */
[----:B------:R-:W-:Y:S01]  /*18a90*/  F2FP.SATFINITE.E5M2.F32.PACK_AB_MERGE_C R213, R53, R52, RZ ;  /* 0x0000003435d5723e */ /* 0x000fe200048060ff */
[----:B------:R-:W-:Y:S01]  /*18aa0*/  STL.64 [R1+0x408], R200 ;  /* 0x000408c801007387 */ /* 0x000fe20000100a00 */
[----:B------:R-:W-:Y:S01]  /*18ab0*/  LEA.HI.X.SX32 R197, R5, R2, 0x1, P4 ;  /* 0x0000000205c57211 */ /* 0x000fe200020f0eff */
[C---:B------:R-:W-:Y:S01]  /*18ac0*/  VIADD R5, R4.reuse, UR5 ;  /* 0x0000000504057c36 */ /* 0x040fe20008000000 */
[----:B------:R-:W-:Y:S01]  /*18ad0*/  IADD3 R198, P4, PT, R4, R3, RZ ;  /* 0x0000000304c67210 */ /* 0x000fe20007f9e0ff */
[----:B------:R-:W-:Y:S01]  /*18ae0*/  STL [R1+0x410], R245 ;  /* 0x000410f501007387 */ /* 0x000fe20000100800 */
[----:B-1----:R-:W-:-:S02]  /*18af0*/  F2FP.SATFINITE.E5M2.F32.PACK_AB_MERGE_C R205, R55, R54, RZ ;  /* 0x0000003637cd723e */ /* 0x002fc400048060ff */
[-C--:B------:R-:W-:Y:S01]  /*18b00*/  LEA.HI.X.SX32 R199, R4, R2.reuse, 0x1, P4 ;  /* 0x0000000204c77211 */ /* 0x080fe200020f0eff */
[C---:B------:R-:W-:Y:S01]  /*18b10*/  VIADD R4, R5.reuse, UR5 ;  /* 0x0000000505047c36 */ /* 0x040fe20008000000 */
[CC--:B------:R-:W-:Y:S01]  /*18b20*/  IADD3 R202, P4, PT, R5.reuse, R3.reuse, RZ ;  /* 0x0000000305ca7210 */ /* 0x0c0fe20007f9e0ff */
[----:B------:R-:W-:Y:S03]  /*18b30*/  STL [R1+0x420], R244 ;  /* 0x000420f401007387 */ /* 0x000fe60000100800 */
[-C--:B------:R-:W-:Y:S01]  /*18b40*/  LEA.HI.X.SX32 R203, R5, R2.reuse, 0x1, P4 ;  /* 0x0000000205cb7211 */ /* 0x080fe200020f0eff */
[C---:B------:R-:W-:Y:S01]  /*18b50*/  VIADD R5, R4.reuse, UR5 ;  /* 0x0000000504057c36 */ /* 0x040fe20008000000 */
[CC--:B------:R-:W-:Y:S01]  /*18b60*/  IADD3 R206, P4, PT, R4.reuse, R3.reuse, RZ ;  /* 0x0000000304ce7210 */ /* 0x0c0fe20007f9e0ff */
[----:B------:R1:W-:Y:S03]  /*18b70*/  STL [R1+0x374], R197 ;  /* 0x000374c501007387 */ /* 0x0003e60000100800 */
[-C--:B------:R-:W-:Y:S01]  /*18b80*/  LEA.HI.X.SX32 R207, R4, R2.reuse, 0x1, P4 ;  /* 0x0000000204cf7211 */ /* 0x080fe200020f0eff */
[C---:B------:R-:W-:Y:S01]  /*18b90*/  VIADD R4, R5.reuse, UR5 ;  /* 0x0000000505047c36 */ /* 0x040fe20008000000 */
[CC--:B------:R-:W-:Y:S01]  /*18ba0*/  IADD3 R210, P4, PT, R5.reuse, R3.reuse, RZ ;  /* 0x0000000305d27210 */ /* 0x0c0fe20007f9e0ff */
[----:B------:R2:W-:Y:S02]  /*18bb0*/  STL [R1+0x370], R203 ;  /* 0x000370cb01007387 */ /* 0x0005e40000100800 */
[C---:B------:R-:W-:Y:S01]  /*18bc0*/  VIADD R252, R4.reuse, UR5 ;  /* 0x0000000504fc7c36 */ /* 0x040fe20008000000 */
[----:B------:R-:W-:Y:S01]  /*18bd0*/  LEA.HI.X.SX32 R211, R5, R2, 0x1, P4 ;  /* 0x0000000205d37211 */ /* 0x000fe200020f0eff */
[----:B------:R3:W-:Y:S01]  /*18be0*/  STL [R1+0x36c], R207 ;  /* 0x00036ccf01007387 */ /* 0x0007e20000100800 */
[----:B------:R-:W-:-:S02]  /*18bf0*/  IADD3 R214, P4, PT, R4, R3, RZ ;  /* 0x0000000304d67210 */ /* 0x000fc40007f9e0ff */
[----:B------:R-:W-:Y:S02]  /*18c00*/  F2FP.SATFINITE.E5M2.F32.PACK_AB_MERGE_C R5, R65, R64, RZ ;  /* 0x000000404105723e */ /* 0x000fe400048060ff */
[----:B------:R-:W-:Y:S02]  /*18c10*/  LEA.HI.X.SX32 R215, R4, R2, 0x1, P4 ;  /* 0x0000000204d77211 */ /* 0x000fe400020f0eff */
[C---:B------:R-:W-:Y:S02]  /*18c20*/  IADD3 R218, P4, PT, R252.reuse, R3, RZ ;  /* 0x00000003fcda7210 */ /* 0x040fe40007f9e0ff */
[----:B------:R-:W-:Y:S02]  /*18c30*/  F2FP.SATFINITE.E5M2.F32.PACK_AB_MERGE_C R4, R67, R66, RZ ;  /* 0x000000424304723e */ /* 0x000fe400048060ff */
[----:B------:R-:W-:Y:S02]  /*18c40*/  LEA.HI.X.SX32 R219, R252, R2, 0x1, P4 ;  /* 0x00000002fcdb7211 */ /* 0x000fe400020f0eff */
[----:B------:R-:W-:-:S02]  /*18c50*/  ISETP.LT.AND P4, PT, R0, UR19, !P2 ;  /* 0x0000001300007c0c */ /* 0x000fc4000d781270 */
[----:B-1----:R-:W-:Y:S01]  /*18c60*/  F2FP.SATFINITE.E5M2.F32.PACK_AB_MERGE_C R197, R57, R56, RZ ;  /* 0x0000003839c5723e */ /* 0x002fe200048060ff */
[----:B------:R1:W-:Y:S01]  /*18c70*/  STL [R1+0x368], R219 ;  /* 0x000368db01007387 */ /* 0x0003e20000100800 */
[----:B--2---:R-:W-:Y:S02]  /*18c80*/  F2FP.SATFINITE.E5M2.F32.PACK_AB_MERGE_C R203, R59, R58, RZ ;  /* 0x0000003a3bcb723e */ /* 0x004fe400048060ff */
[----:B---3--:R-:W-:Y:S01]  /*18c90*/  F2FP.SATFINITE.E5M2.F32.PACK_AB_MERGE_C R207, R61, R60, RZ ;  /* 0x0000003c3dcf723e */ /* 0x008fe200048060ff */
[----:B------:R-:W2:Y:S04]  /*18ca0*/  LDL.LU.64 R244, [R1+0xf8] ;  /* 0x0000f80001f47983 */ /* 0x000ea80000300a00 */
[----:B------:R-:W-:Y:S01]  /*18cb0*/  STL [R1+0x140], R5 ;  /* 0x0001400501007387 */ /* 0x000fe20000100800 */
[----:B-1----:R-:W-:-:S03]  /*18cc0*/  F2FP.SATFINITE.E5M2.F32.PACK_AB_MERGE_C R219, R63, R62, RZ ;  /* 0x0000003e3fdb723e */ /* 0x002fc600048060ff */
[----:B------:R-:W3:Y:S04]  /*18cd0*/  LDL.LU.64 R222, [R1+0xf0] ;  /* 0x0000f00001de7983 */ /* 0x000ee80000300a00 */
[----:B------:R1:W-:Y:S01]  /*18ce0*/  STL [R1+0x138], R4 ;  /* 0x0001380401007387 */ /* 0x0003e20000100800 */
[----:B------:R-:W-:Y:S01]  /*18cf0*/  VIADD R252, R252, UR5 ;  /* 0x00000005fcfc7c36 */ /* 0x000fe20008000000 */
[----:B------:R-:W-:Y:S02]  /*18d00*/  PRMT R200, R216, 0x9910, RZ ;  /* 0x00009910d8c87816 */ /* 0x000fe400000000ff */
[----:B------:R-:W2:Y:S01]  /*18d10*/  LDL.LU.64 R226, [R1+0xe8] ;  /* 0x0000e80001e27983 */ /* 0x000ea20000300a00 */
[----:B-1----:R-:W1:Y:S01]  /*18d20*/  LDTM.x64 R4, tmem[UR14+0xc0] ;  /* 0x0000c00e000479ee */ /* 0x002e620008340000 */
[----:B------:R-:W-:-:S02]  /*18d30*/  NOP ;  /* 0x0000000000007918 */ /* 0x000fc40000000000 */
[----:B------:R0:W-:Y:S02]  /*18d40*/  @P4 STG.E.U8 desc[UR26][R246.64], R216 ;  /* 0x000000d8f6004986 */ /* 0x0001e4000c10111a */
[----:B0-----:R-:W-:-:S04]  /*18d50*/  LOP3.LUT R246, R0, 0x5, RZ, 0xfc, !PT ;  /* 0x0000000500f67812 */ /* 0x001fc800078efcff */
[----:B------:R-:W-:Y:S01]  /*18d60*/  ISETP.LT.AND P4, PT, R246, UR4, !P2 ;  /* 0x00000004f6007c0c */ /* 0x000fe2000d781270 */
[----:B------:R-:W0:Y:S01]  /*18d70*/  LDCU UR4, c[0x0][0x39c] ;  /* 0x00007380ff0477ac */ /* 0x000e220008000800 */
[----:B------:R-:W-:-:S04]  /*18d80*/  IADD3 R246, P0, PT, R252, R3, RZ ;  /* 0x00000003fcf67210 */ /* 0x000fc80007f1e0ff */
[----:B------:R-:W-:Y:S02]  /*18d90*/  LEA.HI.X.SX32 R247, R252, R2, 0x1, P0 ;  /* 0x00000002fcf77211 */ /* 0x000fe400000f0eff */
[----:B------:R-:W-:Y:S02]  /*18da0*/  ISETP.NE.AND P0, PT, R208, RZ, PT ;  /* 0x000000ffd000720c */ /* 0x000fe40003f05270 */
[----:B------:R-:W-:Y:S02]  /*18db0*/  SHF.R.S32.HI R208, RZ, 0x8, R200 ;  /* 0x00000008ffd07819 */ /* 0x000fe400000114c8 */
[----:B------:R-:W2:Y:S04]  /*18dc0*/  LDL.LU.64 R200, [R1+0xe0] ;  /* 0x0000e00001c87983 */ /* 0x000ea80000300a00 */
[----:B------:R0:W-:Y:S04]  /*18dd0*/  @P6 STG.E.U8 desc[UR26][R234.64], R208 ;  /* 0x000000d0ea006986 */ /* 0x0001e8000c10111a */
[----:B0-----:R-:W2:Y:S01]  /*18de0*/  LDL.LU.64 R234, [R1+0x428] ;  /* 0x0004280001ea7983 */ /* 0x001ea20000300a00 */
[----:B------:R-:W-:-:S04]  /*18df0*/  LOP3.LUT R208, R0, 0x6, RZ, 0xfc, !PT ;  /* 0x0000000600d07812 */ /* 0x000fc800078efcff */
[----:B------:R-:W-:Y:S01]  /*18e00*/  ISETP.LT.AND P6, PT, R208, UR4, !P2 ;  /* 0x00000004d0007c0c */ /* 0x000fe2000d7c1270 */
[----:B------:R-:W0:Y:S01]  /*18e10*/  LDCU UR4, c[0x0][0x39c] ;  /* 0x00007380ff0477ac */ /* 0x000e220008000800 */
[----:B------:R-:W-:Y:S01]  /*18e20*/  LOP3.LUT R208, R0, 0x7, RZ, 0xfc, !PT ;  /* 0x0000000700d07812 */ /* 0x000fe200078efcff */
[----:B--2---:R2:W-:Y:S03]  /*18e30*/  @P1 STG.E.U8 desc[UR26][R234.64], R217 ;  /* 0x000000d9ea001986 */ /* 0x0045e6000c10111a */
[----:B0-----:R-:W-:Y:S01]  /*18e40*/  ISETP.LT.AND P1, PT, R208, UR4, !P2 ;  /* 0x00000004d0007c0c */ /* 0x001fe2000d721270 */
[----:B------:R-:W0:Y:S01]  /*18e50*/  LDCU UR4, c[0x0][0x39c] ;  /* 0x00007380ff0477ac */ /* 0x000e220008000800 */
[----:B------:R-:W-:-:S04]  /*18e60*/  PRMT R208, R217, 0x9910, RZ ;  /* 0x00009910d9d07816 */ /* 0x000fc800000000ff */
[----:B------:R-:W-:Y:S01]  /*18e70*/  SHF.R.S32.HI R208, RZ, 0x8, R208 ;  /* 0x00000008ffd07819 */ /* 0x000fe200000114d0 */
[----:B--2---:R-:W2:Y:S04]  /*18e80*/  LDL.LU.64 R234, [R1+0xd8] ;  /* 0x0000d80001ea7983 */ /* 0x004ea80000300a00 */
[----:B------:R-:W2:Y:S04]  /*18e90*/  LDL.LU.64 R216, [R1+0xd0] ;  /* 0x0000d00001d87983 */ /* 0x000ea80000300a00 */
[----:B------:R0:W-:Y:S04]  /*18ea0*/  @P5 STG.E.U8 desc[UR26][R244.64], R208 ;  /* 0x000000d0f4005986 */ /* 0x0001e8000c10111a */
[----:B0-----:R-:W2:Y:S01]  /*18eb0*/  LDL.LU R244, [R1+0x420] ;  /* 0x0004200001f47983 */ /* 0x001ea20000300800 */
[----:B------:R-:W-:-:S04]  /*18ec0*/  LOP3.LUT R208, R0, 0x8, RZ, 0xfc, !PT ;  /* 0x0000000800d07812 */ /* 0x000fc800078efcff */
[----:B------:R-:W-:Y:S01]  /*18ed0*/  ISETP.LT.AND P5, PT, R208, UR4, !P2 ;  /* 0x00000004d0007c0c */ /* 0x000fe2000d7a1270 */
[----:B------:R-:W0:Y:S01]  /*18ee0*/  LDCU UR4, c[0x0][0x39c] ;  /* 0x00007380ff0477ac */ /* 0x000e220008000800 */
[----:B------:R-:W-:Y:S01]  /*18ef0*/  LOP3.LUT R208, R0, 0x9, RZ, 0xfc, !PT ;  /* 0x0000000900d07812 */ /* 0x000fe200078efcff */
[----:B---3--:R3:W-:Y:S04]  /*18f00*/  @P3 STG.E.U8 desc[UR26][R222.64], R209 ;  /* 0x000000d1de003986 */ /* 0x0087e8000c10111a */
[----:B---3--:R-:W3:Y:S01]  /*18f10*/  LDL.LU.64 R222, [R1+0xc8] ;  /* 0x0000c80001de7983 */ /* 0x008ee20000300a00 */
[----:B0-----:R-:W-:Y:S01]  /*18f20*/  ISETP.LT.AND P3, PT, R208, UR4, !P2 ;  /* 0x00000004d0007c0c */ /* 0x001fe2000d761270 */
[----:B------:R-:W0:Y:S01]  /*18f30*/  LDCU UR4, c[0x0][0x39c] ;  /* 0x00007380ff0477ac */ /* 0x000e220008000800 */
[----:B------:R-:W-:-:S04]  /*18f40*/  PRMT R208, R209, 0x9910, RZ ;  /* 0x00009910d1d07816 */ /* 0x000fc800000000ff */
[----:B------:R-:W-:-:S05]  /*18f50*/  SHF.R.S32.HI R208, RZ, 0x8, R208 ;  /* 0x00000008ffd07819 */ /* 0x000fca00000114d0 */
[----:B------:R0:W-:Y:S04]  /*18f60*/  @P4 STG.E.U8 desc[UR26][R226.64], R208 ;  /* 0x000000d0e2004986 */ /* 0x0001e8000c10111a */
[----:B0-----:R-:W3:Y:S01]  /*18f70*/  LDL.LU.64 R226, [R1+0x418] ;  /* 0x0004180001e27983 */ /* 0x001ee20000300a00 */
[----:B------:R-:W-:-:S03]  /*18f80*/  LOP3.LUT R245, R0, 0xa, RZ, 0xfc, !PT ;  /* 0x0000000a00f57812 */ /* 0x000fc600078efcff */
[----:B------:R-:W4:Y:S01]  /*18f90*/  LDL.LU.64 R208, [R1+0xc0] ;  /* 0x0000c00001d07983 */ /* 0x000f220000300a00 */
[----:B------:R-:W-:Y:S01]  /*18fa0*/  ISETP.LT.AND P4, PT, R245, UR4, !P2 ;  /* 0x00000004f5007c0c */ /* 0x000fe2000d781270 */
[----:B------:R-:W0:Y:S02]  /*18fb0*/  LDCU UR4, c[0x0][0x39c] ;  /* 0x00007380ff0477ac */ /* 0x000e240008000800 */
[----:B--2---:R2:W-:Y:S02]  /*18fc0*/  @P6 STG.E.U8 desc[UR26][R200.64], R244 ;  /* 0x000000f4c8006986 */ /* 0x0045e4000c10111a */
[----:B--2---:R-:W-:-:S04]  /*18fd0*/  LOP3.LUT R200, R0, 0xb, RZ, 0xfc, !PT ;  /* 0x0000000b00c87812 */ /* 0x004fc800078efcff */
[----:B0-----:R-:W-:Y:S01]  /*18fe0*/  ISETP.LT.AND P6, PT, R200, UR4, !P2 ;  /* 0x00000004c8007c0c */ /* 0x001fe2000d7c1270 */
[----:B------:R-:W0:Y:S01]  /*18ff0*/  LDCU UR4, c[0x0][0x39c] ;  /* 0x00007380ff0477ac */ /* 0x000e220008000800 */
[----:B------:R-:W-:Y:S02]  /*19000*/  PRMT R200, R244, 0x9910, RZ ;  /* 0x00009910f4c87816 */ /* 0x000fe400000000ff */
[----:B------:R-:W2:Y:S02]  /*19010*/  LDL.LU.64 R244, [R1+0xb8] ;  /* 0x0000b80001f47983 */ /* 0x000ea40000300a00 */
[----:B------:R-:W-:-:S05]  /*19020*/  SHF.R.S32.HI R200, RZ, 0x8, R200 ;  /* 0x00000008ffc87819 */ /* 0x000fca00000114c8 */
[----:B------:R0:W-:Y:S02]  /*19030*/  @P1 STG.E.U8 desc[UR26][R234.64], R200 ;  /* 0x000000c8ea001986 */ /* 0x0001e4000c10111a */
[----:B0-----:R-:W-:Y:S02]  /*19040*/  LOP3.LUT R200, R0, 0xc, RZ, 0xfc, !PT ;  /* 0x0000000c00c87812 */ /* 0x001fe400078efcff */
[----:B------:R-:W5:Y:S02]  /*19050*/  LDL.LU.64 R234, [R1+0xb0] ;  /* 0x0000b00001ea7983 */ /* 0x000f640000300a00 */
        /* <DEDUP_REMOVED lines=9> */
[----:B------:R0:W-:Y:S02]  /*190f0*/  @P3 STG.E.U8 desc[UR26][R222.64], R200 ;  /* 0x000000c8de003986 */ /* 0x0001e4000c10111a */
[----:B0-----:R-:W-:Y:S02]  /*19100*/  LOP3.LUT R200, R0, 0xe, RZ, 0xfc, !PT ;  /* 0x0000000e00c87812 */ /* 0x001fe400078efcff */
[----:B------:R-:W3:Y:S02]  /*19110*/  LDL.LU.64 R222, [R1+0xa0] ;  /* 0x0000a00001de7983 */ /* 0x000ee40000300a00 */
[----:B------:R-:W-:Y:S01]  /*19120*/  ISETP.LT.AND P3, PT, R200, UR4, !P2 ;  /* 0x00000004c8007c0c */ /* 0x000fe2000d761270 */
[----:B------:R-:W0:Y:S01]  /*19130*/  LDCU UR4, c[0x0][0x39c] ;  /* 0x00007380ff0477ac */ /* 0x000e220008000800 */
[----:B----4-:R4:W-:Y:S01]  /*19140*/  @P4 STG.E.U8 desc[UR26][R208.64], R227 ;  /* 0x000000e3d0004986 */ /* 0x0109e2000c10111a */
[----:B------:R-:W-:Y:S02]  /*19150*/  LOP3.LUT R200, R0, 0xf, RZ, 0xfc, !PT ;  /* 0x0000000f00c87812 */ /* 0x000fe400078efcff */
[----:B----4-:R-:W-:-:S04]  /*19160*/  PRMT R208, R227, 0x9910, RZ ;  /* 0x00009910e3d07816 */ /* 0x010fc800000000ff */
[----:B------:R-:W-:Y:S02]  /*19170*/  SHF.R.S32.HI R209, RZ, 0x8, R208 ;  /* 0x00000008ffd17819 */ /* 0x000fe400000114d0 */
[----:B0-----:R-:W-:Y:S01]  /*19180*/  ISETP.LT.AND P4, PT, R200, UR4, !P2 ;  /* 0x00000004c8007c0c */ /* 0x001fe2000d781270 */
[----:B------:R-:W0:Y:S01]  /*19190*/  LDCU UR4, c[0x0][0x39c] ;  /* 0x00007380ff0477ac */ /* 0x000e220008000800 */
[----:B------:R-:W4:Y:S04]  /*191a0*/  LDL.LU.64 R200, [R1+0x98] ;  /* 0x0000980001c87983 */ /* 0x000f280000300a00 */
[----:B------:R-:W3:Y:S04]  /*191b0*/  LDL.LU.64 R226, [R1+0x90] ;  /* 0x0000900001e27983 */ /* 0x000ee80000300a00 */
[----:B--2---:R2:W-:Y:S04]  /*191c0*/  @P6 STG.E.U8 desc[UR26][R244.64], R209 ;  /* 0x000000d1f4006986 */ /* 0x0045e8000c10111a */
[----:B--2---:R-:W5:Y:S01]  /*191d0*/  LDL.LU R245, [R1+0x410] ;  /* 0x0004100001f57983 */ /* 0x004f620000300800 */
[----:B------:R-:W-:-:S04]  /*191e0*/  LOP3.LUT R208, R0, 0x10, RZ, 0xfc, !PT ;  /* 0x0000001000d07812 */ /* 0x000fc800078efcff */
[----:B0-----:R-:W-:Y:S01]  /*191f0*/  ISETP.LT.AND P6, PT, R208, UR4, !P2 ;  /* 0x00000004d0007c0c */ /* 0x001fe2000d7c1270 */
[----:B------:R-:W0:Y:S01]  /*19200*/  LDCU UR4, c[0x0][0x39c] ;  /* 0x00007380ff0477ac */ /* 0x000e220008000800 */
[----:B------:R-:W-:Y:S01]  /*19210*/  LOP3.LUT R208, R0, 0x11, RZ, 0xfc, !PT ;  /* 0x0000001100d07812 */ /* 0x000fe200078efcff */
[----:B-----5:R2:W-:Y:S03]  /*19220*/  @P1 STG.E.U8 desc[UR26][R234.64], R245 ;  /* 0x000000f5ea001986 */ /* 0x0205e6000c10111a */
[----:B0-----:R-:W-:Y:S01]  /*19230*/  ISETP.LT.AND P1, PT, R208, UR4, !P2 ;  /* 0x00000004d0007c0c */ /* 0x001fe2000d721270 */
[----:B------:R-:W0:Y:S01]  /*19240*/  LDCU UR4, c[0x0][0x39c] ;  /* 0x00007380ff0477ac */ /* 0x000e220008000800 */
[----:B------:R-:W-:Y:S01]  /*19250*/  PRMT R208, R245, 0x9910, RZ ;  /* 0x00009910f5d07816 */ /* 0x000fe200000000ff */
[----:B--2---:R-:W2:Y:S04]  /*19260*/  LDL.LU.64 R234, [R1+0x88] ;  /* 0x0000880001ea7983 */ /* 0x004ea80000300a00 */
[----:B------:R-:W5:Y:S01]  /*19270*/  LDL.LU.64 R244, [R1+0x80] ;  /* 0x0000800001f47983 */ /* 0x000f620000300a00 */
[----:B------:R-:W-:-:S02]  /*19280*/  SHF.R.S32.HI R209, RZ, 0x8, R208 ;  /* 0x00000008ffd17819 */ /* 0x000fc400000114d0 */
[----:B------:R-:W-:-:S03]  /*19290*/  LOP3.LUT R208, R0, 0x12, RZ, 0xfc, !PT ;  /* 0x0000001200d07812 */ /* 0x000fc600078efcff */
[----:B---3--:R3:W-:Y:S01]  /*192a0*/  @P5 STG.E.U8 desc[UR26][R216.64], R209 ;  /* 0x000000d1d8005986 */ /* 0x0087e2000c10111a */
[----:B0-----:R-:W-:Y:S01]  /*192b0*/  ISETP.LT.AND P5, PT, R208, UR4, !P2 ;  /* 0x00000004d0007c0c */ /* 0x001fe2000d7a1270 */
[----:B------:R-:W0:Y:S01]  /*192c0*/  LDCU UR4, c[0x0][0x39c] ;  /* 0x00007380ff0477ac */ /* 0x000e220008000800 */
[----:B------:R-:W-:Y:S01]  /*192d0*/  LOP3.LUT R208, R0, 0x13, RZ, 0xfc, !PT ;  /* 0x0000001300d07812 */ /* 0x000fe200078efcff */
[----:B------:R0:W-:Y:S03]  /*192e0*/  @P3 STG.E.U8 desc[UR26][R222.64], R230 ;  /* 0x000000e6de003986 */ /* 0x0001e6000c10111a */
[----:B0-----:R-:W-:Y:S01]  /*192f0*/  ISETP.LT.AND P3, PT, R208, UR4, !P2 ;  /* 0x00000004d0007c0c */ /* 0x001fe2000d761270 */
[----:B------:R-:W0:Y:S01]  /*19300*/  LDCU UR4, c[0x0][0x39c] ;  /* 0x00007380ff0477ac */ /* 0x000e220008000800 */
[----:B---3--:R-:W3:Y:S04]  /*19310*/  LDL.LU.64 R208, [R1+0x78] ;  /* 0x0000780001d07983 */ /* 0x008ee80000300a00 */
[----:B------:R-:W3:Y:S01]  /*19320*/  LDL.LU.64 R222, [R1+0x70] ;  /* 0x0000700001de7983 */ /* 0x000ee20000300a00 */
[----:B------:R-:W-:-:S04]  /*19330*/  PRMT R216, R230, 0x9910, RZ ;  /* 0x00009910e6d87816 */ /* 0x000fc800000000ff */
[----:B------:R-:W-:Y:S02]  /*19340*/  SHF.R.S32.HI R217, RZ, 0x8, R216 ;  /* 0x00000008ffd97819 */ /* 0x000fe400000114d8 */
[----:B------:R-:W-:-:S03]  /*19350*/  LOP3.LUT R216, R0, 0x14, RZ, 0xfc, !PT ;  /* 0x0000001400d87812 */ /* 0x000fc600078efcff */
[----:B----4-:R4:W-:Y:S01]  /*19360*/  @P4 STG.E.U8 desc[UR26][R200.64], R217 ;  /* 0x000000d9c8004986 */ /* 0x0109e2000c10111a */
[----:B0-----:R-:W-:Y:S01]  /*19370*/  ISETP.LT.AND P4, PT, R216, UR4, !P2 ;  /* 0x00000004d8007c0c */ /* 0x001fe2000d781270 */
[----:B------:R-:W0:Y:S02]  /*19380*/  LDCU UR4, c[0x0][0x39c] ;  /* 0x00007380ff0477ac */ /* 0x000e240008000800 */
[----:B------:R1:W-:Y:S04]  /*19390*/  @P6 STG.E.U8 desc[UR26][R226.64], R231 ;  /* 0x000000e7e2006986 */ /* 0x0003e8000c10111a */
[----:B----4-:R-:W4:Y:S04]  /*193a0*/  LDL.LU.64 R200, [R1+0x408] ;  /* 0x0004080001c87983 */ /* 0x010f280000300a00 */
[----:B-1----:R-:W4:Y:S01]  /*193b0*/  LDL.LU.64 R226, [R1+0x68] ;  /* 0x0000680001e27983 */ /* 0x002f220000300a00 */
[----:B------:R-:W-:-:S04]  /*193c0*/  LOP3.LUT R216, R0, 0x15, RZ, 0xfc, !PT ;  /* 0x0000001500d87812 */ /* 0x000fc800078efcff */
[----:B0-----:R-:W-:Y:S01]  /*193d0*/  ISETP.LT.AND P6, PT, R216, UR4, !P2 ;  /* 0x00000004d8007c0c */ /* 0x001fe2000d7c1270 */
[----:B------:R-:W0:Y:S01]  /*193e0*/  LDCU UR4, c[0x0][0x39c] ;  /* 0x00007380ff0477ac */ /* 0x000e220008000800 */
[----:B------:R-:W-:Y:S02]  /*193f0*/  PRMT R216, R231, 0x9910, RZ ;  /* 0x00009910e7d87816 */ /* 0x000fe400000000ff */
[----:B------:R-:W4:Y:S02]  /*19400*/  LDL.LU.64 R230, [R1+0x60] ;  /* 0x0000600001e67983 */ /* 0x000f240000300a00 */
[----:B------:R-:W-:Y:S02]  /*19410*/  SHF.R.S32.HI R217, RZ, 0x8, R216 ;  /* 0x00000008ffd97819 */ /* 0x000fe400000114d8 */
[----:B------:R-:W-:-:S03]  /*19420*/  LOP3.LUT R216, R0, 0x16, RZ, 0xfc, !PT ;  /* 0x0000001600d87812 */ /* 0x000fc600078efcff */
[----:B--2---:R-:W-:Y:S04]  /*19430*/  @P1 STG.E.U8 desc[UR26][R234.64], R217 ;  /* 0x000000d9ea001986 */ /* 0x004fe8000c10111a */
[----:B-----5:R1:W-:Y:S04]  /*19440*/  @P5 STG.E.U8 desc[UR26][R244.64], R238 ;  /* 0x000000eef4005986 */ /* 0x0203e8000c10111a */
[----:B-1----:R-:W2:Y:S01]  /*19450*/  LDL.LU.64 R244, [R1+0x58] ;  /* 0x0000580001f47983 */ /* 0x002ea20000300a00 */
[----:B0-----:R-:W-:Y:S01]  /*19460*/  ISETP.LT.AND P1, PT, R216, UR4, !P2 ;  /* 0x00000004d8007c0c */ /* 0x001fe2000d721270 */
[----:B------:R-:W0:Y:S01]  /*19470*/  LDCU UR4, c[0x0][0x39c] ;  /* 0x00007380ff0477ac */ /* 0x000e220008000800 */
[----:B------:R-:W-:Y:S01]  /*19480*/  LOP3.LUT R216, R0, 0x17, RZ, 0xfc, !PT ;  /* 0x0000001700d87812 */ /* 0x000fe200078efcff */
[----:B------:R-:W5:Y:S03]  /*19490*/  LDL.LU.64 R234, [R1+0x50] ;  /* 0x0000500001ea7983 */ /* 0x000f660000300a00 */
[----:B0-----:R-:W-:Y:S01]  /*194a0*/  ISETP.LT.AND P5, PT, R216, UR4, !P2 ;  /* 0x00000004d8007c0c */ /* 0x001fe2000d7a1270 */
[----:B------:R-:W0:Y:S01]  /*194b0*/  LDCU UR4, c[0x0][0x39c] ;  /* 0x00007380ff0477ac */ /* 0x000e220008000800 */
[----:B------:R-:W-:-:S04]  /*194c0*/  PRMT R216, R238, 0x9910, RZ ;  /* 0x00009910eed87816 */ /* 0x000fc800000000ff */
[----:B------:R-:W-:Y:S02]  /*194d0*/  SHF.R.S32.HI R217, RZ, 0x8, R216 ;  /* 0x00000008ffd97819 */ /* 0x000fe400000114d8 */
[----:B------:R-:W-:-:S03]  /*194e0*/  LOP3.LUT R216, R0, 0x18, RZ, 0xfc, !PT ;  /* 0x0000001800d87812 */ /* 0x000fc600078efcff */
[----:B---3--:R1:W-:Y:S01]  /*194f0*/  @P3 STG.E.U8 desc[UR26][R208.64], R217 ;  /* 0x000000d9d0003986 */ /* 0x0083e2000c10111a */
[----:B0-----:R-:W-:Y:S01]  /*19500*/  ISETP.LT.AND P3, PT, R216, UR4, !P2 ;  /* 0x00000004d8007c0c */ /* 0x001fe2000d761270 */
[----:B------:R-:W0:Y:S01]  /*19510*/  LDCU UR4, c[0x0][0x39c] ;  /* 0x00007380ff0477ac */ /* 0x000e220008000800 */
[----:B------:R-:W-:Y:S01]  /*19520*/  LOP3.LUT R216, R0, 0x19, RZ, 0xfc, !PT ;  /* 0x0000001900d87812 */ /* 0x000fe200078efcff */
[----:B------:R3:W-:Y:S04]  /*19530*/  @P4 STG.E.U8 desc[UR26][R222.64], R239 ;  /* 0x000000efde004986 */ /* 0x0007e8000c10111a */
[----:B-1----:R-:W5:Y:S01]  /*19540*/  LDL.LU.64 R208, [R1+0x400] ;  /* 0x0004000001d07983 */ /* 0x002f620000300a00 */
[----:B0-----:R-:W-:Y:S01]  /*19550*/  ISETP.LT.AND P4, PT, R216, UR4, !P2 ;  /* 0x00000004d8007c0c */ /* 0x001fe2000d781270 */
[----:B------:R-:W0:Y:S02]  /*19560*/  LDCU UR4, c[0x0][0x39c] ;  /* 0x00007380ff0477ac */ /* 0x000e240008000800 */
[----:B------:R-:W5:Y:S01]  /*19570*/  LDL.LU.64 R216, [R1+0x48] ;  /* 0x0000480001d87983 */ /* 0x000f620000300a00 */
[----:B---3--:R-:W-:-:S03]  /*19580*/  PRMT R222, R239, 0x9910, RZ ;  /* 0x00009910efde7816 */ /* 0x008fc600000000ff */
[----:B------:R-:W3:Y:S01]  /*19590*/  LDL.LU.64 R238, [R1+0x40] ;  /* 0x0000400001ee7983 */ /* 0x000ee20000300a00 */
[----:B------:R-:W-:Y:S02]  /*195a0*/  SHF.R.S32.HI R223, RZ, 0x8, R222 ;  /* 0x00000008ffdf7819 */ /* 0x000fe400000114de */
[----:B------:R-:W-:-:S03]  /*195b0*/  LOP3.LUT R222, R0, 0x1a, RZ, 0xfc, !PT ;  /* 0x0000001a00de7812 */ /* 0x000fc600078efcff */
[----:B----4-:R1:W-:Y:S01]  /*195c0*/  @P6 STG.E.U8 desc[UR26][R226.64], R223 ;  /* 0x000000dfe2006986 */ /* 0x0103e2000c10111a */
[----:B0-----:R-:W-:Y:S01]  /*195d0*/  ISETP.LT.AND P6, PT, R222, UR4, !P2 ;  /* 0x00000004de007c0c */ /* 0x001fe2000d7c1270 */
[----:B------:R-:W0:Y:S01]  /*195e0*/  LDCU UR4, c[0x0][0x39c] ;  /* 0x00007380ff0477ac */ /* 0x000e220008000800 */
[----:B------:R-:W-:Y:S01]  /*195f0*/  LOP3.LUT R222, R0, 0x1b, RZ, 0xfc, !PT ;  /* 0x0000001b00de7812 */ /* 0x000fe200078efcff */
[----:B------:R-:W-:Y:S01]  /*19600*/  @P1 STG.E.U8 desc[UR26][R230.64], R240 ;  /* 0x000000f0e6001986 */ /* 0x000fe2000c10111a */
[----:B-1----:R-:W-:Y:S02]  /*19610*/  PRMT R226, R240, 0x9910, RZ ;  /* 0x00009910f0e27816 */ /* 0x002fe400000000ff */
[----:B0-----:R-:W-:Y:S01]  /*19620*/  ISETP.LT.AND P1, PT, R222, UR4, !P2 ;  /* 0x00000004de007c0c */ /* 0x001fe2000d721270 */
[----:B------:R-:W0:Y:S01]  /*19630*/  LDCU UR4, c[0x0][0x39c] ;  /* 0x00007380ff0477ac */ /* 0x000e220008000800 */
[----:B------:R-:W4:Y:S01]  /*19640*/  LDL.LU.64 R222, [R1+0x38] ;  /* 0x0000380001de7983 */ /* 0x000f220000300a00 */
[----:B------:R-:W-:-:S02]  /*19650*/  SHF.R.S32.HI R227, RZ, 0x8, R226 ;  /* 0x00000008ffe37819 */ /* 0x000fc400000114e2 */
[----:B------:R-:W-:-:S03]  /*19660*/  LOP3.LUT R226, R0, 0x1c, RZ, 0xfc, !PT ;  /* 0x0000001c00e27812 */ /* 0x000fc600078efcff */
[----:B--2---:R1:W-:Y:S04]  /*19670*/  @P5 STG.E.U8 desc[UR26][R244.64], R227 ;  /* 0x000000e3f4005986 */ /* 0x0043e8000c10111a */
[----:B-1----:R-:W2:Y:S01]  /*19680*/  LDL.LU.64 R244, [R1+0x30] ;  /* 0x0000300001f47983 */ /* 0x002ea20000300a00 */
[----:B0-----:R-:W-:Y:S01]  /*19690*/  ISETP.LT.AND P5, PT, R226, UR4, !P2 ;  /* 0x00000004e2007c0c */ /* 0x001fe2000d7a1270 */
[----:B------:R-:W0:Y:S01]  /*196a0*/  LDCU UR4, c[0x0][0x39c] ;  /* 0x00007380ff0477ac */ /* 0x000e220008000800 */
[----:B------:R-:W-:Y:S01]  /*196b0*/  LOP3.LUT R226, R0, 0x1d, RZ, 0xfc, !PT ;  /* 0x0000001d00e27812 */ /* 0x000fe200078efcff */
[----:B-----5:R1:W-:Y:S01]  /*196c0*/  @P3 STG.E.U8 desc[UR26][R234.64], R242 ;  /* 0x000000f2ea003986 */ /* 0x0203e2000c10111a */
[----:B------:R-:W-:Y:S02]  /*196d0*/  PRMT R230, R242, 0x9910, RZ ;  /* 0x00009910f2e67816 */ /* 0x000fe400000000ff */
[----:B0-----:R-:W-:Y:S01]  /*196e0*/  ISETP.LT.AND P3, PT, R226, UR4, !P2 ;  /* 0x00000004e2007c0c */ /* 0x001fe2000d761270 */
[----:B------:R-:W0:Y:S01]  /*196f0*/  LDCU UR4, c[0x0][0x39c] ;  /* 0x00007380ff0477ac */ /* 0x000e220008000800 */
[----:B------:R-:W5:Y:S01]  /*19700*/  LDL.LU.64 R226, [R1+0x28] ;  /* 0x0000280001e27983 */ /* 0x000f620000300a00 */
[----:B-1----:R-:W-:-:S02]  /*19710*/  SHF.R.S32.HI R235, RZ, 0x8, R230 ;  /* 0x00000008ffeb7819 */ /* 0x002fc400000114e6 */
[----:B------:R-:W-:Y:S01]  /*19720*/  LOP3.LUT R234, R0, 0x1e, RZ, 0xfc, !PT ;  /* 0x0000001e00ea7812 */ /* 0x000fe200078efcff */
[----:B------:R-:W5:Y:S04]  /*19730*/  LDL.LU.64 R230, [R1+0x20] ;  /* 0x0000200001e67983 */ /* 0x000f680000300a00 */
[----:B------:R1:W-:Y:S01]  /*19740*/  @P4 STG.E.U8 desc[UR26][R216.64], R235 ;  /* 0x000000ebd8004986 */ /* 0x0003e2000c10111a */
[----:B0-----:R-:W-:Y:S01]  /*19750*/  ISETP.LT.AND P4, PT, R234, UR4, !P2 ;  /* 0x00000004ea007c0c */ /* 0x001fe2000d781270 */
[----:B------:R-:W0:Y:S01]  /*19760*/  LDCU UR4, c[0x0][0x39c] ;  /* 0x00007380ff0477ac */ /* 0x000e220008000800 */
[----:B------:R-:W-:Y:S01]  /*19770*/  LOP3.LUT R234, R0, 0x1f, RZ, 0xfc, !PT ;  /* 0x0000001f00ea7812 */ /* 0x000fe200078efcff */
[----:B---3--:R3:W-:Y:S04]  /*19780*/  @P6 STG.E.U8 desc[UR26][R238.64], R243 ;  /* 0x000000f3ee006986 */ /* 0x0087e8000c10111a */
[----:B-1----:R-:W5:Y:S01]  /*19790*/  LDL.LU.64 R216, [R1+0x3f8] ;  /* 0x0003f80001d87983 */ /* 0x002f620000300a00 */
[----:B0-----:R-:W-:Y:S01]  /*197a0*/  ISETP.LT.AND P6, PT, R234, UR4, !P2 ;  /* 0x00000004ea007c0c */ /* 0x001fe2000d7c1270 */
[----:B------:R-:W0:Y:S02]  /*197b0*/  LDCU UR4, c[0x0][0x39c] ;  /* 0x00007380ff0477ac */ /* 0x000e240008000800 */
[----:B------:R-:W5:Y:S01]  /*197c0*/  LDL.LU.64 R234, [R1+0x18] ;  /* 0x0000180001ea7983 */ /* 0x000f620000300a00 */
[----:B---3--:R-:W-:-:S05]  /*197d0*/  PRMT R238, R243, 0x9910, RZ ;  /* 0x00009910f3ee7816 */ /* 0x008fca00000000ff */
[----:B------:R-:W-:Y:S02]  /*197e0*/  IMAD.MOV.U32 R240, RZ, RZ, R238 ;  /* 0x000000fffff07224 */ /* 0x000fe400078e00ee */
[----:B------:R-:W3:Y:S03]  /*197f0*/  LDL.LU.64 R238, [R1+0x10] ;  /* 0x0000100001ee7983 */ /* 0x000ee60000300a00 */
[----:B------:R-:W-:-:S05]  /*19800*/  SHF.R.S32.HI R242, RZ, 0x8, R240 ;  /* 0x00000008fff27819 */ /* 0x000fca00000114f0 */
[----:B----4-:R1:W-:Y:S04]  /*19810*/  @P1 STG.E.U8 desc[UR26][R222.64], R242 ;  /* 0x000000f2de001986 */ /* 0x0103e8000c10111a */
[----:B-1----:R-:W4:Y:S04]  /*19820*/  LDL.LU.64 R222, [R1+0x3f0] ;  /* 0x0003f00001de7983 */ /* 0x002f280000300a00 */
[----:B------:R-:W4:Y:S01]  /*19830*/  LDL.LU.64 R242, [R1+0x8] ;  /* 0x0000080001f27983 */ /* 0x000f220000300a00 */
[----:B------:R-:W-:-:S04]  /*19840*/  LOP3.LUT R240, R0, 0x20, RZ, 0xfc, !PT ;  /* 0x0000002000f07812 */ /* 0x000fc800078efcff */
[----:B0-----:R-:W-:Y:S01]  /*19850*/  ISETP.LT.AND P1, PT, R240, UR4, !P2 ;  /* 0x00000004f0007c0c */ /* 0x001fe2000d721270 */
[----:B------:R-:W0:Y:S01]  /*19860*/  LDCU UR4, c[0x0][0x39c] ;  /* 0x00007380ff0477ac */ /* 0x000e220008000800 */
[----:B------:R-:W-:Y:S01]  /*19870*/  LOP3.LUT R240, R0, 0x21, RZ, 0xfc, !PT ;  /* 0x0000002100f07812 */ /* 0x000fe200078efcff */
[----:B--2---:R1:W-:Y:S04]  /*19880*/  @P5 STG.E.U8 desc[UR26][R244.64], R248 ;  /* 0x000000f8f4005986 */ /* 0x0043e8000c10111a */
[----:B-1----:R-:W2:Y:S01]  /*19890*/  LDL.LU.64 R244, [R1] ;  /* 0x0000000001f47983 */ /* 0x002ea20000300a00 */
[----:B0-----:R-:W-:Y:S01]  /*198a0*/  ISETP.LT.AND P5, PT, R240, UR4, !P2 ;  /* 0x00000004f0007c0c */ /* 0x001fe2000d7a1270 */
[----:B------:R-:W0:Y:S01]  /*198b0*/  LDCU UR4, c[0x0][0x39c] ;  /* 0x00007380ff0477ac */ /* 0x000e220008000800 */
[----:B------:R-:W-:-:S02]  /*198c0*/  PRMT R240, R248, 0x9910, RZ ;  /* 0x00009910f8f07816 */ /* 0x000fc400000000ff */
[----:B------:R-:W-:Y:S02]  /*198d0*/  LOP3.LUT R248, R0, 0x22, RZ, 0xfc, !PT ;  /* 0x0000002200f87812 */ /* 0x000fe400078efcff */
[----:B------:R-:W-:-:S05]  /*198e0*/  SHF.R.S32.HI R240, RZ, 0x8, R240 ;  /* 0x00000008fff07819 */ /* 0x000fca00000114f0 */
[----:B-----5:R1:W-:Y:S01]  /*198f0*/  @P3 STG.E.U8 desc[UR26][R226.64], R240 ;  /* 0x000000f0e2003986 */ /* 0x0203e2000c10111a */
[----:B0-----:R-:W-:Y:S01]  /*19900*/  ISETP.LT.AND P3, PT, R248, UR4, !P2 ;  /* 0x00000004f8007c0c */ /* 0x001fe2000d761270 */
[----:B------:R-:W0:Y:S01]  /*19910*/  LDCU UR4, c[0x0][0x39c] ;  /* 0x00007380ff0477ac */ /* 0x000e220008000800 */
[----:B------:R-:W-:Y:S01]  /*19920*/  LOP3.LUT R248, R0, 0x23, RZ, 0xfc, !PT ;  /* 0x0000002300f87812 */ /* 0x000fe200078efcff */
[----:B------:R5:W-:Y:S04]  /*19930*/  @P4 STG.E.U8 desc[UR26][R230.64], R251 ;  /* 0x000000fbe6004986 */ /* 0x000be8000c10111a */
[----:B-1----:R-:W2:Y:S04]  /*19940*/  LDL.LU.64 R226, [R1+0x3e0] ;  /* 0x0003e00001e27983 */ /* 0x002ea80000300a00 */
[----:B------:R-:W2:Y:S04]  /*19950*/  LDL.LU R240, [R1+0x3d8] ;  /* 0x0003d80001f07983 */ /* 0x000ea80000300800 */
[----:B-----5:R-:W5:Y:S01]  /*19960*/  LDL.LU.64 R230, [R1+0x3d0] ;  /* 0x0003d00001e67983 */ /* 0x020f620000300a00 */
[----:B0-----:R-:W-:Y:S01]  /*19970*/  ISETP.LT.AND P4, PT, R248, UR4, !P2 ;  /* 0x00000004f8007c0c */ /* 0x001fe2000d781270 */
[----:B------:R-:W0:Y:S01]  /*19980*/  LDCU UR4, c[0x0][0x39c] ;  /* 0x00007380ff0477ac */ /* 0x000e220008000800 */
[----:B------:R-:W-:-:S02]  /*19990*/  PRMT R248, R251, 0x9910, RZ ;  /* 0x00009910fbf87816 */ /* 0x000fc400000000ff */
[----:B------:R-:W-:Y:S02]  /*199a0*/  LOP3.LUT R251, R0, 0x24, RZ, 0xfc, !PT ;  /* 0x0000002400fb7812 */ /* 0x000fe400078efcff */
[----:B------:R-:W-:-:S05]  /*199b0*/  SHF.R.S32.HI R248, RZ, 0x8, R248 ;  /* 0x00000008fff87819 */ /* 0x000fca00000114f8 */
[----:B------:R1:W-:Y:S01]  /*199c0*/  @P6 STG.E.U8 desc[UR26][R234.64], R248 ;  /* 0x000000f8ea006986 */ /* 0x0003e2000c10111a */
[----:B0-----:R-:W-:Y:S01]  /*199d0*/  ISETP.LT.AND P6, PT, R251, UR4, !P2 ;  /* 0x00000004fb007c0c */ /* 0x001fe2000d7c1270 */
[----:B------:R-:W0:Y:S01]  /*199e0*/  LDCU UR4, c[0x0][0x39c] ;  /* 0x00007380ff0477ac */ /* 0x000e220008000800 */
[----:B------:R-:W-:Y:S01]  /*199f0*/  LOP3.LUT R251, R0, 0x25, RZ, 0xfc, !PT ;  /* 0x0000002500fb7812 */ /* 0x000fe200078efcff */
[----:B---3--:R3:W-:Y:S04]  /*19a00*/  @P1 STG.E.U8 desc[UR26][R238.64], R250 ;  /* 0x000000faee001986 */ /* 0x0087e8000c10111a */
[----:B-1----:R-:W5:Y:S04]  /*19a10*/  LDL.LU.64 R234, [R1+0x3c8] ;  /* 0x0003c80001ea7983 */ /* 0x002f680000300a00 */
[----:B------:R-:W5:Y:S01]  /*19a20*/  LDL.LU R248, [R1+0x3c0] ;  /* 0x0003c00001f87983 */ /* 0x000f620000300800 */
[----:B0-----:R-:W-:Y:S01]  /*19a30*/  ISETP.LT.AND P1, PT, R251, UR4, !P2 ;  /* 0x00000004fb007c0c */ /* 0x001fe2000d721270 */
[----:B------:R-:W0:Y:S01]  /*19a40*/  LDCU UR4, c[0x0][0x39c] ;  /* 0x00007380ff0477ac */ /* 0x000e220008000800 */
[----:B---3--:R-:W-:Y:S01]  /*19a50*/  PRMT R250, R250, 0x9910, RZ ;  /* 0x00009910fafa7816 */ /* 0x008fe200000000ff */
[----:B------:R-:W3:Y:S01]  /*19a60*/  LDL.LU.64 R238, [R1+0x3b8] ;  /* 0x0003b80001ee7983 */ /* 0x000ee20000300a00 */
[----:B------:R-:W-:-:S02]  /*19a70*/  LOP3.LUT R251, R0, 0x26, RZ, 0xfc, !PT ;  /* 0x0000002600fb7812 */ /* 0x000fc400078efcff */
[----:B------:R-:W-:-:S05]  /*19a80*/  SHF.R.S32.HI R250, RZ, 0x8, R250 ;  /* 0x00000008fffa7819 */ /* 0x000fca00000114fa */
[----:B----4-:R1:W-:Y:S01]  /*19a90*/  @P5 STG.E.U8 desc[UR26][R242.64], R250 ;  /* 0x000000faf2005986 */ /* 0x0103e2000c10111a */
[----:B0-----:R-:W-:Y:S01]  /*19aa0*/  ISETP.LT.AND P5, PT, R251, UR4, !P2 ;  /* 0x00000004fb007c0c */ /* 0x001fe2000d7a1270 */
[----:B------:R-:W0:Y:S01]  /*19ab0*/  LDCU UR4, c[0x0][0x39c] ;  /* 0x00007380ff0477ac */ /* 0x000e220008000800 */
[----:B------:R-:W-:Y:S01]  /*19ac0*/  LOP3.LUT R251, R0, 0x27, RZ, 0xfc, !PT ;  /* 0x0000002700fb7812 */ /* 0x000fe200078efcff */
[----:B-1----:R-:W4:Y:S04]  /*19ad0*/  LDL.LU.64 R242, [R1+0x3b0] ;  /* 0x0003b00001f27983 */ /* 0x002f280000300a00 */
[----:B------:R-:W3:Y:S04]  /*19ae0*/  LDL.LU R250, [R1+0x3a8] ;  /* 0x0003a80001fa7983 */ /* 0x000ee80000300800 */
[----:B--2---:R1:W-:Y:S01]  /*19af0*/  @P3 STG.E.U8 desc[UR26][R244.64], R249 ;  /* 0x000000f9f4003986 */ /* 0x0043e2000c10111a */
[----:B0-----:R-:W-:Y:S01]  /*19b00*/  ISETP.LT.AND P3, PT, R251, UR4, !P2 ;  /* 0x00000004fb007c0c */ /* 0x001fe2000d761270 */
[----:B------:R-:W0:Y:S02]  /*19b10*/  LDCU UR4, c[0x0][0x39c] ;  /* 0x00007380ff0477ac */ /* 0x000e240008000800 */
[----:B-1----:R-:W2:Y:S04]  /*19b20*/  LDL.LU.64 R244, [R1+0x3a0] ;  /* 0x0003a00001f47983 */ /* 0x002ea80000300a00 */
[----:B------:R-:W3:Y:S01]  /*19b30*/  LDL.LU R251, [R1+0x39c] ;  /* 0x00039c0001fb7983 */ /* 0x000ee20000300800 */
[----:B------:R-:W-:-:S04]  /*19b40*/  PRMT R249, R249, 0x9910, RZ ;  /* 0x00009910f9f97816 */ /* 0x000fc800000000ff */
[----:B------:R-:W-:-:S05]  /*19b50*/  SHF.R.S32.HI R249, RZ, 0x8, R249 ;  /* 0x00000008fff97819 */ /* 0x000fca00000114f9 */
[----:B---3--:R1:W-:Y:S04]  /*19b60*/  @P4 STG.E.U8 desc[UR26][R250.64], R249 ;  /* 0x000000f9fa004986 */ /* 0x0083e8000c10111a */
[----:B-1----:R-:W5:Y:S01]  /*19b70*/  LDL.LU R249, [R1+0x398] ;  /* 0x0003980001f97983 */ /* 0x002f620000300800 */
[----:B------:R-:W-:-:S04]  /*19b80*/  LOP3.LUT R251, R0, 0x28, RZ, 0xfc, !PT ;  /* 0x0000002800fb7812 */ /* 0x000fc800078efcff */
[----:B0-----:R-:W-:Y:S01]  /*19b90*/  ISETP.LT.AND P4, PT, R251, UR4, !P2 ;  /* 0x00000004fb007c0c */ /* 0x001fe2000d781270 */
[----:B------:R-:W0:Y:S01]  /*19ba0*/  LDCU UR4, c[0x0][0x39c] ;  /* 0x00007380ff0477ac */ /* 0x000e220008000800 */
[----:B------:R-:W-:Y:S01]  /*19bb0*/  LOP3.LUT R250, R0, 0x29, RZ, 0xfc, !PT ;  /* 0x0000002900fa7812 */ /* 0x000fe200078efcff */
[----:B-----5:R1:W-:Y:S02]  /*19bc0*/  @P6 STG.E.U8 desc[UR26][R248.64], R241 ;  /* 0x000000f1f8006986 */ /* 0x0203e4000c10111a */
[----:B-1----:R-:W-:Y:S02]  /*19bd0*/  PRMT R248, R241, 0x9910, RZ ;  /* 0x00009910f1f87816 */ /* 0x002fe400000000ff */
[----:B------:R-:W3:Y:S01]  /*19be0*/  LDL.LU R241, [R1+0x394] ;  /* 0x0003940001f17983 */ /* 0x000ee20000300800 */
[----:B0-----:R-:W-:Y:S01]  /*19bf0*/  ISETP.LT.AND P6, PT, R250, UR4, !P2 ;  /* 0x00000004fa007c0c */ /* 0x001fe2000d7c1270 */
[----:B------:R-:W0:Y:S01]  /*19c00*/  LDCU UR4, c[0x0][0x39c] ;  /* 0x00007380ff0477ac */ /* 0x000e220008000800 */
[----:B------:R-:W-:-:S02]  /*19c10*/  SHF.R.S32.HI R248, RZ, 0x8, R248 ;  /* 0x00000008fff87819 */ /* 0x000fc400000114f8 */
[----:B------:R-:W-:-:S03]  /*19c20*/  LOP3.LUT R249, R0, 0x2a, RZ, 0xfc, !PT ;  /* 0x0000002a00f97812 */ /* 0x000fc600078efcff */
[----:B--2---:R1:W-:Y:S01]  /*19c30*/  @P1 STG.E.U8 desc[UR26][R244.64], R248 ;  /* 0x000000f8f4001986 */ /* 0x0043e2000c10111a */
[----:B0-----:R-:W-:Y:S01]  /*19c40*/  ISETP.LT.AND P1, PT, R249, UR4, !P2 ;  /* 0x00000004f9007c0c */ /* 0x001fe2000d721270 */
[----:B------:R-:W0:Y:S01]  /*19c50*/  LDCU UR4, c[0x0][0x39c] ;  /* 0x00007380ff0477ac */ /* 0x000e220008000800 */
[----:B-1----:R-:W-:Y:S01]  /*19c60*/  LOP3.LUT R244, R0, 0x2b, RZ, 0xfc, !PT ;  /* 0x0000002b00f47812 */ /* 0x002fe200078efcff */
[----:B----4-:R1:W-:Y:S03]  /*19c70*/  @P5 STG.E.U8 desc[UR26][R242.64], R237 ;  /* 0x000000edf2005986 */ /* 0x0103e6000c10111a */
[----:B0-----:R-:W-:Y:S01]  /*19c80*/  ISETP.LT.AND P5, PT, R244, UR4, !P2 ;  /* 0x00000004f4007c0c */ /* 0x001fe2000d7a1270 */
[----:B------:R-:W0:Y:S01]  /*19c90*/  LDCU UR4, c[0x0][0x39c] ;  /* 0x00007380ff0477ac */ /* 0x000e220008000800 */
[----:B-1----:R-:W-:Y:S02]  /*19ca0*/  PRMT R242, R237, 0x9910, RZ ;  /* 0x00009910edf27816 */ /* 0x002fe400000000ff */
[----:B------:R-:W2:Y:S02]  /*19cb0*/  LDL.LU R237, [R1+0x390] ;  /* 0x0003900001ed7983 */ /* 0x000ea40000300800 */
[----:B------:R-:W-:-:S02]  /*19cc0*/  SHF.R.S32.HI R242, RZ, 0x8, R242 ;  /* 0x00000008fff27819 */ /* 0x000fc400000114f2 */
[----:B------:R-:W-:-:S03]  /*19cd0*/  LOP3.LUT R243, R0, 0x2c, RZ, 0xfc, !PT ;  /* 0x0000002c00f37812 */ /* 0x000fc600078efcff */
[----:B---3--:R-:W-:Y:S01]  /*19ce0*/  @P3 STG.E.U8 desc[UR26][R240.64], R242 ;  /* 0x000000f2f0003986 */ /* 0x008fe2000c10111a */
[----:B0-----:R-:W-:Y:S01]  /*19cf0*/  ISETP.LT.AND P3, PT, R243, UR4, !P2 ;  /* 0x00000004f3007c0c */ /* 0x001fe2000d761270 */
[----:B------:R-:W0:Y:S01]  /*19d00*/  LDCU UR4, c[0x0][0x39c] ;  /* 0x00007380ff0477ac */ /* 0x000e220008000800 */
[----:B------:R-:W-:Y:S01]  /*19d10*/  PRMT R243, R233, 0x9910, RZ ;  /* 0x00009910e9f37816 */ /* 0x000fe200000000ff */
[----:B------:R1:W-:Y:S04]  /*19d20*/  @P4 STG.E.U8 desc[UR26][R238.64], R233 ;  /* 0x000000e9ee004986 */ /* 0x0003e8000c10111a */
[----:B-1----:R-:W3:Y:S01]  /*19d30*/  LDL.LU R233, [R1+0x38c] ;  /* 0x00038c0001e97983 */ /* 0x002ee20000300800 */
[----:B------:R-:W-:-:S04]  /*19d40*/  LOP3.LUT R240, R0, 0x2d, RZ, 0xfc, !PT ;  /* 0x0000002d00f07812 */ /* 0x000fc800078efcff */
[----:B0-----:R-:W-:Y:S01]  /*19d50*/  ISETP.LT.AND P4, PT, R240, UR4, !P2 ;  /* 0x00000004f0007c0c */ /* 0x001fe2000d781270 */
[----:B------:R-:W0:Y:S01]  /*19d60*/  LDCU UR4, c[0x0][0x39c] ;  /* 0x00007380ff0477ac */ /* 0x000e220008000800 */
[----:B------:R-:W-:Y:S02]  /*19d70*/  SHF.R.S32.HI R238, RZ, 0x8, R243 ;  /* 0x00000008ffee7819 */ /* 0x000fe400000114f3 */
[----:B------:R-:W-:-:S03]  /*19d80*/  LOP3.LUT R239, R0, 0x2e, RZ, 0xfc, !PT ;  /* 0x0000002e00ef7812 */ /* 0x000fc600078efcff */
[----:B--2---:R-:W-:Y:S01]  /*19d90*/  @P6 STG.E.U8 desc[UR26][R236.64], R238 ;  /* 0x000000eeec006986 */ /* 0x004fe2000c10111a */
[----:B0-----:R-:W-:Y:S01]  /*19da0*/  ISETP.LT.AND P6, PT, R239, UR4, !P2 ;  /* 0x00000004ef007c0c */ /* 0x001fe2000d7c1270 */
[----:B------:R-:W0:Y:S01]  /*19db0*/  LDCU UR4, c[0x0][0x39c] ;  /* 0x00007380ff0477ac */ /* 0x000e220008000800 */
[----:B------:R-:W-:-:S04]  /*19dc0*/  PRMT R239, R229, 0x9910, RZ ;  /* 0x00009910e5ef7816 */ /* 0x000fc800000000ff */
[----:B------:R-:W-:Y:S01]  /*19dd0*/  SHF.R.S32.HI R239, RZ, 0x8, R239 ;  /* 0x00000008ffef7819 */ /* 0x000fe200000114ef */
[----:B------:R1:W-:Y:S04]  /*19de0*/  @P1 STG.E.U8 desc[UR26][R234.64], R229 ;  /* 0x000000e5ea001986 */ /* 0x0003e8000c10111a */
[----:B-1----:R-:W2:Y:S01]  /*19df0*/  LDL.LU R229, [R1+0x388] ;  /* 0x0003880001e57983 */ /* 0x002ea20000300800 */
[----:B------:R-:W-:-:S03]  /*19e00*/  PRMT R235, R225, 0x9910, RZ ;  /* 0x00009910e1eb7816 */ /* 0x000fc600000000ff */
[----:B---3--:R-:W-:Y:S04]  /*19e10*/  @P5 STG.E.U8 desc[UR26][R232.64], R239 ;  /* 0x000000efe8005986 */ /* 0x008fe8000c10111a */
[----:B------:R1:W-:Y:S04]  /*19e20*/  @P3 STG.E.U8 desc[UR26][R230.64], R225 ;  /* 0x000000e1e6003986 */ /* 0x0003e8000c10111a */
[----:B-1----:R-:W3:Y:S01]  /*19e30*/  LDL.LU R225, [R1+0x384] ;  /* 0x0003840001e17983 */ /* 0x002ee20000300800 */
[----:B------:R-:W-:-:S04]  /*19e40*/  LOP3.LUT R240, R0, 0x2f, RZ, 0xfc, !PT ;  /* 0x0000002f00f07812 */ /* 0x000fc800078efcff */
[----:B0-----:R-:W-:Y:S01]  /*19e50*/  ISETP.LT.AND P1, PT, R240, UR4, !P2 ;  /* 0x00000004f0007c0c */ /* 0x001fe2000d721270 */
[----:B------:R-:W0:Y:S01]  /*19e60*/  LDCU UR4, c[0x0][0x39c] ;  /* 0x00007380ff0477ac */ /* 0x000e220008000800 */
[----:B------:R-:W-:Y:S02]  /*19e70*/  LOP3.LUT R240, R0, 0x30, RZ, 0xfc, !PT ;  /* 0x0000003000f07812 */ /* 0x000fe400078efcff */
[----:B------:R-:W-:Y:S02]  /*19e80*/  PRMT R231, R221, 0x9910, RZ ;  /* 0x00009910dde77816 */ /* 0x000fe400000000ff */
[----:B------:R-:W-:Y:S02]  /*19e90*/  SHF.R.S32.HI R235, RZ, 0x8, R235 ;  /* 0x00000008ffeb7819 */ /* 0x000fe400000114eb */
[----:B------:R-:W-:Y:S02]  /*19ea0*/  SHF.R.S32.HI R231, RZ, 0x8, R231 ;  /* 0x00000008ffe77819 */ /* 0x000fe400000114e7 */
[----:B0-----:R-:W-:Y:S01]  /*19eb0*/  ISETP.LT.AND P5, PT, R240, UR4, !P2 ;  /* 0x00000004f0007c0c */ /* 0x001fe2000d7a1270 */
[----:B------:R-:W0:Y:S01]  /*19ec0*/  LDCU UR4, c[0x0][0x39c] ;  /* 0x00007380ff0477ac */ /* 0x000e220008000800 */
[----:B--2---:R-:W-:Y:S04]  /*19ed0*/  @P4 STG.E.U8 desc[UR26][R228.64], R235 ;  /* 0x000000ebe4004986 */ /* 0x004fe8000c10111a */
[----:B------:R1:W-:Y:S04]  /*19ee0*/  @P6 STG.E.U8 desc[UR26][R226.64], R221 ;  /* 0x000000dde2006986 */ /* 0x0003e8000c10111a */
[----:B-1----:R-:W2:Y:S01]  /*19ef0*/  LDL.LU R221, [R1+0x380] ;  /* 0x0003800001dd7983 */ /* 0x002ea20000300800 */
[----:B------:R-:W-:-:S02]  /*19f00*/  PRMT R227, R213, 0x9910, RZ ;  /* 0x00009910d5e37816 */ /* 0x000fc400000000ff */
[----:B------:R-:W-:-:S04]  /*19f10*/  LOP3.LUT R236, R0, 0x31, RZ, 0xfc, !PT ;  /* 0x0000003100ec7812 */ /* 0x000fc800078efcff */
[----:B0-----:R-:W-:Y:S01]  /*19f20*/  ISETP.LT.AND P3, PT, R236, UR4, !P2 ;  /* 0x00000004ec007c0c */ /* 0x001fe2000d761270 */
[----:B------:R-:W0:Y:S01]  /*19f30*/  LDCU UR4, c[0x0][0x39c] ;  /* 0x00007380ff0477ac */ /* 0x000e220008000800 */
[----:B---3--:R-:W-:Y:S04]  /*19f40*/  @P1 STG.E.U8 desc[UR26][R224.64], R231 ;  /* 0x000000e7e0001986 */ /* 0x008fe8000c10111a */
[----:B------:R1:W-:Y:S04]  /*19f50*/  @P5 STG.E.U8 desc[UR26][R222.64], R213 ;  /* 0x000000d5de005986 */ /* 0x0003e8000c10111a */
[----:B-1----:R-:W3:Y:S01]  /*19f60*/  LDL.LU R213, [R1+0x37c] ;  /* 0x00037c0001d57983 */ /* 0x002ee20000300800 */
[----:B------:R-:W-:-:S04]  /*19f70*/  LOP3.LUT R234, R0, 0x32, RZ, 0xfc, !PT ;  /* 0x0000003200ea7812 */ /* 0x000fc800078efcff */
[----:B0-----:R-:W-:Y:S01]  /*19f80*/  ISETP.LT.AND P4, PT, R234, UR4, !P2 ;  /* 0x00000004ea007c0c */ /* 0x001fe2000d781270 */
[----:B------:R-:W0:Y:S01]  /*19f90*/  LDCU UR4, c[0x0][0x39c] ;  /* 0x00007380ff0477ac */ /* 0x000e220008000800 */
[C---:B------:R-:W-:Y:S02]  /*19fa0*/  LOP3.LUT R232, R0.reuse, 0x33, RZ, 0xfc, !PT ;  /* 0x0000003300e87812 */ /* 0x040fe400078efcff */
[----:B------:R-:W-:Y:S02]  /*19fb0*/  LOP3.LUT R230, R0, 0x34, RZ, 0xfc, !PT ;  /* 0x0000003400e67812 */ /* 0x000fe400078efcff */
[----:B0-----:R-:W-:Y:S01]  /*19fc0*/  ISETP.LT.AND P6, PT, R232, UR4, !P2 ;  /* 0x00000004e8007c0c */ /* 0x001fe2000d7c1270 */
[----:B------:R-:W0:Y:S01]  /*19fd0*/  LDCU UR4, c[0x0][0x39c] ;  /* 0x00007380ff0477ac */ /* 0x000e220008000800 */
[----:B------:R-:W-:Y:S02]  /*19fe0*/  PRMT R223, R205, 0x9910, RZ ;  /* 0x00009910cddf7816 */ /* 0x000fe400000000ff */
[----:B------:R-:W-:-:S02]  /*19ff0*/  SHF.R.S32.HI R227, RZ, 0x8, R227 ;  /* 0x00000008ffe37819 */ /* 0x000fc400000114e3 */
[----:B------:R-:W-:-:S03]  /*1a000*/  SHF.R.S32.HI R223, RZ, 0x8, R223 ;  /* 0x00000008ffdf7819 */ /* 0x000fc600000114df */
[----:B--2---:R-:W-:Y:S01]  /*1a010*/  @P3 STG.E.U8 desc[UR26][R220.64], R227 ;  /* 0x000000e3dc003986 */ /* 0x004fe2000c10111a */
[----:B0-----:R-:W-:-:S03]  /*1a020*/  ISETP.LT.AND P1, PT, R230, UR4, !P2 ;  /* 0x00000004e6007c0c */ /* 0x001fc6000d721270 */
[----:B------:R0:W-:Y:S01]  /*1a030*/  @P4 STG.E.U8 desc[UR26][R216.64], R205 ;  /* 0x000000cdd8004986 */ /* 0x0001e2000c10111a */
[----:B------:R-:W1:Y:S03]  /*1a040*/  LDCU UR4, c[0x0][0x39c] ;  /* 0x00007380ff0477ac */ /* 0x000e660008000800 */
[----:B0-----:R-:W2:Y:S01]  /*1a050*/  LDL.LU R205, [R1+0x378] ;  /* 0x0003780001cd7983 */ /* 0x001ea20000300800 */
[----:B------:R-:W-:Y:S02]  /*1a060*/  PRMT R217, R197, 0x9910, RZ ;  /* 0x00009910c5d97816 */ /* 0x000fe400000000ff */
[----:B------:R-:W-:-:S04]  /*1a070*/  LOP3.LUT R228, R0, 0x35, RZ, 0xfc, !PT ;  /* 0x0000003500e47812 */ /* 0x000fc800078efcff */
[----:B-1----:R-:W-:Y:S01]  /*1a080*/  ISETP.LT.AND P5, PT, R228, UR4, !P2 ;  /* 0x00000004e4007c0c */ /* 0x002fe2000d7a1270 */
[----:B------:R-:W0:Y:S01]  /*1a090*/  LDCU UR4, c[0x0][0x39c] ;  /* 0x00007380ff0477ac */ /* 0x000e220008000800 */
[----:B---3--:R-:W-:Y:S04]  /*1a0a0*/  @P6 STG.E.U8 desc[UR26][R212.64], R223 ;  /* 0x000000dfd4006986 */ /* 0x008fe8000c10111a */
[----:B------:R1:W-:Y:S04]  /*1a0b0*/  @P1 STG.E.U8 desc[UR26][R208.64], R197 ;  /* 0x000000c5d0001986 */ /* 0x0003e8000c10111a */
[----:B-1----:R-:W3:Y:S01]  /*1a0c0*/  LDL.LU R197, [R1+0x374] ;  /* 0x0003740001c57983 */ /* 0x002ee20000300800 */
[----:B------:R-:W-:-:S02]  /*1a0d0*/  LOP3.LUT R226, R0, 0x36, RZ, 0xfc, !PT ;  /* 0x0000003600e27812 */ /* 0x000fc400078efcff */
[----:B------:R-:W-:Y:S01]  /*1a0e0*/  LOP3.LUT R224, R0, 0x37, RZ, 0xfc, !PT ;  /* 0x0000003700e07812 */ /* 0x000fe200078efcff */
[----:B------:R-:W4:Y:S01]  /*1a0f0*/  LDL.LU R250, [R1+0x140] ;  /* 0x0001400001fa7983 */ /* 0x000f220000300800 */
[----:B0-----:R-:W-:Y:S01]  /*1a100*/  ISETP.LT.AND P3, PT, R226, UR4, !P2 ;  /* 0x00000004e2007c0c */ /* 0x001fe2000d761270 */
[----:B------:R-:W0:Y:S01]  /*1a110*/  LDCU UR4, c[0x0][0x39c] ;  /* 0x00007380ff0477ac */ /* 0x000e220008000800 */
[----:B------:R-:W-:Y:S02]  /*1a120*/  LOP3.LUT R222, R0, 0x38, RZ, 0xfc, !PT ;  /* 0x0000003800de7812 */ /* 0x000fe400078efcff */
[----:B0-----:R-:W-:Y:S01]  /*1a130*/  ISETP.LT.AND P4, PT, R224, UR4, !P2 ;  /* 0x00000004e0007c0c */ /* 0x001fe2000d781270 */
[----:B------:R-:W0:Y:S01]  /*1a140*/  LDCU UR4, c[0x0][0x39c] ;  /* 0x00007380ff0477ac */ /* 0x000e220008000800 */
[----:B------:R-:W-:Y:S02]  /*1a150*/  PRMT R209, R203, 0x9910, RZ ;  /* 0x00009910cbd17816 */ /* 0x000fe400000000ff */
[----:B------:R-:W-:-:S02]  /*1a160*/  SHF.R.S32.HI R217, RZ, 0x8, R217 ;  /* 0x00000008ffd97819 */ /* 0x000fc400000114d9 */
[----:B------:R-:W-:Y:S02]  /*1a170*/  SHF.R.S32.HI R209, RZ, 0x8, R209 ;  /* 0x00000008ffd17819 */ /* 0x000fe400000114d1 */
[----:B0-----:R-:W-:Y:S01]  /*1a180*/  ISETP.LT.AND P6, PT, R222, UR4, !P2 ;  /* 0x00000004de007c0c */ /* 0x001fe2000d7c1270 */
[----:B--2---:R-:W-:Y:S01]  /*1a190*/  @P5 STG.E.U8 desc[UR26][R204.64], R217 ;  /* 0x000000d9cc005986 */ /* 0x004fe2000c10111a */
[----:B------:R-:W0:Y:S03]  /*1a1a0*/  LDCU UR4, c[0x0][0x39c] ;  /* 0x00007380ff0477ac */ /* 0x000e260008000800 */
[----:B------:R1:W-:Y:S04]  /*1a1b0*/  @P3 STG.E.U8 desc[UR26][R200.64], R203 ;  /* 0x000000cbc8003986 */ /* 0x0003e8000c10111a */
[----:B-1----:R-:W2:Y:S01]  /*1a1c0*/  LDL.LU R203, [R1+0x370] ;  /* 0x0003700001cb7983 */ /* 0x002ea20000300800 */
[----:B------:R-:W-:-:S03]  /*1a1d0*/  PRMT R201, R207, 0x9910, RZ ;  /* 0x00009910cfc97816 */ /* 0x000fc600000000ff */
[----:B---3--:R-:W-:Y:S04]  /*1a1e0*/  @P4 STG.E.U8 desc[UR26][R196.64], R209 ;  /* 0x000000d1c4004986 */ /* 0x008fe8000c10111a */
[----:B------:R1:W-:Y:S04]  /*1a1f0*/  @P6 STG.E.U8 desc[UR26][R198.64], R207 ;  /* 0x000000cfc6006986 */ /* 0x0003e8000c10111a */
[----:B-1----:R-:W3:Y:S01]  /*1a200*/  LDL.LU R207, [R1+0x36c] ;  /* 0x00036c0001cf7983 */ /* 0x002ee20000300800 */
[C---:B------:R-:W-:Y:S02]  /*1a210*/  LOP3.LUT R220, R0.reuse, 0x39, RZ, 0xfc, !PT ;  /* 0x0000003900dc7812 */ /* 0x040fe400078efcff */
[----:B------:R-:W-:Y:S01]  /*1a220*/  LOP3.LUT R216, R0, 0x3a, RZ, 0xfc, !PT ;  /* 0x0000003a00d87812 */ /* 0x000fe200078efcff */
[----:B------:R-:W5:Y:S01]  /*1a230*/  LDL.LU R251, [R1+0x138] ;  /* 0x0001380001fb7983 */ /* 0x000f620000300800 */
[----:B0-----:R-:W-:Y:S01]  /*1a240*/  ISETP.LT.AND P1, PT, R220, UR4, !P2 ;  /* 0x00000004dc007c0c */ /* 0x001fe2000d721270 */
[----:B------:R-:W0:Y:S01]  /*1a250*/  LDCU UR4, c[0x0][0x39c] ;  /* 0x00007380ff0477ac */ /* 0x000e220008000800 */
[----:B------:R-:W-:-:S02]  /*1a260*/  SHF.R.S32.HI R201, RZ, 0x8, R201 ;  /* 0x00000008ffc97819 */ /* 0x000fc400000114c9 */
[----:B------:R-:W-:Y:S02]  /*1a270*/  PRMT R197, R219, 0x9910, RZ ;  /* 0x00009910dbc57816 */ /* 0x000fe400000000ff */
[----:B0-----:R-:W-:Y:S01]  /*1a280*/  ISETP.LT.AND P5, PT, R216, UR4, !P2 ;  /* 0x00000004d8007c0c */ /* 0x001fe2000d7a1270 */
[----:B------:R-:W0:Y:S06]  /*1a290*/  LDCU UR4, c[0x0][0x39c] ;  /* 0x00007380ff0477ac */ /* 0x000e2c0008000800 */
[----:B--2---:R-:W-:Y:S01]  /*1a2a0*/  @P1 STG.E.U8 desc[UR26][R202.64], R201 ;  /* 0x000000c9ca001986 */ /* 0x004fe2000c10111a */
[----:B------:R-:W-:-:S04]  /*1a2b0*/  LOP3.LUT R212, R0, 0x3b, RZ, 0xfc, !PT ;  /* 0x0000003b00d47812 */ /* 0x000fc800078efcff */
[----:B0-----:R-:W-:Y:S01]  /*1a2c0*/  ISETP.LT.AND P3, PT, R212, UR4, !P2 ;  /* 0x00000004d4007c0c */ /* 0x001fe2000d761270 */
[----:B------:R-:W0:Y:S01]  /*1a2d0*/  LDCU UR4, c[0x0][0x39c] ;  /* 0x00007380ff0477ac */ /* 0x000e220008000800 */
[----:B------:R-:W-:Y:S01]  /*1a2e0*/  LOP3.LUT R208, R0, 0x3c, RZ, 0xfc, !PT ;  /* 0x0000003c00d07812 */ /* 0x000fe200078efcff */
[----:B---3--:R1:W-:Y:S04]  /*1a2f0*/  @P5 STG.E.U8 desc[UR26][R206.64], R219 ;  /* 0x000000dbce005986 */ /* 0x0083e8000c10111a */
[----:B-1----:R-:W2:Y:S01]  /*1a300*/  LDL.LU R219, [R1+0x368] ;  /* 0x0003680001db7983 */ /* 0x002ea20000300800 */
[----:B0-----:R-:W-:Y:S01]  /*1a310*/  ISETP.LT.AND P4, PT, R208, UR4, !P2 ;  /* 0x00000004d0007c0c */ /* 0x001fe2000d781270 */
[----:B------:R-:W0:Y:S01]  /*1a320*/  LDCU UR4, c[0x0][0x39c] ;  /* 0x00007380ff0477ac */ /* 0x000e220008000800 */
[----:B------:R-:W-:-:S02]  /*1a330*/  LOP3.LUT R204, R0, 0x3d, RZ, 0xfc, !PT ;  /* 0x0000003d00cc7812 */ /* 0x000fc400078efcff */
[----:B------:R-:W-:Y:S02]  /*1a340*/  LOP3.LUT R200, R0, 0x3e, RZ, 0xfc, !PT ;  /* 0x0000003e00c87812 */ /* 0x000fe400078efcff */
[----:B0-----:R-:W-:Y:S01]  /*1a350*/  ISETP.LT.AND P6, PT, R204, UR4, !P2 ;  /* 0x00000004cc007c0c */ /* 0x001fe2000d7c1270 */
[----:B------:R-:W0:Y:S01]  /*1a360*/  LDCU UR4, c[0x0][0x39c] ;  /* 0x00007380ff0477ac */ /* 0x000e220008000800 */
[----:B------:R-:W-:Y:S02]  /*1a370*/  LOP3.LUT R196, R0, 0x3f, RZ, 0xfc, !PT ;  /* 0x0000003f00c47812 */ /* 0x000fe400078efcff */
[----:B0-----:R-:W-:Y:S01]  /*1a380*/  ISETP.LT.AND P1, PT, R200, UR4, !P2 ;  /* 0x00000004c8007c0c */ /* 0x001fe2000d721270 */
[----:B------:R-:W0:Y:S01]  /*1a390*/  LDCU UR4, c[0x0][0x39c] ;  /* 0x00007380ff0477ac */ /* 0x000e220008000800 */
[----:B----4-:R-:W-:Y:S02]  /*1a3a0*/  PRMT R199, R250, 0x9910, RZ ;  /* 0x00009910fac77816 */ /* 0x010fe400000000ff */
[----:B------:R-:W-:-:S02]  /*1a3b0*/  SHF.R.S32.HI R197, RZ, 0x8, R197 ;  /* 0x00000008ffc57819 */ /* 0x000fc400000114c5 */
[----:B------:R-:W-:Y:S01]  /*1a3c0*/  SHF.R.S32.HI R199, RZ, 0x8, R199 ;  /* 0x00000008ffc77819 */ /* 0x000fe200000114c7 */
[----:B------:R-:W-:Y:S01]  /*1a3d0*/  VIADD R252, R252, UR5 ;  /* 0x00000005fcfc7c36 */ /* 0x000fe20008000000 */
[----:B------:R-:W-:Y:S01]  /*1a3e0*/  LOP3.LUT R198, R0, 0x41, RZ, 0xfc, !PT ;  /* 0x0000004100c67812 */ /* 0x000fe200078efcff */
[----:B------:R-:W-:Y:S01]  /*1a3f0*/  @P3 STG.E.U8 desc[UR26][R210.64], R197 ;  /* 0x000000c5d2003986 */ /* 0x000fe2000c10111a */
[----:B------:R-:W-:-:S03]  /*1a400*/  F2FP.SATFINITE.E5M2.F32.PACK_AB_MERGE_C R203, R133, R132, RZ ;  /* 0x0000008485cb723e */ /* 0x000fc600048060ff */
[----:B------:R-:W-:Y:S01]  /*1a410*/  @P4 STG.E.U8 desc[UR26][R214.64], R250 ;  /* 0x000000fad6004986 */ /* 0x000fe2000c10111a */
[----:B0-----:R-:W-:Y:S01]  /*1a420*/  ISETP.LT.AND P5, PT, R196, UR4, !P2 ;  /* 0x00000004c4007c0c */ /* 0x001fe2000d7a1270 */
[----:B------:R-:W0:Y:S01]  /*1a430*/  LDCU UR4, c[0x0][0x39c] ;  /* 0x00007380ff0477ac */ /* 0x000e220008000800 */
[----:B------:R-:W-:Y:S02]  /*1a440*/  LOP3.LUT R196, R0, 0x40, RZ, 0xfc, !PT ;  /* 0x0000004000c47812 */ /* 0x000fe400078efcff */
[----:B------:R-:W-:Y:S01]  /*1a450*/  ISETP.LT.AND P4, PT, R198, UR7, !P2 ;  /* 0x00000007c6007c0c */ /* 0x000fe2000d781270 */
[----:B------:R-:W-:Y:S01]  /*1a460*/  VIADD R198, R252, UR5 ;  /* 0x00000005fcc67c36 */ /* 0x000fe20008000000 */
[----:B------:R-:W-:Y:S01]  /*1a470*/  ISETP.LT.AND P3, PT, R196, UR6, !P2 ;  /* 0x00000006c4007c0c */ /* 0x000fe2000d761270 */
[----:B------:R-:W1:Y:S01]  /*1a480*/  LDCU UR7, c[0x0][0x39c] ;  /* 0x00007380ff0777ac */ /* 0x000e620008000800 */
[----:B------:R-:W-:Y:S02]  /*1a490*/  LOP3.LUT R196, R0, 0x42, RZ, 0xfc, !PT ;  /* 0x0000004200c47812 */ /* 0x000fe400078efcff */
[----:B-----5:R-:W-:Y:S01]  /*1a4a0*/  PRMT R201, R251, 0x9910, RZ ;  /* 0x00009910fbc97816 */ /* 0x020fe200000000ff */
[----:B------:R-:W3:Y:S03]  /*1a4b0*/  LDCU UR6, c[0x0][0x39c] ;  /* 0x00007380ff0677ac */ /* 0x000ee60008000800 */
[----:B------:R-:W-:-:S02]  /*1a4c0*/  SHF.R.S32.HI R201, RZ, 0x8, R201 ;  /* 0x00000008ffc97819 */ /* 0x000fc400000114c9 */
[----:B------:R-:W-:Y:S02]  /*1a4d0*/  PRMT R202, R203, 0x9910, RZ ;  /* 0x00009910cbca7816 */ /* 0x000fe400000000ff */
[----:B------:R-:W-:Y:S02]  /*1a4e0*/  LOP3.LUT R204, R0, 0x44, RZ, 0xfc, !PT ;  /* 0x0000004400cc7812 */ /* 0x000fe400078efcff */
[----:B------:R-:W-:-:S04]  /*1a4f0*/  F2FP.SATFINITE.E5M2.F32.PACK_AB_MERGE_C R137, R137, R136, RZ ;  /* 0x000000888989723e */ /* 0x000fc800048060ff */
[----:B------:R-:W-:Y:S02]  /*1a500*/  PRMT R136, R137, 0x9910, RZ ;  /* 0x0000991089887816 */ /* 0x000fe400000000ff */
[----:B------:R-:W-:Y:S02]  /*1a510*/  F2FP.SATFINITE.E5M2.F32.PACK_AB_MERGE_C R143, R143, R142, RZ ;  /* 0x0000008e8f8f723e */ /* 0x000fe400048060ff */
[----:B------:R-:W-:Y:S02]  /*1a520*/  F2FP.SATFINITE.E5M2.F32.PACK_AB_MERGE_C R145, R145, R144, RZ ;  /* 0x000000909191723e */ /* 0x000fe400048060ff */
[----:B------:R-:W-:Y:S02]  /*1a530*/  F2FP.SATFINITE.E5M2.F32.PACK_AB_MERGE_C R147, R147, R146, RZ ;  /* 0x000000929393723e */ /* 0x000fe400048060ff */
[----:B------:R-:W-:Y:S02]  /*1a540*/  F2FP.SATFINITE.E5M2.F32.PACK_AB_MERGE_C R149, R149, R148, RZ ;  /* 0x000000949595723e */ /* 0x000fe400048060ff */
[----:B------:R-:W-:-:S02]  /*1a550*/  F2FP.SATFINITE.E5M2.F32.PACK_AB_MERGE_C R151, R151, R150, RZ ;  /* 0x000000969797723e */ /* 0x000fc400048060ff */
[----:B------:R-:W-:Y:S02]  /*1a560*/  F2FP.SATFINITE.E5M2.F32.PACK_AB_MERGE_C R153, R153, R152, RZ ;  /* 0x000000989999723e */ /* 0x000fe400048060ff */
[----:B------:R-:W-:Y:S02]  /*1a570*/  LOP3.LUT R142, R0, 0x56, RZ, 0xfc, !PT ;  /* 0x00000056008e7812 */ /* 0x000fe400078efcff */
[----:B------:R-:W-:Y:S01]  /*1a580*/  F2FP.SATFINITE.E5M2.F32.PACK_AB_MERGE_C R155, R155, R154, RZ ;  /* 0x0000009a9b9b723e */ /* 0x000fe200048060ff */
[----:B--2---:R2:W-:Y:S04]  /*1a590*/  @P6 STG.E.U8 desc[UR26][R218.64], R199 ;  /* 0x000000c7da006986 */ /* 0x0045e8000c10111a */
[----:B------:R-:W-:Y:S01]  /*1a5a0*/  @P1 STG.E.U8 desc[UR26][R246.64], R251 ;  /* 0x000000fbf6001986 */ /* 0x000fe2000c10111a */
[----:B------:R-:W-:-:S02]  /*1a5b0*/  IADD3 R132, P1, PT, R252, R3, RZ ;  /* 0x00000003fc847210 */ /* 0x000fc40007f3e0ff */
[----:B------:R-:W-:Y:S02]  /*1a5c0*/  ISETP.LT.AND P6, PT, R196, UR8, !P2 ;  /* 0x00000008c4007c0c */ /* 0x000fe4000d7c1270 */
[-C--:B------:R-:W-:Y:S02]  /*1a5d0*/  LEA.HI.X.SX32 R133, R252, R2.reuse, 0x1, P1 ;  /* 0x00000002fc857211 */ /* 0x080fe400008f0eff */
[-C--:B------:R-:W-:Y:S02]  /*1a5e0*/  IADD3 R196, P1, PT, R198, R3.reuse, RZ ;  /* 0x00000003c6c47210 */ /* 0x080fe40007f3e0ff */
[----:B--2---:R-:W-:Y:S02]  /*1a5f0*/  LOP3.LUT R199, R0, 0x43, RZ, 0xfc, !PT ;  /* 0x0000004300c77812 */ /* 0x004fe400078efcff */
[C---:B------:R-:W-:Y:S02]  /*1a600*/  LEA.HI.X.SX32 R197, R198.reuse, R2, 0x1, P1 ;  /* 0x00000002c6c57211 */ /* 0x040fe400008f0eff */
[----:B0-----:R-:W-:Y:S01]  /*1a610*/  ISETP.LT.AND P1, PT, R199, UR4, !P2 ;  /* 0x00000004c7007c0c */ /* 0x001fe2000d721270 */
[----:B------:R-:W0:Y:S01]  /*1a620*/  LDCU UR4, c[0x0][0x39c] ;  /* 0x00007380ff0477ac */ /* 0x000e220008000800 */
[----:B------:R-:W-:Y:S01]  /*1a630*/  VIADD R199, R198, UR5 ;  /* 0x00000005c6c77c36 */ /* 0x000fe20008000000 */
[----:B------:R2:W-:Y:S04]  /*1a640*/  @P5 STG.E.U8 desc[UR26][R132.64], R201 ;  /* 0x000000c984005986 */ /* 0x0005e8000c10111a */
[----:B------:R4:W-:Y:S01]  /*1a650*/  @P3 STG.E.U8 desc[UR26][R196.64], R203 ;  /* 0x000000cbc4003986 */ /* 0x0009e2000c10111a */
[C---:B------:R-:W-:Y:S01]  /*1a660*/  IADD3 R198, P3, PT, R199.reuse, R3, RZ ;  /* 0x00000003c7c67210 */ /* 0x040fe20007f7e0ff */
[----:B------:R-:W-:-:S03]  /*1a670*/  VIADD R200, R199, UR5 ;  /* 0x00000005c7c87c36 */ /* 0x000fc60008000000 */
[-C--:B------:R-:W-:Y:S02]  /*1a680*/  LEA.HI.X.SX32 R199, R199, R2.reuse, 0x1, P3 ;  /* 0x00000002c7c77211 */ /* 0x080fe400018f0eff */
[----:B--2---:R-:W-:Y:S02]  /*1a690*/  SHF.R.S32.HI R201, RZ, 0x8, R202 ;  /* 0x00000008ffc97819 */ /* 0x004fe400000114ca */
[----:B------:R-:W-:Y:S02]  /*1a6a0*/  LOP3.LUT R133, R0, 0x45, RZ, 0xfc, !PT ;  /* 0x0000004500857812 */ /* 0x000fe400078efcff */
[----:B------:R-:W-:Y:S01]  /*1a6b0*/  IADD3 R132, P5, PT, R200, R3, RZ ;  /* 0x00000003c8847210 */ /* 0x000fe20007fbe0ff */
[----:B------:R2:W-:Y:S01]  /*1a6c0*/  @P4 STG.E.U8 desc[UR26][R198.64], R201 ;  /* 0x000000c9c6004986 */ /* 0x0005e2000c10111a */
[----:B----4-:R-:W-:Y:S02]  /*1a6d0*/  LOP3.LUT R196, R0, 0x46, RZ, 0xfc, !PT ;  /* 0x0000004600c47812 */ /* 0x010fe400078efcff */
[----:B-1----:R-:W-:Y:S01]  /*1a6e0*/  ISETP.LT.AND P4, PT, R133, UR7, !P2 ;  /* 0x0000000785007c0c */ /* 0x002fe2000d781270 */
[----:B------:R-:W1:Y:S01]  /*1a6f0*/  LDCU UR7, c[0x0][0x39c] ;  /* 0x00007380ff0777ac */ /* 0x000e620008000800 */
[C---:B------:R-:W-:Y:S01]  /*1a700*/  LEA.HI.X.SX32 R133, R200.reuse, R2, 0x1, P5 ;  /* 0x00000002c8857211 */ /* 0x040fe200028f0eff */
[----:B------:R-:W-:Y:S01]  /*1a710*/  VIADD R200, R200, UR5 ;  /* 0x00000005c8c87c36 */ /* 0x000fe20008000000 */
[----:B------:R-:W-:-:S02]  /*1a720*/  F2FP.SATFINITE.E5M2.F32.PACK_AB_MERGE_C R203, R135, R134, RZ ;  /* 0x0000008687cb723e */ /* 0x000fc400048060ff */
[----:B0-----:R-:W-:Y:S01]  /*1a730*/  ISETP.LT.AND P5, PT, R196, UR4, !P2 ;  /* 0x00000004c4007c0c */ /* 0x001fe2000d7a1270 */
[----:B------:R-:W0:Y:S01]  /*1a740*/  LDCU UR4, c[0x0][0x39c] ;  /* 0x00007380ff0477ac */ /* 0x000e220008000800 */
[----:B------:R-:W-:Y:S01]  /*1a750*/  PRMT R135, R203, 0x9910, RZ ;  /* 0x00009910cb877816 */ /* 0x000fe200000000ff */
[----:B------:R4:W-:Y:S01]  /*1a760*/  @P6 STG.E.U8 desc[UR26][R132.64], R203 ;  /* 0x000000cb84006986 */ /* 0x0009e2000c10111a */
[----:B---3--:R-:W-:Y:S01]  /*1a770*/  ISETP.LT.AND P3, PT, R204, UR6, !P2 ;  /* 0x00000006cc007c0c */ /* 0x008fe2000d761270 */
[----:B------:R-:W3:Y:S01]  /*1a780*/  LDCU UR6, c[0x0][0x39c] ;  /* 0x00007380ff0677ac */ /* 0x000ee20008000800 */
[C---:B------:R-:W-:Y:S01]  /*1a790*/  IADD3 R134, P6, PT, R200.reuse, R3, RZ ;  /* 0x00000003c8867210 */ /* 0x040fe20007fde0ff */
[C---:B--2---:R-:W-:Y:S02]  /*1a7a0*/  VIADD R198, R200.reuse, UR5 ;  /* 0x00000005c8c67c36 */ /* 0x044fe40008000000 */
[----:B------:R-:W-:Y:S01]  /*1a7b0*/  IMAD.MOV.U32 R199, RZ, RZ, R135 ;  /* 0x000000ffffc77224 */ /* 0x000fe200078e0087 */
[----:B------:R-:W-:-:S02]  /*1a7c0*/  LEA.HI.X.SX32 R135, R200, R2, 0x1, P6 ;  /* 0x00000002c8877211 */ /* 0x000fc400030f0eff */
[CC--:B------:R-:W-:Y:S02]  /*1a7d0*/  IADD3 R196, P6, PT, R198.reuse, R3.reuse, RZ ;  /* 0x00000003c6c47210 */ /* 0x0c0fe40007fde0ff */
[----:B------:R-:W-:Y:S02]  /*1a7e0*/  SHF.R.S32.HI R199, RZ, 0x8, R199 ;  /* 0x00000008ffc77819 */ /* 0x000fe400000114c7 */
[C---:B------:R-:W-:Y:S01]  /*1a7f0*/  LEA.HI.X.SX32 R197, R198.reuse, R2, 0x1, P6 ;  /* 0x00000002c6c57211 */ /* 0x040fe200030f0eff */
[----:B------:R-:W-:Y:S01]  /*1a800*/  VIADD R198, R198, UR5 ;  /* 0x00000005c6c67c36 */ /* 0x000fe20008000000 */
[C---:B----4-:R-:W-:Y:S01]  /*1a810*/  LOP3.LUT R132, R0.reuse, 0x47, RZ, 0xfc, !PT ;  /* 0x0000004700847812 */ /* 0x050fe200078efcff */
[----:B------:R2:W-:Y:S01]  /*1a820*/  @P1 STG.E.U8 desc[UR26][R134.64], R199 ;  /* 0x000000c786001986 */ /* 0x0005e2000c10111a */
[----:B------:R-:W-:Y:S02]  /*1a830*/  LOP3.LUT R133, R0, 0x48, RZ, 0xfc, !PT ;  /* 0x0000004800857812 */ /* 0x000fe400078efcff */
[----:B0-----:R-:W-:Y:S01]  /*1a840*/  ISETP.LT.AND P1, PT, R132, UR4, !P2 ;  /* 0x0000000484007c0c */ /* 0x001fe2000d721270 */
[----:B------:R0:W-:Y:S01]  /*1a850*/  @P3 STG.E.U8 desc[UR26][R196.64], R137 ;  /* 0x00000089c4003986 */ /* 0x0001e2000c10111a */
[----:B------:R-:W-:Y:S01]  /*1a860*/  IADD3 R132, P6, PT, R198, R3, RZ ;  /* 0x00000003c6847210 */ /* 0x000fe20007fde0ff */
[----:B------:R-:W4:Y:S01]  /*1a870*/  LDCU UR4, c[0x0][0x39c] ;  /* 0x00007380ff0477ac */ /* 0x000f220008000800 */
[----:B---3--:R-:W-:-:S02]  /*1a880*/  ISETP.LT.AND P3, PT, R133, UR6, !P2 ;  /* 0x0000000685007c0c */ /* 0x008fc4000d761270 */
[C---:B------:R-:W-:Y:S01]  /*1a890*/  LEA.HI.X.SX32 R133, R198.reuse, R2, 0x1, P6 ;  /* 0x00000002c6857211 */ /* 0x040fe200030f0eff */
[----:B------:R-:W-:Y:S01]  /*1a8a0*/  VIADD R198, R198, UR5 ;  /* 0x00000005c6c67c36 */ /* 0x000fe20008000000 */
[----:B------:R-:W3:Y:S01]  /*1a8b0*/  LDCU UR6, c[0x0][0x39c] ;  /* 0x00007380ff0677ac */ /* 0x000ee20008000800 */
[----:B--2---:R-:W-:Y:S02]  /*1a8c0*/  SHF.R.S32.HI R199, RZ, 0x8, R136 ;  /* 0x00000008ffc77819 */ /* 0x004fe40000011488 */
[----:B0-----:R-:W-:-:S03]  /*1a8d0*/  F2FP.SATFINITE.E5M2.F32.PACK_AB_MERGE_C R197, R139, R138, RZ ;  /* 0x0000008a8bc5723e */ /* 0x001fc600048060ff */
[----:B------:R0:W-:Y:S01]  /*1a8e0*/  @P4 STG.E.U8 desc[UR26][R132.64], R199 ;  /* 0x000000c784004986 */ /* 0x0001e2000c10111a */
[CC--:B------:R-:W-:Y:S01]  /*1a8f0*/  IADD3 R134, P4, PT, R198.reuse, R3.reuse, RZ ;  /* 0x00000003c6867210 */ /* 0x0c0fe20007f9e0ff */
[C---:B------:R-:W-:Y:S01]  /*1a900*/  VIADD R138, R198.reuse, UR5 ;  /* 0x00000005c68a7c36 */ /* 0x040fe20008000000 */
[----:B------:R-:W-:Y:S02]  /*1a910*/  PRMT R139, R197, 0x9910, RZ ;  /* 0x00009910c58b7816 */ /* 0x000fe400000000ff */
[-C--:B------:R-:W-:Y:S02]  /*1a920*/  LEA.HI.X.SX32 R135, R198, R2.reuse, 0x1, P4 ;  /* 0x00000002c6877211 */ /* 0x080fe400020f0eff */
[C---:B------:R-:W-:Y:S02]  /*1a930*/  IADD3 R136, P4, PT, R138.reuse, R3, RZ ;  /* 0x000000038a887210 */ /* 0x040fe40007f9e0ff */
[----:B------:R-:W-:Y:S02]  /*1a940*/  SHF.R.S32.HI R139, RZ, 0x8, R139 ;  /* 0x00000008ff8b7819 */ /* 0x000fe4000001148b */
[C---:B------:R-:W-:Y:S01]  /*1a950*/  LEA.HI.X.SX32 R137, R138.reuse, R2, 0x1, P4 ;  /* 0x000000028a897211 */ /* 0x040fe200020f0eff */
[----:B------:R-:W-:Y:S01]  /*1a960*/  VIADD R138, R138, UR5 ;  /* 0x000000058a8a7c36 */ /* 0x000fe20008000000 */
[----:B------:R2:W-:Y:S01]  /*1a970*/  @P5 STG.E.U8 desc[UR26][R134.64], R197 ;  /* 0x000000c586005986 */ /* 0x0005e2000c10111a */
[----:B------:R-:W-:-:S02]  /*1a980*/  LOP3.LUT R196, R0, 0x4a, RZ, 0xfc, !PT ;  /* 0x0000004a00c47812 */ /* 0x000fc400078efcff */
[----:B0-----:R-:W-:Y:S01]  /*1a990*/  LOP3.LUT R133, R0, 0x4b, RZ, 0xfc, !PT ;  /* 0x0000004b00857812 */ /* 0x001fe200078efcff */
[----:B------:R0:W-:Y:S01]  /*1a9a0*/  @P1 STG.E.U8 desc[UR26][R136.64], R139 ;  /* 0x0000008b88001986 */ /* 0x0001e2000c10111a */
[-C--:B------:R-:W-:Y:S02]  /*1a9b0*/  IADD3 R132, P1, PT, R138, R3.reuse, RZ ;  /* 0x000000038a847210 */ /* 0x080fe40007f3e0ff */
[----:B------:R-:W-:Y:S02]  /*1a9c0*/  LOP3.LUT R200, R0, 0x49, RZ, 0xfc, !PT ;  /* 0x0000004900c87812 */ /* 0x000fe400078efcff */
[----:B----4-:R-:W-:Y:S01]  /*1a9d0*/  ISETP.LT.AND P4, PT, R196, UR4, !P2 ;  /* 0x00000004c4007c0c */ /* 0x010fe2000d781270 */
[----:B------:R-:W4:Y:S01]  /*1a9e0*/  LDCU UR4, c[0x0][0x39c] ;  /* 0x00007380ff0477ac */ /* 0x000f220008000800 */
[----:B---3--:R-:W-:Y:S02]  /*1a9f0*/  ISETP.LT.AND P5, PT, R133, UR6, !P2 ;  /* 0x0000000685007c0c */ /* 0x008fe4000d7a1270 */
[----:B------:R-:W-:Y:S01]  /*1aa00*/  F2FP.SATFINITE.E5M2.F32.PACK_AB_MERGE_C R199, R141, R140, RZ ;  /* 0x0000008c8dc7723e */ /* 0x000fe200048060ff */
[----:B------:R-:W3:Y:S01]  /*1aa10*/  LDCU UR6, c[0x0][0x39c] ;  /* 0x00007380ff0677ac */ /* 0x000ee20008000800 */
[C---:B------:R-:W-:Y:S01]  /*1aa20*/  LEA.HI.X.SX32 R133, R138.reuse, R2, 0x1, P1 ;  /* 0x000000028a857211 */ /* 0x040fe200008f0eff */
[----:B------:R-:W-:Y:S01]  /*1aa30*/  VIADD R138, R138, UR5 ;  /* 0x000000058a8a7c36 */ /* 0x000fe20008000000 */
[----:B-1----:R-:W-:Y:S01]  /*1aa40*/  ISETP.LT.AND P6, PT, R200, UR7, !P2 ;  /* 0x00000007c8007c0c */ /* 0x002fe2000d7c1270 */
[----:B------:R-:W1:Y:S02]  /*1aa50*/  LDCU UR7, c[0x0][0x39c] ;  /* 0x00007380ff0777ac */ /* 0x000e640008000800 */
[----:B------:R5:W-:Y:S01]  /*1aa60*/  @P3 STG.E.U8 desc[UR26][R132.64], R199 ;  /* 0x000000c784003986 */ /* 0x000be2000c10111a */
[C---:B--2---:R-:W-:Y:S01]  /*1aa70*/  IADD3 R134, P3, PT, R138.reuse, R3, RZ ;  /* 0x000000038a867210 */ /* 0x044fe20007f7e0ff */
[----:B0-----:R-:W-:Y:S01]  /*1aa80*/  VIADD R139, R138, UR5 ;  /* 0x000000058a8b7c36 */ /* 0x001fe20008000000 */
[----:B------:R-:W-:-:S02]  /*1aa90*/  PRMT R141, R199, 0x9910, RZ ;  /* 0x00009910c78d7816 */ /* 0x000fc400000000ff */
[-C--:B------:R-:W-:Y:S02]  /*1aaa0*/  LEA.HI.X.SX32 R135, R138, R2.reuse, 0x1, P3 ;  /* 0x000000028a877211 */ /* 0x080fe400018f0eff */
[CC--:B------:R-:W-:Y:S02]  /*1aab0*/  IADD3 R136, P3, PT, R139.reuse, R3.reuse, RZ ;  /* 0x000000038b887210 */ /* 0x0c0fe40007f7e0ff */
[----:B------:R-:W-:Y:S02]  /*1aac0*/  SHF.R.S32.HI R141, RZ, 0x8, R141 ;  /* 0x00000008ff8d7819 */ /* 0x000fe4000001148d */
[C---:B------:R-:W-:Y:S02]  /*1aad0*/  LOP3.LUT R138, R0.reuse, 0x4d, RZ, 0xfc, !PT ;  /* 0x0000004d008a7812 */ /* 0x040fe400078efcff */
[C---:B------:R-:W-:Y:S01]  /*1aae0*/  LEA.HI.X.SX32 R137, R139.reuse, R2, 0x1, P3 ;  /* 0x000000028b897211 */ /* 0x040fe200018f0eff */
[----:B------:R-:W-:Y:S01]  /*1aaf0*/  VIADD R139, R139, UR5 ;  /* 0x000000058b8b7c36 */ /* 0x000fe20008000000 */
[----:B------:R-:W-:Y:S01]  /*1ab00*/  LOP3.LUT R196, R0, 0x4c, RZ, 0xfc, !PT ;  /* 0x0000004c00c47812 */ /* 0x000fe200078efcff */
[----:B------:R0:W-:Y:S01]  /*1ab10*/  @P6 STG.E.U8 desc[UR26][R134.64], R141 ;  /* 0x0000008d86006986 */ /* 0x0001e2000c10111a */
[----:B----4-:R-:W-:Y:S01]  /*1ab20*/  ISETP.LT.AND P3, PT, R138, UR4, !P2 ;  /* 0x000000048a007c0c */ /* 0x010fe2000d761270 */
[----:B------:R-:W2:Y:S01]  /*1ab30*/  LDCU UR4, c[0x0][0x39c] ;  /* 0x00007380ff0477ac */ /* 0x000ea20008000800 */
[----:B------:R-:W-:Y:S01]  /*1ab40*/  PRMT R138, R143, 0x9910, RZ ;  /* 0x000099108f8a7816 */ /* 0x000fe200000000ff */
[----:B------:R4:W-:Y:S01]  /*1ab50*/  @P4 STG.E.U8 desc[UR26][R136.64], R143 ;  /* 0x0000008f88004986 */ /* 0x0009e2000c10111a */
[----:B-----5:R-:W-:-:S02]  /*1ab60*/  IADD3 R132, P4, PT, R139, R3, RZ ;  /* 0x000000038b847210 */ /* 0x020fc40007f9e0ff */
[----:B-1----:R-:W-:Y:S01]  /*1ab70*/  ISETP.LT.AND P1, PT, R196, UR7, !P2 ;  /* 0x00000007c4007c0c */ /* 0x002fe2000d721270 */
[----:B------:R-:W1:Y:S01]  /*1ab80*/  LDCU UR7, c[0x0][0x39c] ;  /* 0x00007380ff0777ac */ /* 0x000e620008000800 */
[C---:B------:R-:W-:Y:S01]  /*1ab90*/  LEA.HI.X.SX32 R133, R139.reuse, R2, 0x1, P4 ;  /* 0x000000028b857211 */ /* 0x040fe200020f0eff */
[----:B------:R-:W-:Y:S01]  /*1aba0*/  VIADD R139, R139, UR5 ;  /* 0x000000058b8b7c36 */ /* 0x000fe20008000000 */
[----:B0-----:R-:W-:Y:S02]  /*1abb0*/  SHF.R.S32.HI R141, RZ, 0x8, R138 ;  /* 0x00000008ff8d7819 */ /* 0x001fe4000001148a */
[----:B------:R-:W-:-:S03]  /*1abc0*/  LOP3.LUT R140, R0, 0x4e, RZ, 0xfc, !PT ;  /* 0x0000004e008c7812 */ /* 0x000fc600078efcff */
[----:B------:R0:W-:Y:S01]  /*1abd0*/  @P5 STG.E.U8 desc[UR26][R132.64], R141 ;  /* 0x0000008d84005986 */ /* 0x0001e2000c10111a */
[C---:B------:R-:W-:Y:S01]  /*1abe0*/  IADD3 R134, P5, PT, R139.reuse, R3, RZ ;  /* 0x000000038b867210 */ /* 0x040fe20007fbe0ff */
[----:B------:R-:W-:Y:S01]  /*1abf0*/  VIADD R138, R139, UR5 ;  /* 0x000000058b8a7c36 */ /* 0x000fe20008000000 */
[----:B---3--:R-:W-:Y:S01]  /*1ac00*/  ISETP.LT.AND P4, PT, R140, UR6, !P2 ;  /* 0x000000068c007c0c */ /* 0x008fe2000d781270 */
[----:B------:R-:W3:Y:S01]  /*1ac10*/  LDCU UR6, c[0x0][0x39c] ;  /* 0x00007380ff0677ac */ /* 0x000ee20008000800 */
[----:B----4-:R-:W-:Y:S02]  /*1ac20*/  LOP3.LUT R136, R0, 0x4f, RZ, 0xfc, !PT ;  /* 0x0000004f00887812 */ /* 0x010fe400078efcff */
[----:B------:R-:W-:Y:S02]  /*1ac30*/  PRMT R140, R145, 0x9910, RZ ;  /* 0x00009910918c7816 */ /* 0x000fe400000000ff */
[----:B------:R-:W-:Y:S02]  /*1ac40*/  LEA.HI.X.SX32 R135, R139, R2, 0x1, P5 ;  /* 0x000000028b877211 */ /* 0x000fe400028f0eff */
[----:B--2---:R-:W-:-:S02]  /*1ac50*/  ISETP.LT.AND P5, PT, R136, UR4, !P2 ;  /* 0x0000000488007c0c */ /* 0x004fc4000d7a1270 */
[----:B------:R-:W-:Y:S01]  /*1ac60*/  LOP3.LUT R137, R0, 0x50, RZ, 0xfc, !PT ;  /* 0x0000005000897812 */ /* 0x000fe200078efcff */
[----:B------:R-:W-:Y:S01]  /*1ac70*/  IMAD.MOV.U32 R139, RZ, RZ, R140 ;  /* 0x000000ffff8b7224 */ /* 0x000fe200078e008c */
[C---:B------:R-:W-:Y:S01]  /*1ac80*/  IADD3 R136, P6, PT, R138.reuse, R3, RZ ;  /* 0x000000038a887210 */ /* 0x040fe20007fde0ff */
[----:B------:R2:W-:Y:S01]  /*1ac90*/  @P1 STG.E.U8 desc[UR26][R134.64], R145 ;  /* 0x0000009186001986 */ /* 0x0005e2000c10111a */
[----:B-1----:R-:W-:Y:S01]  /*1aca0*/  ISETP.LT.AND P1, PT, R137, UR7, !P2 ;  /* 0x0000000789007c0c */ /* 0x002fe2000d721270 */
[----:B------:R-:W1:Y:S01]  /*1acb0*/  LDCU UR4, c[0x0][0x39c] ;  /* 0x00007380ff0477ac */ /* 0x000e620008000800 */
[C---:B------:R-:W-:Y:S01]  /*1acc0*/  LEA.HI.X.SX32 R137, R138.reuse, R2, 0x1, P6 ;  /* 0x000000028a897211 */ /* 0x040fe200030f0eff */
[----:B------:R-:W-:Y:S01]  /*1acd0*/  VIADD R138, R138, UR5 ;  /* 0x000000058a8a7c36 */ /* 0x000fe20008000000 */
[----:B------:R-:W-:Y:S01]  /*1ace0*/  SHF.R.S32.HI R139, RZ, 0x8, R139 ;  /* 0x00000008ff8b7819 */ /* 0x000fe2000001148b */
[----:B------:R-:W4:Y:S01]  /*1acf0*/  LDCU UR7, c[0x0][0x39c] ;  /* 0x00007380ff0777ac */ /* 0x000f220008000800 */
[----:B0-----:R-:W-:-:S02]  /*1ad00*/  LOP3.LUT R133, R0, 0x51, RZ, 0xfc, !PT ;  /* 0x0000005100857812 */ /* 0x001fc400078efcff */
[CC--:B------:R-:W-:Y:S01]  /*1ad10*/  IADD3 R132, P6, PT, R138.reuse, R3.reuse, RZ ;  /* 0x000000038a847210 */ /* 0x0c0fe20007fde0ff */
[----:B------:R0:W-:Y:S01]  /*1ad20*/  @P3 STG.E.U8 desc[UR26][R136.64], R139 ;  /* 0x0000008b88003986 */ /* 0x0001e2000c10111a */
[----:B---3--:R-:W-:Y:S01]  /*1ad30*/  ISETP.LT.AND P3, PT, R133, UR6, !P2 ;  /* 0x0000000685007c0c */ /* 0x008fe2000d761270 */
[----:B------:R-:W3:Y:S01]  /*1ad40*/  LDCU UR6, c[0x0][0x39c] ;  /* 0x00007380ff0677ac */ /* 0x000ee20008000800 */
[CC--:B------:R-:W-:Y:S01]  /*1ad50*/  LEA.HI.X.SX32 R133, R138.reuse, R2.reuse, 0x1, P6 ;  /* 0x000000028a857211 */ /* 0x0c0fe200030f0eff */
[----:B------:R-:W-:Y:S01]  /*1ad60*/  VIADD R138, R138, UR5 ;  /* 0x000000058a8a7c36 */ /* 0x000fe20008000000 */
[----:B--2---:R-:W-:Y:S02]  /*1ad70*/  LOP3.LUT R135, R0, 0x52, RZ, 0xfc, !PT ;  /* 0x0000005200877812 */ /* 0x004fe400078efcff */
[----:B------:R-:W-:Y:S02]  /*1ad80*/  PRMT R141, R147, 0x9910, RZ ;  /* 0x00009910938d7816 */ /* 0x000fe400000000ff */
[C---:B------:R-:W-:Y:S01]  /*1ad90*/  IADD3 R134, P6, PT, R138.reuse, R3, RZ ;  /* 0x000000038a867210 */ /* 0x040fe20007fde0ff */
[----:B------:R2:W-:Y:S01]  /*1ada0*/  @P4 STG.E.U8 desc[UR26][R132.64], R147 ;  /* 0x0000009384004986 */ /* 0x0005e2000c10111a */
[----:B-1----:R-:W-:Y:S01]  /*1adb0*/  ISETP.LT.AND P4, PT, R135, UR4, !P2 ;  /* 0x0000000487007c0c */ /* 0x002fe2000d781270 */
[C---:B0-----:R-:W-:Y:S01]  /*1adc0*/  VIADD R139, R138.reuse, UR5 ;  /* 0x000000058a8b7c36 */ /* 0x041fe20008000000 */
[----:B------:R-:W-:Y:S01]  /*1add0*/  LEA.HI.X.SX32 R135, R138, R2, 0x1, P6 ;  /* 0x000000028a877211 */ /* 0x000fe200030f0eff */
[----:B------:R-:W0:Y:S01]  /*1ade0*/  LDCU UR4, c[0x0][0x39c] ;  /* 0x00007380ff0477ac */ /* 0x000e220008000800 */
[----:B------:R-:W-:-:S02]  /*1adf0*/  SHF.R.S32.HI R141, RZ, 0x8, R141 ;  /* 0x00000008ff8d7819 */ /* 0x000fc4000001148d */
[C---:B------:R-:W-:Y:S02]  /*1ae00*/  LOP3.LUT R137, R0.reuse, 0x53, RZ, 0xfc, !PT ;  /* 0x0000005300897812 */ /* 0x040fe400078efcff */
[-C--:B------:R-:W-:Y:S01]  /*1ae10*/  IADD3 R136, P6, PT, R139, R3.reuse, RZ ;  /* 0x000000038b887210 */ /* 0x080fe20007fde0ff */
[----:B------:R1:W-:Y:S01]  /*1ae20*/  @P5 STG.E.U8 desc[UR26][R134.64], R141 ;  /* 0x0000008d86005986 */ /* 0x0003e2000c10111a */
[----:B----4-:R-:W-:Y:S01]  /*1ae30*/  ISETP.LT.AND P5, PT, R137, UR7, !P2 ;  /* 0x0000000789007c0c */ /* 0x010fe2000d7a1270 */
[----:B------:R-:W4:Y:S01]  /*1ae40*/  LDCU UR7, c[0x0][0x39c] ;  /* 0x00007380ff0777ac */ /* 0x000f220008000800 */
[CC--:B------:R-:W-:Y:S01]  /*1ae50*/  LEA.HI.X.SX32 R137, R139.reuse, R2.reuse, 0x1, P6 ;  /* 0x000000028b897211 */ /* 0x0c0fe200030f0eff */
[----:B------:R-:W-:Y:S01]  /*1ae60*/  VIADD R139, R139, UR5 ;  /* 0x000000058b8b7c36 */ /* 0x000fe20008000000 */
[----:B------:R-:W-:Y:S02]  /*1ae70*/  LOP3.LUT R138, R0, 0x54, RZ, 0xfc, !PT ;  /* 0x00000054008a7812 */ /* 0x000fe400078efcff */
[----:B--2---:R-:W-:Y:S01]  /*1ae80*/  PRMT R133, R149, 0x9910, RZ ;  /* 0x0000991095857816 */ /* 0x004fe200000000ff */
[----:B------:R2:W-:Y:S01]  /*1ae90*/  @P1 STG.E.U8 desc[UR26][R136.64], R149 ;  /* 0x0000009588001986 */ /* 0x0005e2000c10111a */
[----:B---3--:R-:W-:Y:S01]  /*1aea0*/  ISETP.LT.AND P6, PT, R138, UR6, !P2 ;  /* 0x000000068a007c0c */ /* 0x008fe2000d7c1270 */
[C---:B------:R-:W-:Y:S01]  /*1aeb0*/  VIADD R138, R139.reuse, UR5 ;  /* 0x000000058b8a7c36 */ /* 0x040fe20008000000 */
[C---:B------:R-:W-:Y:S01]  /*1aec0*/  IADD3 R132, P1, PT, R139.reuse, R3, RZ ;  /* 0x000000038b847210 */ /* 0x040fe20007f3e0ff */
[----:B-1----:R-:W-:Y:S01]  /*1aed0*/  IMAD.MOV.U32 R141, RZ, RZ, R133 ;  /* 0x000000ffff8d7224 */ /* 0x002fe200078e0085 */
[----:B------:R-:W1:Y:S02]  /*1aee0*/  LDCU UR6, c[0x0][0x39c] ;  /* 0x00007380ff0677ac */ /* 0x000e640008000800 */
[----:B------:R-:W-:-:S02]  /*1aef0*/  LEA.HI.X.SX32 R133, R139, R2, 0x1, P1 ;  /* 0x000000028b857211 */ /* 0x000fc400008f0eff */
[----:B------:R-:W-:Y:S02]  /*1af00*/  IADD3 R134, P1, PT, R138, R3, RZ ;  /* 0x000000038a867210 */ /* 0x000fe40007f3e0ff */
[----:B------:R-:W-:Y:S02]  /*1af10*/  LOP3.LUT R139, R0, 0x55, RZ, 0xfc, !PT ;  /* 0x00000055008b7812 */ /* 0x000fe400078efcff */
[C---:B------:R-:W-:Y:S02]  /*1af20*/  LEA.HI.X.SX32 R135, R138.reuse, R2, 0x1, P1 ;  /* 0x000000028a877211 */ /* 0x040fe400008f0eff */
[----:B0-----:R-:W-:Y:S01]  /*1af30*/  ISETP.LT.AND P1, PT, R139, UR4, !P2 ;  /* 0x000000048b007c0c */ /* 0x001fe2000d721270 */
[----:B------:R-:W0:Y:S01]  /*1af40*/  LDCU UR4, c[0x0][0x39c] ;  /* 0x00007380ff0477ac */ /* 0x000e220008000800 */
[----:B------:R-:W-:Y:S01]  /*1af50*/  SHF.R.S32.HI R141, RZ, 0x8, R141 ;  /* 0x00000008ff8d7819 */ /* 0x000fe2000001148d */
[----:B------:R-:W-:Y:S01]  /*1af60*/  VIADD R138, R138, UR5 ;  /* 0x000000058a8a7c36 */ /* 0x000fe20008000000 */
[----:B------:R-:W-:-:S03]  /*1af70*/  PRMT R140, R151, 0x9910, RZ ;  /* 0x00009910978c7816 */ /* 0x000fc600000000ff */
[----:B------:R3:W-:Y:S01]  /*1af80*/  @P3 STG.E.U8 desc[UR26][R132.64], R141 ;  /* 0x0000008d84003986 */ /* 0x0007e2000c10111a */
[C---:B--2---:R-:W-:Y:S01]  /*1af90*/  IADD3 R136, P3, PT, R138.reuse, R3, RZ ;  /* 0x000000038a887210 */ /* 0x044fe20007f7e0ff */
[----:B------:R-:W-:-:S03]  /*1afa0*/  VIADD R139, R138, UR5 ;  /* 0x000000058a8b7c36 */ /* 0x000fc60008000000 */
[-C--:B------:R-:W-:Y:S01]  /*1afb0*/  LEA.HI.X.SX32 R137, R138, R2.reuse, 0x1, P3 ;  /* 0x000000028a897211 */ /* 0x080fe200018f0eff */
[----:B------:R2:W-:Y:S01]  /*1afc0*/  @P4 STG.E.U8 desc[UR26][R134.64], R151 ;  /* 0x0000009786004986 */ /* 0x0005e2000c10111a */
[----:B---3--:R-:W-:Y:S02]  /*1afd0*/  SHF.R.S32.HI R141, RZ, 0x8, R140 ;  /* 0x00000008ff8d7819 */ /* 0x008fe4000001148c */
[C---:B------:R-:W-:Y:S02]  /*1afe0*/  LOP3.LUT R133, R0.reuse, 0x57, RZ, 0xfc, !PT ;  /* 0x0000005700857812 */ /* 0x040fe400078efcff */
[-C--:B------:R-:W-:Y:S01]  /*1aff0*/  IADD3 R132, P4, PT, R139, R3.reuse, RZ ;  /* 0x000000038b847210 */ /* 0x080fe20007f9e0ff */
[----:B------:R3:W-:Y:S01]  /*1b000*/  @P5 STG.E.U8 desc[UR26][R136.64], R141 ;  /* 0x0000008d88005986 */ /* 0x0007e2000c10111a */
[----:B--2---:R-:W-:Y:S02]  /*1b010*/  LOP3.LUT R134, R0, 0x58, RZ, 0xfc, !PT ;  /* 0x0000005800867812 */ /* 0x004fe400078efcff */
[----:B----4-:R-:W-:Y:S01]  /*1b020*/  ISETP.LT.AND P5, PT, R133, UR7, !P2 ;  /* 0x0000000785007c0c */ /* 0x010fe2000d7a1270 */
[----:B------:R-:W2:Y:S01]  /*1b030*/  LDCU UR7, c[0x0][0x39c] ;  /* 0x00007380ff0777ac */ /* 0x000ea20008000800 */
[C---:B------:R-:W-:Y:S01]  /*1b040*/  LEA.HI.X.SX32 R133, R139.reuse, R2, 0x1, P4 ;  /* 0x000000028b857211 */ /* 0x040fe200020f0eff */
[----:B------:R-:W-:Y:S01]  /*1b050*/  VIADD R139, R139, UR5 ;  /* 0x000000058b8b7c36 */ /* 0x000fe20008000000 */
[----:B0-----:R-:W-:Y:S01]  /*1b060*/  ISETP.LT.AND P4, PT, R134, UR4, !P2 ;  /* 0x0000000486007c0c */ /* 0x001fe2000d781270 */
[----:B------:R-:W0:Y:S01]  /*1b070*/  LDCU UR4, c[0x0][0x39c] ;  /* 0x00007380ff0477ac */ /* 0x000e220008000800 */
[----:B------:R-:W-:Y:S01]  /*1b080*/  PRMT R135, R153, 0x9910, RZ ;  /* 0x0000991099877816 */ /* 0x000fe200000000ff */
[----:B------:R4:W-:Y:S01]  /*1b090*/  @P6 STG.E.U8 desc[UR26][R132.64], R153 ;  /* 0x0000009984006986 */ /* 0x0009e2000c10111a */
[----:B-1----:R-:W-:Y:S01]  /*1b0a0*/  ISETP.LT.AND P3, PT, R142, UR6, !P2 ;  /* 0x000000068e007c0c */ /* 0x002fe2000d761270 */
[----:B------:R-:W1:Y:S01]  /*1b0b0*/  LDCU UR6, c[0x0][0x39c] ;  /* 0x00007380ff0677ac */ /* 0x000e620008000800 */
[C---:B------:R-:W-:Y:S01]  /*1b0c0*/  IADD3 R134, P6, PT, R139.reuse, R3, RZ ;  /* 0x000000038b867210 */ /* 0x040fe20007fde0ff */
[----:B------:R-:W-:-:S02]  /*1b0d0*/  VIADD R138, R139, UR5 ;  /* 0x000000058b8a7c36 */ /* 0x000fc40008000000 */
[----:B---3--:R-:W-:Y:S01]  /*1b0e0*/  IMAD.MOV.U32 R137, RZ, RZ, R135 ;  /* 0x000000ffff897224 */ /* 0x008fe200078e0087 */
[-C--:B------:R-:W-:Y:S02]  /*1b0f0*/  LEA.HI.X.SX32 R135, R139, R2.reuse, 0x1, P6 ;  /* 0x000000028b877211 */ /* 0x080fe400030f0eff */
[C---:B------:R-:W-:Y:S02]  /*1b100*/  IADD3 R136, P6, PT, R138.reuse, R3, RZ ;  /* 0x000000038a887210 */ /* 0x040fe40007fde0ff */
[----:B------:R-:W-:Y:S02]  /*1b110*/  SHF.R.S32.HI R139, RZ, 0x8, R137 ;  /* 0x00000008ff8b7819 */ /* 0x000fe40000011489 */
[C---:B------:R-:W-:Y:S01]  /*1b120*/  LEA.HI.X.SX32 R137, R138.reuse, R2, 0x1, P6 ;  /* 0x000000028a897211 */ /* 0x040fe200030f0eff */
[----:B------:R-:W-:Y:S01]  /*1b130*/  VIADD R138, R138, UR5 ;  /* 0x000000058a8a7c36 */ /* 0x000fe20008000000 */
[C---:B----4-:R-:W-:Y:S01]  /*1b140*/  LOP3.LUT R132, R0.reuse, 0x59, RZ, 0xfc, !PT ;  /* 0x0000005900847812 */ /* 0x050fe200078efcff */
[----:B------:R3:W-:Y:S01]  /*1b150*/  @P1 STG.E.U8 desc[UR26][R134.64], R139 ;  /* 0x0000008b86001986 */ /* 0x0007e2000c10111a */
[----:B------:R-:W-:-:S02]  /*1b160*/  LOP3.LUT R133, R0, 0x5a, RZ, 0xfc, !PT ;  /* 0x0000005a00857812 */ /* 0x000fc400078efcff */
[----:B0-----:R-:W-:Y:S02]  /*1b170*/  ISETP.LT.AND P1, PT, R132, UR4, !P2 ;  /* 0x0000000484007c0c */ /* 0x001fe4000d721270 */
[----:B------:R-:W-:Y:S01]  /*1b180*/  PRMT R141, R155, 0x9910, RZ ;  /* 0x000099109b8d7816 */ /* 0x000fe200000000ff */
[----:B------:R0:W-:Y:S01]  /*1b190*/  @P3 STG.E.U8 desc[UR26][R136.64], R155 ;  /* 0x0000009b88003986 */ /* 0x0001e2000c10111a */
[C---:B------:R-:W-:Y:S01]  /*1b1a0*/  IADD3 R132, P6, PT, R138.reuse, R3, RZ ;  /* 0x000000038a847210 */ /* 0x040fe20007fde0ff */
[----:B------:R-:W4:Y:S01]  /*1b1b0*/  LDCU UR4, c[0x0][0x39c] ;  /* 0x00007380ff0477ac */ /* 0x000f220008000800 */
[----:B-1----:R-:W-:Y:S02]  /*1b1c0*/  ISETP.LT.AND P3, PT, R133, UR6, !P2 ;  /* 0x0000000685007c0c */ /* 0x002fe4000d761270 */
[C---:B------:R-:W-:Y:S01]  /*1b1d0*/  LEA.HI.X.SX32 R133, R138.reuse, R2, 0x1, P6 ;  /* 0x000000028a857211 */ /* 0x040fe200030f0eff */
[----:B------:R-:W-:Y:S01]  /*1b1e0*/  VIADD R138, R138, UR5 ;  /* 0x000000058a8a7c36 */ /* 0x000fe20008000000 */
[----:B------:R-:W-:Y:S01]  /*1b1f0*/  SHF.R.S32.HI R141, RZ, 0x8, R141 ;  /* 0x00000008ff8d7819 */ /* 0x000fe2000001148d */
[----:B------:R-:W1:Y:S01]  /*1b200*/  LDCU UR6, c[0x0][0x39c] ;  /* 0x00007380ff0677ac */ /* 0x000e620008000800 */
[----:B------:R-:W-:Y:S01]  /*1b210*/  F2FP.SATFINITE.E5M2.F32.PACK_AB_MERGE_C R157, R157, R156, RZ ;  /* 0x0000009c9d9d723e */ /* 0x000fe200048060ff */
[----:B---3--:R-:W-:-:S02]  /*1b220*/  VIADD R139, R138, UR5 ;  /* 0x000000058a8b7c36 */ /* 0x008fc40008000000 */
[----:B------:R3:W-:Y:S01]  /*1b230*/  @P5 STG.E.U8 desc[UR26][R132.64], R141 ;  /* 0x0000008d84005986 */ /* 0x0007e2000c10111a */
[-C--:B------:R-:W-:Y:S02]  /*1b240*/  IADD3 R134, P5, PT, R138, R3.reuse, RZ ;  /* 0x000000038a867210 */ /* 0x080fe40007fbe0ff */
[----:B0-----:R-:W-:Y:S02]  /*1b250*/  PRMT R137, R157, 0x9910, RZ ;  /* 0x000099109d897816 */ /* 0x001fe400000000ff */
[----:B------:R-:W-:Y:S02]  /*1b260*/  LOP3.LUT R140, R0, 0x5b, RZ, 0xfc, !PT ;  /* 0x0000005b008c7812 */ /* 0x000fe400078efcff */
[-C--:B------:R-:W-:Y:S01]  /*1b270*/  LEA.HI.X.SX32 R135, R138, R2.reuse, 0x1, P5 ;  /* 0x000000028a877211 */ /* 0x080fe200028f0eff */
[----:B------:R-:W-:Y:S01]  /*1b280*/  IMAD.MOV.U32 R138, RZ, RZ, R137 ;  /* 0x000000ffff8a7224 */ /* 0x000fe200078e0089 */
[C---:B------:R-:W-:Y:S02]  /*1b290*/  IADD3 R136, P5, PT, R139.reuse, R3, RZ ;  /* 0x000000038b887210 */ /* 0x040fe40007fbe0ff */
[----:B--2---:R-:W-:Y:S01]  /*1b2a0*/  ISETP.LT.AND P6, PT, R140, UR7, !P2 ;  /* 0x000000078c007c0c */ /* 0x004fe2000d7c1270 */
[----:B------:R-:W0:Y:S01]  /*1b2b0*/  LDCU UR7, c[0x0][0x39c] ;  /* 0x00007380ff0777ac */ /* 0x000e220008000800 */
[C---:B------:R-:W-:Y:S01]  /*1b2c0*/  LEA.HI.X.SX32 R137, R139.reuse, R2, 0x1, P5 ;  /* 0x000000028b897211 */ /* 0x040fe200028f0eff */
[----:B------:R-:W-:Y:S01]  /*1b2d0*/  VIADD R139, R139, UR5 ;  /* 0x000000058b8b7c36 */ /* 0x000fe20008000000 */
[----:B---3--:R-:W-:Y:S01]  /*1b2e0*/  SHF.R.S32.HI R141, RZ, 0x8, R138 ;  /* 0x00000008ff8d7819 */ /* 0x008fe2000001148a */
[----:B------:R2:W-:Y:S01]  /*1b2f0*/  @P4 STG.E.U8 desc[UR26][R134.64], R157 ;  /* 0x0000009d86004986 */ /* 0x0005e2000c10111a */
[----:B------:R-:W-:-:S02]  /*1b300*/  LOP3.LUT R133, R0, 0x5d, RZ, 0xfc, !PT ;  /* 0x0000005d00857812 */ /* 0x000fc400078efcff */
[----:B------:R-:W-:Y:S01]  /*1b310*/  LOP3.LUT R140, R0, 0x5c, RZ, 0xfc, !PT ;  /* 0x0000005c008c7812 */ /* 0x000fe200078efcff */
[----:B------:R3:W-:Y:S01]  /*1b320*/  @P1 STG.E.U8 desc[UR26][R136.64], R141 ;  /* 0x0000008d88001986 */ /* 0x0007e2000c10111a */
[----:B------:R-:W-:Y:S02]  /*1b330*/  IADD3 R132, P1, PT, R139, R3, RZ ;  /* 0x000000038b847210 */ /* 0x000fe40007f3e0ff */
[----:B------:R-:W-:Y:S02]  /*1b340*/  F2FP.SATFINITE.E5M2.F32.PACK_AB_MERGE_C R159, R159, R158, RZ ;  /* 0x0000009e9f9f723e */ /* 0x000fe400048060ff */
[----:B-1----:R-:W-:Y:S01]  /*1b350*/  ISETP.LT.AND P5, PT, R133, UR6, !P2 ;  /* 0x0000000685007c0c */ /* 0x002fe2000d7a1270 */
[----:B------:R-:W1:Y:S01]  /*1b360*/  LDCU UR6, c[0x0][0x39c] ;  /* 0x00007380ff0677ac */ /* 0x000e620008000800 */
[----:B----4-:R-:W-:Y:S02]  /*1b370*/  ISETP.LT.AND P4, PT, R140, UR4, !P2 ;  /* 0x000000048c007c0c */ /* 0x010fe4000d781270 */
[C---:B------:R-:W-:Y:S01]  /*1b380*/  LEA.HI.X.SX32 R133, R139.reuse, R2, 0x1, P1 ;  /* 0x000000028b857211 */ /* 0x040fe200008f0eff */
[----:B------:R-:W4:Y:S01]  /*1b390*/  LDCU UR4, c[0x0][0x39c] ;  /* 0x00007380ff0477ac */ /* 0x000f220008000800 */
[----:B------:R-:W-:Y:S01]  /*1b3a0*/  VIADD R139, R139, UR5 ;  /* 0x000000058b8b7c36 */ /* 0x000fe20008000000 */
[----:B--2---:R-:W-:-:S02]  /*1b3b0*/  PRMT R135, R159, 0x9910, RZ ;  /* 0x000099109f877816 */ /* 0x004fc400000000ff */
[----:B------:R-:W-:Y:S01]  /*1b3c0*/  LOP3.LUT R138, R0, 0x5e, RZ, 0xfc, !PT ;  /* 0x0000005e008a7812 */ /* 0x000fe200078efcff */
[----:B------:R2:W-:Y:S01]  /*1b3d0*/  @P3 STG.E.U8 desc[UR26][R132.64], R159 ;  /* 0x0000009f84003986 */ /* 0x0005e2000c10111a */
[CC--:B------:R-:W-:Y:S01]  /*1b3e0*/  IADD3 R134, P3, PT, R139.reuse, R3.reuse, RZ ;  /* 0x000000038b867210 */ /* 0x0c0fe20007f7e0ff */
[----:B---3--:R-:W-:Y:S01]  /*1b3f0*/  IMAD.MOV.U32 R136, RZ, RZ, R135 ;  /* 0x000000ffff887224 */ /* 0x008fe200078e0087 */
[----:B0-----:R-:W-:Y:S01]  /*1b400*/  ISETP.LT.AND P1, PT, R138, UR7, !P2 ;  /* 0x000000078a007c0c */ /* 0x001fe2000d721270 */
[C---:B------:R-:W-:Y:S01]  /*1b410*/  VIADD R138, R139.reuse, UR5 ;  /* 0x000000058b8a7c36 */ /* 0x040fe20008000000 */
[----:B------:R-:W-:Y:S01]  /*1b420*/  LEA.HI.X.SX32 R135, R139, R2, 0x1, P3 ;  /* 0x000000028b877211 */ /* 0x000fe200018f0eff */
[----:B------:R-:W0:Y:S01]  /*1b430*/  LDCU UR7, c[0x0][0x39c] ;  /* 0x00007380ff0777ac */ /* 0x000e220008000800 */
[----:B------:R-:W-:Y:S02]  /*1b440*/  SHF.R.S32.HI R139, RZ, 0x8, R136 ;  /* 0x00000008ff8b7819 */ /* 0x000fe40000011488 */
[----:B------:R-:W-:-:S02]  /*1b450*/  IADD3 R136, P3, PT, R138, R3, RZ ;  /* 0x000000038a887210 */ /* 0x000fc40007f7e0ff */
[----:B------:R-:W-:Y:S02]  /*1b460*/  LOP3.LUT R140, R0, 0x5f, RZ, 0xfc, !PT ;  /* 0x0000005f008c7812 */ /* 0x000fe400078efcff */
[----:B------:R-:W-:Y:S02]  /*1b470*/  F2FP.SATFINITE.E5M2.F32.PACK_AB_MERGE_C R161, R161, R160, RZ ;  /* 0x000000a0a1a1723e */ /* 0x000fe400048060ff */
[C---:B------:R-:W-:Y:S01]  /*1b480*/  LEA.HI.X.SX32 R137, R138.reuse, R2, 0x1, P3 ;  /* 0x000000028a897211 */ /* 0x040fe200018f0eff */
[----:B------:R-:W-:Y:S01]  /*1b490*/  VIADD R138, R138, UR5 ;  /* 0x000000058a8a7c36 */ /* 0x000fe20008000000 */
[----:B----4-:R-:W-:Y:S01]  /*1b4a0*/  ISETP.LT.AND P3, PT, R140, UR4, !P2 ;  /* 0x000000048c007c0c */ /* 0x010fe2000d761270 */
[----:B------:R3:W-:Y:S01]  /*1b4b0*/  @P6 STG.E.U8 desc[UR26][R134.64], R139 ;  /* 0x0000008b86006986 */ /* 0x0007e2000c10111a */
[----:B------:R-:W4:Y:S01]  /*1b4c0*/  LDCU UR4, c[0x0][0x39c] ;  /* 0x00007380ff0477ac */ /* 0x000f220008000800 */
[----:B------:R-:W-:Y:S02]  /*1b4d0*/  PRMT R141, R161, 0x9910, RZ ;  /* 0x00009910a18d7816 */ /* 0x000fe400000000ff */
[----:B------:R5:W-:Y:S01]  /*1b4e0*/  @P4 STG.E.U8 desc[UR26][R136.64], R161 ;  /* 0x000000a188004986 */ /* 0x000be2000c10111a */
[----:B--2---:R-:W-:-:S02]  /*1b4f0*/  IADD3 R132, P4, PT, R138, R3, RZ ;  /* 0x000000038a847210 */ /* 0x004fc40007f9e0ff */
[----:B------:R-:W-:Y:S02]  /*1b500*/  SHF.R.S32.HI R141, RZ, 0x8, R141 ;  /* 0x00000008ff8d7819 */ /* 0x000fe4000001148d */
[C---:B------:R-:W-:Y:S01]  /*1b510*/  LEA.HI.X.SX32 R133, R138.reuse, R2, 0x1, P4 ;  /* 0x000000028a857211 */ /* 0x040fe200020f0eff */
[----:B------:R-:W-:Y:S01]  /*1b520*/  VIADD R138, R138, UR5 ;  /* 0x000000058a8a7c36 */ /* 0x000fe20008000000 */
[----:B------:R-:W-:Y:S02]  /*1b530*/  LOP3.LUT R140, R0, 0x60, RZ, 0xfc, !PT ;  /* 0x00000060008c7812 */ /* 0x000fe400078efcff */
[----:B------:R-:W-:Y:S01]  /*1b540*/  F2FP.SATFINITE.E5M2.F32.PACK_AB_MERGE_C R163, R163, R162, RZ ;  /* 0x000000a2a3a3723e */ /* 0x000fe200048060ff */
[----:B------:R2:W-:Y:S01]  /*1b550*/  @P5 STG.E.U8 desc[UR26][R132.64], R141 ;  /* 0x0000008d84005986 */ /* 0x0005e2000c10111a */
[C---:B---3--:R-:W-:Y:S01]  /*1b560*/  IADD3 R134, P5, PT, R138.reuse, R3, RZ ;  /* 0x000000038a867210 */ /* 0x048fe20007fbe0ff */
[----:B------:R-:W-:Y:S01]  /*1b570*/  VIADD R139, R138, UR5 ;  /* 0x000000058a8b7c36 */ /* 0x000fe20008000000 */
[----:B-1----:R-:W-:Y:S01]  /*1b580*/  ISETP.LT.AND P4, PT, R140, UR6, !P2 ;  /* 0x000000068c007c0c */ /* 0x002fe2000d781270 */
[----:B------:R-:W1:Y:S01]  /*1b590*/  LDCU UR6, c[0x0][0x39c] ;  /* 0x00007380ff0677ac */ /* 0x000e620008000800 */
[----:B-----5:R-:W-:-:S02]  /*1b5a0*/  LOP3.LUT R136, R0, 0x61, RZ, 0xfc, !PT ;  /* 0x0000006100887812 */ /* 0x020fc400078efcff */
[----:B------:R-:W-:Y:S02]  /*1b5b0*/  PRMT R140, R163, 0x9910, RZ ;  /* 0x00009910a38c7816 */ /* 0x000fe400000000ff */
[-C--:B------:R-:W-:Y:S02]  /*1b5c0*/  LEA.HI.X.SX32 R135, R138, R2.reuse, 0x1, P5 ;  /* 0x000000028a877211 */ /* 0x080fe400028f0eff */
[----:B----4-:R-:W-:Y:S02]  /*1b5d0*/  ISETP.LT.AND P5, PT, R136, UR4, !P2 ;  /* 0x0000000488007c0c */ /* 0x010fe4000d7a1270 */
[C---:B------:R-:W-:Y:S01]  /*1b5e0*/  LOP3.LUT R137, R0.reuse, 0x62, RZ, 0xfc, !PT ;  /* 0x0000006200897812 */ /* 0x040fe200078efcff */
[----:B------:R-:W-:Y:S01]  /*1b5f0*/  IMAD.MOV.U32 R138, RZ, RZ, R140 ;  /* 0x000000ffff8a7224 */ /* 0x000fe200078e008c */
[----:B------:R-:W-:Y:S01]  /*1b600*/  IADD3 R136, P6, PT, R139, R3, RZ ;  /* 0x000000038b887210 */ /* 0x000fe20007fde0ff */
[----:B------:R3:W-:Y:S01]  /*1b610*/  @P1 STG.E.U8 desc[UR26][R134.64], R163 ;  /* 0x000000a386001986 */ /* 0x0007e2000c10111a */
[----:B0-----:R-:W-:Y:S01]  /*1b620*/  ISETP.LT.AND P1, PT, R137, UR7, !P2 ;  /* 0x0000000789007c0c */ /* 0x001fe2000d721270 */
[----:B------:R-:W0:Y:S01]  /*1b630*/  LDCU UR4, c[0x0][0x39c] ;  /* 0x00007380ff0477ac */ /* 0x000e220008000800 */
[C---:B------:R-:W-:Y:S01]  /*1b640*/  LEA.HI.X.SX32 R137, R139.reuse, R2, 0x1, P6 ;  /* 0x000000028b897211 */ /* 0x040fe200030f0eff */
[----:B------:R-:W-:Y:S01]  /*1b650*/  VIADD R139, R139, UR5 ;  /* 0x000000058b8b7c36 */ /* 0x000fe20008000000 */
[----:B--2---:R-:W-:Y:S01]  /*1b660*/  SHF.R.S32.HI R141, RZ, 0x8, R138 ;  /* 0x00000008ff8d7819 */ /* 0x004fe2000001148a */
[----:B------:R-:W2:Y:S01]  /*1b670*/  LDCU UR7, c[0x0][0x39c] ;  /* 0x00007380ff0777ac */ /* 0x000ea20008000800 */
[----:B------:R-:W-:-:S02]  /*1b680*/  LOP3.LUT R133, R0, 0x63, RZ, 0xfc, !PT ;  /* 0x0000006300857812 */ /* 0x000fc400078efcff */
[----:B------:R-:W-:Y:S01]  /*1b690*/  IADD3 R132, P6, PT, R139, R3, RZ ;  /* 0x000000038b847210 */ /* 0x000fe20007fde0ff */
[----:B------:R4:W-:Y:S01]  /*1b6a0*/  @P3 STG.E.U8 desc[UR26][R136.64], R141 ;  /* 0x0000008d88003986 */ /* 0x0009e2000c10111a */
[----:B------:R-:W-:Y:S02]  /*1b6b0*/  F2FP.SATFINITE.E5M2.F32.PACK_AB_MERGE_C R165, R165, R164, RZ ;  /* 0x000000a4a5a5723e */ /* 0x000fe400048060ff */
[----:B-1----:R-:W-:Y:S01]  /*1b6c0*/  ISETP.LT.AND P3, PT, R133, UR6, !P2 ;  /* 0x0000000685007c0c */ /* 0x002fe2000d761270 */
[----:B------:R-:W1:Y:S01]  /*1b6d0*/  LDCU UR6, c[0x0][0x39c] ;  /* 0x00007380ff0677ac */ /* 0x000e620008000800 */
[C---:B------:R-:W-:Y:S01]  /*1b6e0*/  LEA.HI.X.SX32 R133, R139.reuse, R2, 0x1, P6 ;  /* 0x000000028b857211 */ /* 0x040fe200030f0eff */
[----:B------:R-:W-:Y:S01]  /*1b6f0*/  VIADD R139, R139, UR5 ;  /* 0x000000058b8b7c36 */ /* 0x000fe20008000000 */
[----:B------:R-:W-:Y:S02]  /*1b700*/  PRMT R138, R165, 0x9910, RZ ;  /* 0x00009910a58a7816 */ /* 0x000fe400000000ff */
[----:B---3--:R-:W-:-:S02]  /*1b710*/  LOP3.LUT R135, R0, 0x64, RZ, 0xfc, !PT ;  /* 0x0000006400877812 */ /* 0x008fc400078efcff */
[-C--:B------:R-:W-:Y:S01]  /*1b720*/  IADD3 R134, P6, PT, R139, R3.reuse, RZ ;  /* 0x000000038b867210 */ /* 0x080fe20007fde0ff */
[----:B----4-:R-:W-:Y:S01]  /*1b730*/  IMAD.MOV.U32 R136, RZ, RZ, R138 ;  /* 0x000000ffff887224 */ /* 0x010fe200078e008a */
[----:B------:R3:W-:Y:S01]  /*1b740*/  @P4 STG.E.U8 desc[UR26][R132.64], R165 ;  /* 0x000000a584004986 */ /* 0x0007e2000c10111a */
[----:B0-----:R-:W-:Y:S01]  /*1b750*/  ISETP.LT.AND P4, PT, R135, UR4, !P2 ;  /* 0x0000000487007c0c */ /* 0x001fe2000d781270 */
[C---:B------:R-:W-:Y:S01]  /*1b760*/  VIADD R138, R139.reuse, UR5 ;  /* 0x000000058b8a7c36 */ /* 0x040fe20008000000 */
[-C--:B------:R-:W-:Y:S01]  /*1b770*/  LEA.HI.X.SX32 R135, R139, R2.reuse, 0x1, P6 ;  /* 0x000000028b877211 */ /* 0x080fe200030f0eff */
[----:B------:R-:W0:Y:S01]  /*1b780*/  LDCU UR4, c[0x0][0x39c] ;  /* 0x00007380ff0477ac */ /* 0x000e220008000800 */
[----:B------:R-:W-:Y:S02]  /*1b790*/  SHF.R.S32.HI R139, RZ, 0x8, R136 ;  /* 0x00000008ff8b7819 */ /* 0x000fe40000011488 */
[----:B------:R-:W-:Y:S02]  /*1b7a0*/  LOP3.LUT R137, R0, 0x65, RZ, 0xfc, !PT ;  /* 0x0000006500897812 */ /* 0x000fe400078efcff */
[C---:B------:R-:W-:Y:S01]  /*1b7b0*/  IADD3 R136, P6, PT, R138.reuse, R3, RZ ;  /* 0x000000038a887210 */ /* 0x040fe20007fde0ff */
[----:B------:R4:W-:Y:S01]  /*1b7c0*/  @P5 STG.E.U8 desc[UR26][R134.64], R139 ;  /* 0x0000008b86005986 */ /* 0x0009e2000c10111a */
[----:B--2---:R-:W-:Y:S01]  /*1b7d0*/  ISETP.LT.AND P5, PT, R137, UR7, !P2 ;  /* 0x0000000789007c0c */ /* 0x004fe2000d7a1270 */
[----:B------:R-:W2:Y:S01]  /*1b7e0*/  LDCU UR7, c[0x0][0x39c] ;  /* 0x00007380ff0777ac */ /* 0x000ea20008000800 */
[C---:B------:R-:W-:Y:S01]  /*1b7f0*/  LEA.HI.X.SX32 R137, R138.reuse, R2, 0x1, P6 ;  /* 0x000000028a897211 */ /* 0x040fe200030f0eff */
[----:B------:R-:W-:Y:S01]  /*1b800*/  VIADD R138, R138, UR5 ;  /* 0x000000058a8a7c36 */ /* 0x000fe20008000000 */
[----:B------:R-:W-:-:S05]  /*1b810*/  F2FP.SATFINITE.E5M2.F32.PACK_AB_MERGE_C R167, R167, R166, RZ ;  /* 0x000000a6a7a7723e */ /* 0x000fca00048060ff */
[----:B------:R5:W-:Y:S01]  /*1b820*/  @P1 STG.E.U8 desc[UR26][R136.64], R167 ;  /* 0x000000a788001986 */ /* 0x000be2000c10111a */
[CC--:B---3--:R-:W-:Y:S01]  /*1b830*/  IADD3 R132, P1, PT, R138.reuse, R3.reuse, RZ ;  /* 0x000000038a847210 */ /* 0x0c8fe20007f3e0ff */
[C---:B----4-:R-:W-:Y:S01]  /*1b840*/  VIADD R139, R138.reuse, UR5 ;  /* 0x000000058a8b7c36 */ /* 0x050fe20008000000 */
[----:B------:R-:W-:Y:S02]  /*1b850*/  PRMT R141, R167, 0x9910, RZ ;  /* 0x00009910a78d7816 */ /* 0x000fe400000000ff */
[-C--:B------:R-:W-:Y:S02]  /*1b860*/  LEA.HI.X.SX32 R133, R138, R2.reuse, 0x1, P1 ;  /* 0x000000028a857211 */ /* 0x080fe400008f0eff */
[C---:B------:R-:W-:Y:S02]  /*1b870*/  IADD3 R134, P1, PT, R139.reuse, R3, RZ ;  /* 0x000000038b867210 */ /* 0x040fe40007f3e0ff */
[C---:B------:R-:W-:Y:S02]  /*1b880*/  LOP3.LUT R138, R0.reuse, 0x67, RZ, 0xfc, !PT ;  /* 0x00000067008a7812 */ /* 0x040fe400078efcff */
[C---:B------:R-:W-:Y:S01]  /*1b890*/  LEA.HI.X.SX32 R135, R139.reuse, R2, 0x1, P1 ;  /* 0x000000028b877211 */ /* 0x040fe200008f0eff */
[----:B------:R-:W-:Y:S01]  /*1b8a0*/  VIADD R139, R139, UR5 ;  /* 0x000000058b8b7c36 */ /* 0x000fe20008000000 */
[----:B------:R-:W-:-:S02]  /*1b8b0*/  LOP3.LUT R140, R0, 0x66, RZ, 0xfc, !PT ;  /* 0x00000066008c7812 */ /* 0x000fc400078efcff */
[----:B------:R-:W-:Y:S02]  /*1b8c0*/  SHF.R.S32.HI R141, RZ, 0x8, R141 ;  /* 0x00000008ff8d7819 */ /* 0x000fe4000001148d */
[----:B0-----:R-:W-:Y:S01]  /*1b8d0*/  ISETP.LT.AND P1, PT, R138, UR4, !P2 ;  /* 0x000000048a007c0c */ /* 0x001fe2000d721270 */
[----:B------:R-:W0:Y:S01]  /*1b8e0*/  LDCU UR4, c[0x0][0x39c] ;  /* 0x00007380ff0477ac */ /* 0x000e220008000800 */
[----:B------:R-:W-:Y:S01]  /*1b8f0*/  F2FP.SATFINITE.E5M2.F32.PACK_AB_MERGE_C R169, R169, R168, RZ ;  /* 0x000000a8a9a9723e */ /* 0x000fe200048060ff */
[----:B------:R3:W-:Y:S01]  /*1b900*/  @P3 STG.E.U8 desc[UR26][R132.64], R141 ;  /* 0x0000008d84003986 */ /* 0x0007e2000c10111a */
[----:B-1----:R-:W-:Y:S01]  /*1b910*/  ISETP.LT.AND P6, PT, R140, UR6, !P2 ;  /* 0x000000068c007c0c */ /* 0x002fe2000d7c1270 */
[----:B------:R-:W1:Y:S01]  /*1b920*/  LDCU UR6, c[0x0][0x39c] ;  /* 0x00007380ff0677ac */ /* 0x000e620008000800 */
[----:B-----5:R-:W-:Y:S02]  /*1b930*/  IADD3 R136, P3, PT, R139, R3, RZ ;  /* 0x000000038b887210 */ /* 0x020fe40007f7e0ff */
[----:B------:R-:W-:Y:S01]  /*1b940*/  PRMT R140, R169, 0x9910, RZ ;  /* 0x00009910a98c7816 */ /* 0x000fe200000000ff */
[C---:B------:R-:W-:Y:S01]  /*1b950*/  VIADD R138, R139.reuse, UR5 ;  /* 0x000000058b8a7c36 */ /* 0x040fe20008000000 */
[----:B------:R-:W-:-:S02]  /*1b960*/  LEA.HI.X.SX32 R137, R139, R2, 0x1, P3 ;  /* 0x000000028b897211 */ /* 0x000fc400018f0eff */
[----:B------:R-:W-:Y:S01]  /*1b970*/  SHF.R.S32.HI R139, RZ, 0x8, R140 ;  /* 0x00000008ff8b7819 */ /* 0x000fe2000001148c */
[----:B------:R4:W-:Y:S01]  /*1b980*/  @P4 STG.E.U8 desc[UR26][R134.64], R169 ;  /* 0x000000a986004986 */ /* 0x0009e2000c10111a */
[----:B---3--:R-:W-:Y:S02]  /*1b990*/  LOP3.LUT R133, R0, 0x69, RZ, 0xfc, !PT ;  /* 0x0000006900857812 */ /* 0x008fe400078efcff */
[C---:B------:R-:W-:Y:S01]  /*1b9a0*/  IADD3 R132, P4, PT, R138.reuse, R3, RZ ;  /* 0x000000038a847210 */ /* 0x040fe20007f9e0ff */
[----:B------:R3:W-:Y:S01]  /*1b9b0*/  @P5 STG.E.U8 desc[UR26][R136.64], R139 ;  /* 0x0000008b88005986 */ /* 0x0007e2000c10111a */
[----:B--2---:R-:W-:Y:S01]  /*1b9c0*/  ISETP.LT.AND P5, PT, R133, UR7, !P2 ;  /* 0x0000000785007c0c */ /* 0x004fe2000d7a1270 */
[----:B------:R-:W2:Y:S01]  /*1b9d0*/  LDCU UR7, c[0x0][0x39c] ;  /* 0x00007380ff0777ac */ /* 0x000ea20008000800 */
[----:B------:R-:W-:Y:S02]  /*1b9e0*/  LEA.HI.X.SX32 R133, R138, R2, 0x1, P4 ;  /* 0x000000028a857211 */ /* 0x000fe400020f0eff */
[----:B----4-:R-:W-:Y:S01]  /*1b9f0*/  LOP3.LUT R134, R0, 0x6a, RZ, 0xfc, !PT ;  /* 0x0000006a00867812 */ /* 0x010fe200078efcff */
[----:B------:R-:W-:Y:S01]  /*1ba00*/  VIADD R138, R138, UR5 ;  /* 0x000000058a8a7c36 */ /* 0x000fe20008000000 */
[----:B------:R-:W-:-:S02]  /*1ba10*/  F2FP.SATFINITE.E5M2.F32.PACK_AB_MERGE_C R171, R171, R170, RZ ;  /* 0x000000aaabab723e */ /* 0x000fc400048060ff */
[----:B------:R-:W-:Y:S02]  /*1ba20*/  LOP3.LUT R142, R0, 0x68, RZ, 0xfc, !PT ;  /* 0x00000068008e7812 */ /* 0x000fe400078efcff */
[----:B0-----:R-:W-:Y:S01]  /*1ba30*/  ISETP.LT.AND P4, PT, R134, UR4, !P2 ;  /* 0x0000000486007c0c */ /* 0x001fe2000d781270 */
[----:B------:R-:W0:Y:S01]  /*1ba40*/  LDCU UR4, c[0x0][0x39c] ;  /* 0x00007380ff0477ac */ /* 0x000e220008000800 */
[----:B-1----:R-:W-:Y:S01]  /*1ba50*/  ISETP.LT.AND P3, PT, R142, UR6, !P2 ;  /* 0x000000068e007c0c */ /* 0x002fe2000d761270 */
[----:B------:R1:W-:Y:S01]  /*1ba60*/  @P6 STG.E.U8 desc[UR26][R132.64], R171 ;  /* 0x000000ab84006986 */ /* 0x0003e2000c10111a */
[C---:B------:R-:W-:Y:S01]  /*1ba70*/  IADD3 R134, P6, PT, R138.reuse, R3, RZ ;  /* 0x000000038a867210 */ /* 0x040fe20007fde0ff */
[----:B------:R-:W4:Y:S01]  /*1ba80*/  LDCU UR6, c[0x0][0x39c] ;  /* 0x00007380ff0677ac */ /* 0x000f220008000800 */
[C---:B---3--:R-:W-:Y:S01]  /*1ba90*/  VIADD R139, R138.reuse, UR5 ;  /* 0x000000058a8b7c36 */ /* 0x048fe20008000000 */
[----:B------:R-:W-:Y:S02]  /*1baa0*/  PRMT R141, R171, 0x9910, RZ ;  /* 0x00009910ab8d7816 */ /* 0x000fe400000000ff */
[----:B------:R-:W-:-:S02]  /*1bab0*/  LEA.HI.X.SX32 R135, R138, R2, 0x1, P6 ;  /* 0x000000028a877211 */ /* 0x000fc400030f0eff */
[C---:B------:R-:W-:Y:S02]  /*1bac0*/  IADD3 R136, P6, PT, R139.reuse, R3, RZ ;  /* 0x000000038b887210 */ /* 0x040fe40007fde0ff */
[----:B------:R-:W-:Y:S02]  /*1bad0*/  SHF.R.S32.HI R141, RZ, 0x8, R141 ;  /* 0x00000008ff8d7819 */ /* 0x000fe4000001148d */
[C---:B------:R-:W-:Y:S01]  /*1bae0*/  LEA.HI.X.SX32 R137, R139.reuse, R2, 0x1, P6 ;  /* 0x000000028b897211 */ /* 0x040fe200030f0eff */
[----:B------:R-:W-:Y:S01]  /*1baf0*/  VIADD R139, R139, UR5 ;  /* 0x000000058b8b7c36 */ /* 0x000fe20008000000 */
[----:B-1----:R-:W-:Y:S02]  /*1bb00*/  LOP3.LUT R132, R0, 0x6b, RZ, 0xfc, !PT ;  /* 0x0000006b00847812 */ /* 0x002fe400078efcff */
[----:B------:R-:W-:Y:S01]  /*1bb10*/  F2FP.SATFINITE.E5M2.F32.PACK_AB_MERGE_C R173, R173, R172, RZ ;  /* 0x000000acadad723e */ /* 0x000fe200048060ff */
[----:B------:R1:W-:Y:S01]  /*1bb20*/  @P1 STG.E.U8 desc[UR26][R134.64], R141 ;  /* 0x0000008d86001986 */ /* 0x0003e2000c10111a */
[----:B0-----:R-:W-:Y:S01]  /*1bb30*/  ISETP.LT.AND P1, PT, R132, UR4, !P2 ;  /* 0x0000000484007c0c */ /* 0x001fe2000d721270 */
[----:B------:R-:W0:Y:S01]  /*1bb40*/  LDCU UR4, c[0x0][0x39c] ;  /* 0x00007380ff0477ac */ /* 0x000e220008000800 */
[----:B------:R-:W-:-:S02]  /*1bb50*/  LOP3.LUT R133, R0, 0x6c, RZ, 0xfc, !PT ;  /* 0x0000006c00857812 */ /* 0x000fc400078efcff */
[----:B------:R-:W-:Y:S02]  /*1bb60*/  PRMT R138, R173, 0x9910, RZ ;  /* 0x00009910ad8a7816 */ /* 0x000fe400000000ff */
[----:B------:R-:W-:Y:S01]  /*1bb70*/  IADD3 R132, P6, PT, R139, R3, RZ ;  /* 0x000000038b847210 */ /* 0x000fe20007fde0ff */
[----:B------:R3:W-:Y:S01]  /*1bb80*/  @P3 STG.E.U8 desc[UR26][R136.64], R173 ;  /* 0x000000ad88003986 */ /* 0x0007e2000c10111a */
[----:B----4-:R-:W-:Y:S01]  /*1bb90*/  ISETP.LT.AND P3, PT, R133, UR6, !P2 ;  /* 0x0000000685007c0c */ /* 0x010fe2000d761270 */
[----:B------:R-:W4:Y:S01]  /*1bba0*/  LDCU UR6, c[0x0][0x39c] ;  /* 0x00007380ff0677ac */ /* 0x000f220008000800 */
[C---:B------:R-:W-:Y:S01]  /*1bbb0*/  LEA.HI.X.SX32 R133, R139.reuse, R2, 0x1, P6 ;  /* 0x000000028b857211 */ /* 0x040fe200030f0eff */
[----:B------:R-:W-:Y:S01]  /*1bbc0*/  VIADD R139, R139, UR5 ;  /* 0x000000058b8b7c36 */ /* 0x000fe20008000000 */
[----:B-1----:R-:W-:Y:S02]  /*1bbd0*/  SHF.R.S32.HI R141, RZ, 0x8, R138 ;  /* 0x00000008ff8d7819 */ /* 0x002fe4000001148a */
[----:B------:R-:W-:Y:S01]  /*1bbe0*/  F2FP.SATFINITE.E5M2.F32.PACK_AB_MERGE_C R175, R175, R174, RZ ;  /* 0x000000aeafaf723e */ /* 0x000fe200048060ff */
[----:B------:R-:W-:-:S02]  /*1bbf0*/  VIADD R138, R139, UR5 ;  /* 0x000000058b8a7c36 */ /* 0x000fc40008000000 */
[----:B------:R1:W-:Y:S01]  /*1bc00*/  @P5 STG.E.U8 desc[UR26][R132.64], R141 ;  /* 0x0000008d84005986 */ /* 0x0003e2000c10111a */
[-C--:B------:R-:W-:Y:S02]  /*1bc10*/  IADD3 R134, P5, PT, R139, R3.reuse, RZ ;  /* 0x000000038b867210 */ /* 0x080fe40007fbe0ff */
[----:B---3--:R-:W-:Y:S02]  /*1bc20*/  PRMT R137, R175, 0x9910, RZ ;  /* 0x00009910af897816 */ /* 0x008fe400000000ff */
[-C--:B------:R-:W-:Y:S02]  /*1bc30*/  LEA.HI.X.SX32 R135, R139, R2.reuse, 0x1, P5 ;  /* 0x000000028b877211 */ /* 0x080fe400028f0eff */
[----:B------:R-:W-:Y:S01]  /*1bc40*/  IADD3 R136, P5, PT, R138, R3, RZ ;  /* 0x000000038a887210 */ /* 0x000fe20007fbe0ff */
[----:B------:R-:W-:Y:S01]  /*1bc50*/  IMAD.MOV.U32 R139, RZ, RZ, R137 ;  /* 0x000000ffff8b7224 */ /* 0x000fe200078e0089 */
[----:B------:R-:W-:Y:S02]  /*1bc60*/  LOP3.LUT R140, R0, 0x6d, RZ, 0xfc, !PT ;  /* 0x0000006d008c7812 */ /* 0x000fe400078efcff */
[C---:B------:R-:W-:Y:S01]  /*1bc70*/  LEA.HI.X.SX32 R137, R138.reuse, R2, 0x1, P5 ;  /* 0x000000028a897211 */ /* 0x040fe200028f0eff */
[----:B------:R-:W-:Y:S01]  /*1bc80*/  VIADD R138, R138, UR5 ;  /* 0x000000058a8a7c36 */ /* 0x000fe20008000000 */
[----:B------:R-:W-:Y:S01]  /*1bc90*/  SHF.R.S32.HI R139, RZ, 0x8, R139 ;  /* 0x00000008ff8b7819 */ /* 0x000fe2000001148b */
[----:B------:R3:W-:Y:S01]  /*1bca0*/  @P4 STG.E.U8 desc[UR26][R134.64], R175 ;  /* 0x000000af86004986 */ /* 0x0007e2000c10111a */
[----:B--2---:R-:W-:Y:S01]  /*1bcb0*/  ISETP.LT.AND P6, PT, R140, UR7, !P2 ;  /* 0x000000078c007c0c */ /* 0x004fe2000d7c1270 */
[----:B------:R-:W2:Y:S01]  /*1bcc0*/  LDCU UR7, c[0x0][0x39c] ;  /* 0x00007380ff0777ac */ /* 0x000ea20008000800 */
[C---:B------:R-:W-:Y:S01]  /*1bcd0*/  LOP3.LUT R140, R0.reuse, 0x6e, RZ, 0xfc, !PT ;  /* 0x0000006e008c7812 */ /* 0x040fe200078efcff */
[----:B------:R5:W-:Y:S01]  /*1bce0*/  @P1 STG.E.U8 desc[UR26][R136.64], R139 ;  /* 0x0000008b88001986 */ /* 0x000be2000c10111a */
[----:B-1----:R-:W-:-:S02]  /*1bcf0*/  LOP3.LUT R133, R0, 0x6f, RZ, 0xfc, !PT ;  /* 0x0000006f00857812 */ /* 0x002fc400078efcff */
[----:B------:R-:W-:Y:S02]  /*1bd00*/  IADD3 R132, P1, PT, R138, R3, RZ ;  /* 0x000000038a847210 */ /* 0x000fe40007f3e0ff */
[----:B0-----:R-:W-:Y:S01]  /*1bd10*/  ISETP.LT.AND P4, PT, R140, UR4, !P2 ;  /* 0x000000048c007c0c */ /* 0x001fe2000d781270 */
[----:B------:R-:W0:Y:S01]  /*1bd20*/  LDCU UR4, c[0x0][0x39c] ;  /* 0x00007380ff0477ac */ /* 0x000e220008000800 */
[----:B----4-:R-:W-:Y:S02]  /*1bd30*/  ISETP.LT.AND P5, PT, R133, UR6, !P2 ;  /* 0x0000000685007c0c */ /* 0x010fe4000d7a1270 */
[----:B------:R-:W-:Y:S01]  /*1bd40*/  F2FP.SATFINITE.E5M2.F32.PACK_AB_MERGE_C R177, R177, R176, RZ ;  /* 0x000000b0b1b1723e */ /* 0x000fe200048060ff */
[----:B------:R-:W1:Y:S01]  /*1bd50*/  LDCU UR6, c[0x0][0x39c] ;  /* 0x00007380ff0677ac */ /* 0x000e620008000800 */
[C---:B------:R-:W-:Y:S01]  /*1bd60*/  LEA.HI.X.SX32 R133, R138.reuse, R2, 0x1, P1 ;  /* 0x000000028a857211 */ /* 0x040fe200008f0eff */
[----:B------:R-:W-:-:S04]  /*1bd70*/  VIADD R138, R138, UR5 ;  /* 0x000000058a8a7c36 */ /* 0x000fc80008000000 */
[----:B------:R4:W-:Y:S01]  /*1bd80*/  @P3 STG.E.U8 desc[UR26][R132.64], R177 ;  /* 0x000000b184003986 */ /* 0x0009e2000c10111a */
[CC--:B---3--:R-:W-:Y:S01]  /*1bd90*/  IADD3 R134, P3, PT, R138.reuse, R3.reuse, RZ ;  /* 0x000000038a867210 */ /* 0x0c8fe20007f7e0ff */
[C---:B-----5:R-:W-:Y:S01]  /*1bda0*/  VIADD R139, R138.reuse, UR5 ;  /* 0x000000058a8b7c36 */ /* 0x060fe20008000000 */
[----:B------:R-:W-:Y:S02]  /*1bdb0*/  PRMT R141, R177, 0x9910, RZ ;  /* 0x00009910b18d7816 */ /* 0x000fe400000000ff */
[----:B------:R-:W-:Y:S02]  /*1bdc0*/  LEA.HI.X.SX32 R135, R138, R2, 0x1, P3 ;  /* 0x000000028a877211 */ /* 0x000fe400018f0eff */
[----:B------:R-:W-:Y:S02]  /*1bdd0*/  IADD3 R136, P3, PT, R139, R3, RZ ;  /* 0x000000038b887210 */ /* 0x000fe40007f7e0ff */
[----:B------:R-:W-:Y:S02]  /*1bde0*/  SHF.R.S32.HI R141, RZ, 0x8, R141 ;  /* 0x00000008ff8d7819 */ /* 0x000fe4000001148d */
[----:B------:R-:W-:-:S02]  /*1bdf0*/  LOP3.LUT R138, R0, 0x71, RZ, 0xfc, !PT ;  /* 0x00000071008a7812 */ /* 0x000fc400078efcff */
[----:B------:R-:W-:Y:S02]  /*1be00*/  F2FP.SATFINITE.E5M2.F32.PACK_AB_MERGE_C R179, R179, R178, RZ ;  /* 0x000000b2b3b3723e */ /* 0x000fe400048060ff */
[C---:B------:R-:W-:Y:S01]  /*1be10*/  LEA.HI.X.SX32 R137, R139.reuse, R2, 0x1, P3 ;  /* 0x000000028b897211 */ /* 0x040fe200018f0eff */
[----:B------:R-:W-:Y:S01]  /*1be20*/  VIADD R139, R139, UR5 ;  /* 0x000000058b8b7c36 */ /* 0x000fe20008000000 */
[----:B------:R-:W-:Y:S01]  /*1be30*/  LOP3.LUT R140, R0, 0x70, RZ, 0xfc, !PT ;  /* 0x00000070008c7812 */ /* 0x000fe200078efcff */
[----:B------:R3:W-:Y:S01]  /*1be40*/  @P6 STG.E.U8 desc[UR26][R134.64], R141 ;  /* 0x0000008d86006986 */ /* 0x0007e2000c10111a */
[----:B0-----:R-:W-:Y:S01]  /*1be50*/  ISETP.LT.AND P3, PT, R138, UR4, !P2 ;  /* 0x000000048a007c0c */ /* 0x001fe2000d761270 */
[----:B------:R-:W0:Y:S01]  /*1be60*/  LDCU UR4, c[0x0][0x39c] ;  /* 0x00007380ff0477ac */ /* 0x000e220008000800 */
[----:B------:R-:W-:Y:S01]  /*1be70*/  PRMT R138, R179, 0x9910, RZ ;  /* 0x00009910b38a7816 */ /* 0x000fe200000000ff */
[----:B------:R5:W-:Y:S01]  /*1be80*/  @P4 STG.E.U8 desc[UR26][R136.64], R179 ;  /* 0x000000b388004986 */ /* 0x000be2000c10111a */
[----:B----4-:R-:W-:-:S02]  /*1be90*/  IADD3 R132, P4, PT, R139, R3, RZ ;  /* 0x000000038b847210 */ /* 0x010fc40007f9e0ff */
[----:B--2---:R-:W-:Y:S01]  /*1bea0*/  ISETP.LT.AND P1, PT, R140, UR7, !P2 ;  /* 0x000000078c007c0c */ /* 0x004fe2000d721270 */
[----:B------:R-:W2:Y:S01]  /*1beb0*/  LDCU UR7, c[0x0][0x39c] ;  /* 0x00007380ff0777ac */ /* 0x000ea20008000800 */
[C---:B------:R-:W-:Y:S01]  /*1bec0*/  LEA.HI.X.SX32 R133, R139.reuse, R2, 0x1, P4 ;  /* 0x000000028b857211 */ /* 0x040fe200020f0eff */
[----:B------:R-:W-:Y:S01]  /*1bed0*/  VIADD R139, R139, UR5 ;  /* 0x000000058b8b7c36 */ /* 0x000fe20008000000 */
[----:B---3--:R-:W-:Y:S02]  /*1bee0*/  SHF.R.S32.HI R141, RZ, 0x8, R138 ;  /* 0x00000008ff8d7819 */ /* 0x008fe4000001148a */
[----:B------:R-:W-:Y:S02]  /*1bef0*/  LOP3.LUT R140, R0, 0x72, RZ, 0xfc, !PT ;  /* 0x00000072008c7812 */ /* 0x000fe400078efcff */
[----:B------:R-:W-:Y:S01]  /*1bf00*/  F2FP.SATFINITE.E5M2.F32.PACK_AB_MERGE_C R181, R181, R180, RZ ;  /* 0x000000b4b5b5723e */ /* 0x000fe200048060ff */
[----:B------:R3:W-:Y:S01]  /*1bf10*/  @P5 STG.E.U8 desc[UR26][R132.64], R141 ;  /* 0x0000008d84005986 */ /* 0x0007e2000c10111a */
[C---:B------:R-:W-:Y:S01]  /*1bf20*/  IADD3 R134, P5, PT, R139.reuse, R3, RZ ;  /* 0x000000038b867210 */ /* 0x040fe20007fbe0ff */
[----:B------:R-:W-:Y:S01]  /*1bf30*/  VIADD R138, R139, UR5 ;  /* 0x000000058b8a7c36 */ /* 0x000fe20008000000 */
[----:B-1----:R-:W-:Y:S01]  /*1bf40*/  ISETP.LT.AND P4, PT, R140, UR6, !P2 ;  /* 0x000000068c007c0c */ /* 0x002fe2000d781270 */
[----:B------:R-:W1:Y:S01]  /*1bf50*/  LDCU UR6, c[0x0][0x39c] ;  /* 0x00007380ff0677ac */ /* 0x000e620008000800 */
[----:B-----5:R-:W-:-:S02]  /*1bf60*/  LOP3.LUT R136, R0, 0x73, RZ, 0xfc, !PT ;  /* 0x0000007300887812 */ /* 0x020fc400078efcff */
[----:B------:R-:W-:Y:S02]  /*1bf70*/  PRMT R140, R181, 0x9910, RZ ;  /* 0x00009910b58c7816 */ /* 0x000fe400000000ff */
[-C--:B------:R-:W-:Y:S02]  /*1bf80*/  LEA.HI.X.SX32 R135, R139, R2.reuse, 0x1, P5 ;  /* 0x000000028b877211 */ /* 0x080fe400028f0eff */
[----:B0-----:R-:W-:Y:S02]  /*1bf90*/  ISETP.LT.AND P5, PT, R136, UR4, !P2 ;  /* 0x0000000488007c0c */ /* 0x001fe4000d7a1270 */
[----:B------:R-:W-:Y:S01]  /*1bfa0*/  LOP3.LUT R137, R0, 0x74, RZ, 0xfc, !PT ;  /* 0x0000007400897812 */ /* 0x000fe200078efcff */
[----:B------:R-:W-:Y:S01]  /*1bfb0*/  IMAD.MOV.U32 R139, RZ, RZ, R140 ;  /* 0x000000ffff8b7224 */ /* 0x000fe200078e008c */
[C---:B------:R-:W-:Y:S01]  /*1bfc0*/  IADD3 R136, P6, PT, R138.reuse, R3, RZ ;  /* 0x000000038a887210 */ /* 0x040fe20007fde0ff */
[----:B------:R0:W-:Y:S01]  /*1bfd0*/  @P1 STG.E.U8 desc[UR26][R134.64], R181 ;  /* 0x000000b586001986 */ /* 0x0001e2000c10111a */
[----:B--2---:R-:W-:Y:S01]  /*1bfe0*/  ISETP.LT.AND P1, PT, R137, UR7, !P2 ;  /* 0x0000000789007c0c */ /* 0x004fe2000d721270 */
[----:B------:R-:W2:Y:S01]  /*1bff0*/  LDCU UR4, c[0x0][0x39c] ;  /* 0x00007380ff0477ac */ /* 0x000ea20008000800 */
[C---:B------:R-:W-:Y:S01]  /*1c000*/  LEA.HI.X.SX32 R137, R138.reuse, R2, 0x1, P6 ;  /* 0x000000028a897211 */ /* 0x040fe200030f0eff */
[----:B------:R-:W-:Y:S01]  /*1c010*/  VIADD R138, R138, UR5 ;  /* 0x000000058a8a7c36 */ /* 0x000fe20008000000 */
[----:B------:R-:W-:Y:S01]  /*1c020*/  SHF.R.S32.HI R139, RZ, 0x8, R139 ;  /* 0x00000008ff8b7819 */ /* 0x000fe2000001148b */
[----:B------:R-:W4:Y:S01]  /*1c030*/  LDCU UR7, c[0x0][0x39c] ;  /* 0x00007380ff0777ac */ /* 0x000f220008000800 */
[----:B---3--:R-:W-:-:S02]  /*1c040*/  LOP3.LUT R133, R0, 0x75, RZ, 0xfc, !PT ;  /* 0x0000007500857812 */ /* 0x008fc400078efcff */
[C---:B------:R-:W-:Y:S01]  /*1c050*/  IADD3 R132, P6, PT, R138.reuse, R3, RZ ;  /* 0x000000038a847210 */ /* 0x040fe20007fde0ff */
[----:B------:R3:W-:Y:S01]  /*1c060*/  @P3 STG.E.U8 desc[UR26][R136.64], R139 ;  /* 0x0000008b88003986 */ /* 0x0007e2000c10111a */
[----:B-1----:R-:W-:Y:S01]  /*1c070*/  ISETP.LT.AND P3, PT, R133, UR6, !P2 ;  /* 0x0000000685007c0c */ /* 0x002fe2000d761270 */
[----:B------:R-:W1:Y:S01]  /*1c080*/  LDCU UR6, c[0x0][0x39c] ;  /* 0x00007380ff0677ac */ /* 0x000e620008000800 */
[C---:B------:R-:W-:Y:S01]  /*1c090*/  LEA.HI.X.SX32 R133, R138.reuse, R2, 0x1, P6 ;  /* 0x000000028a857211 */ /* 0x040fe200030f0eff */
[----:B------:R-:W-:Y:S01]  /*1c0a0*/  VIADD R138, R138, UR5 ;  /* 0x000000058a8a7c36 */ /* 0x000fe20008000000 */
[----:B------:R-:W-:Y:S02]  /*1c0b0*/  F2FP.SATFINITE.E5M2.F32.PACK_AB_MERGE_C R183, R183, R182, RZ ;  /* 0x000000b6b7b7723e */ /* 0x000fe400048060ff */
[----:B0-----:R-:W-:Y:S02]  /*1c0c0*/  LOP3.LUT R135, R0, 0x76, RZ, 0xfc, !PT ;  /* 0x0000007600877812 */ /* 0x001fe400078efcff */
[----:B------:R-:W-:-:S02]  /*1c0d0*/  PRMT R141, R183, 0x9910, RZ ;  /* 0x00009910b78d7816 */ /* 0x000fc400000000ff */
[CC--:B------:R-:W-:Y:S01]  /*1c0e0*/  IADD3 R134, P6, PT, R138.reuse, R3.reuse, RZ ;  /* 0x000000038a867210 */ /* 0x0c0fe20007fde0ff */
[----:B------:R0:W-:Y:S01]  /*1c0f0*/  @P4 STG.E.U8 desc[UR26][R132.64], R183 ;  /* 0x000000b784004986 */ /* 0x0001e2000c10111a */
[C---:B---3--:R-:W-:Y:S01]  /*1c100*/  VIADD R139, R138.reuse, UR5 ;  /* 0x000000058a8b7c36 */ /* 0x048fe20008000000 */
[----:B--2---:R-:W-:Y:S01]  /*1c110*/  ISETP.LT.AND P4, PT, R135, UR4, !P2 ;  /* 0x0000000487007c0c */ /* 0x004fe2000d781270 */
[----:B------:R-:W2:Y:S01]  /*1c120*/  LDCU UR4, c[0x0][0x39c] ;  /* 0x00007380ff0477ac */ /* 0x000ea20008000800 */
[-C--:B------:R-:W-:Y:S02]  /*1c130*/  LEA.HI.X.SX32 R135, R138, R2.reuse, 0x1, P6 ;  /* 0x000000028a877211 */ /* 0x080fe400030f0eff */
[----:B------:R-:W-:Y:S02]  /*1c140*/  SHF.R.S32.HI R141, RZ, 0x8, R141 ;  /* 0x00000008ff8d7819 */ /* 0x000fe4000001148d */
[----:B------:R-:W-:Y:S02]  /*1c150*/  LOP3.LUT R137, R0, 0x77, RZ, 0xfc, !PT ;  /* 0x0000007700897812 */ /* 0x000fe400078efcff */
[----:B------:R-:W-:Y:S01]  /*1c160*/  IADD3 R136, P6, PT, R139, R3, RZ ;  /* 0x000000038b887210 */ /* 0x000fe20007fde0ff */
[----:B------:R3:W-:Y:S01]  /*1c170*/  @P5 STG.E.U8 desc[UR26][R134.64], R141 ;  /* 0x0000008d86005986 */ /* 0x0007e2000c10111a */
[----:B----4-:R-:W-:Y:S01]  /*1c180*/  ISETP.LT.AND P5, PT, R137, UR7, !P2 ;  /* 0x0000000789007c0c */ /* 0x010fe2000d7a1270 */
[----:B------:R-:W4:Y:S01]  /*1c190*/  LDCU UR7, c[0x0][0x39c] ;  /* 0x00007380ff0777ac */ /* 0x000f220008000800 */
[C---:B------:R-:W-:Y:S01]  /*1c1a0*/  LEA.HI.X.SX32 R137, R139.reuse, R2, 0x1, P6 ;  /* 0x000000028b897211 */ /* 0x040fe200030f0eff */
[----:B------:R-:W-:Y:S01]  /*1c1b0*/  VIADD R139, R139, UR5 ;  /* 0x000000058b8b7c36 */ /* 0x000fe20008000000 */
[----:B------:R-:W-:-:S02]  /*1c1c0*/  F2FP.SATFINITE.E5M2.F32.PACK_AB_MERGE_C R185, R185, R184, RZ ;  /* 0x000000b8b9b9723e */ /* 0x000fc400048060ff */
[----:B------:R-:W-:Y:S02]  /*1c1d0*/  LOP3.LUT R138, R0, 0x78, RZ, 0xfc, !PT ;  /* 0x00000078008a7812 */ /* 0x000fe400078efcff */
[----:B0-----:R-:W-:Y:S01]  /*1c1e0*/  PRMT R133, R185, 0x9910, RZ ;  /* 0x00009910b9857816 */ /* 0x001fe200000000ff */
[----:B------:R0:W-:Y:S01]  /*1c1f0*/  @P1 STG.E.U8 desc[UR26][R136.64], R185 ;  /* 0x000000b988001986 */ /* 0x0001e2000c10111a */
[----:B-1----:R-:W-:Y:S01]  /*1c200*/  ISETP.LT.AND P6, PT, R138, UR6, !P2 ;  /* 0x000000068a007c0c */ /* 0x002fe2000d7c1270 */
[C---:B------:R-:W-:Y:S01]  /*1c210*/  VIADD R138, R139.reuse, UR5 ;  /* 0x000000058b8a7c36 */ /* 0x040fe20008000000 */
[----:B------:R-:W-:Y:S01]  /*1c220*/  IADD3 R132, P1, PT, R139, R3, RZ ;  /* 0x000000038b847210 */ /* 0x000fe20007f3e0ff */
[----:B---3--:R-:W-:Y:S01]  /*1c230*/  IMAD.MOV.U32 R141, RZ, RZ, R133 ;  /* 0x000000ffff8d7224 */ /* 0x008fe200078e0085 */
[----:B------:R-:W-:Y:S01]  /*1c240*/  F2FP.SATFINITE.E5M2.F32.PACK_AB_MERGE_C R187, R187, R186, RZ ;  /* 0x000000babbbb723e */ /* 0x000fe200048060ff */
[----:B------:R-:W1:Y:S01]  /*1c250*/  LDCU UR6, c[0x0][0x39c] ;  /* 0x00007380ff0677ac */ /* 0x000e620008000800 */
[----:B------:R-:W-:-:S02]  /*1c260*/  LEA.HI.X.SX32 R133, R139, R2, 0x1, P1 ;  /* 0x000000028b857211 */ /* 0x000fc400008f0eff */
[----:B------:R-:W-:Y:S02]  /*1c270*/  IADD3 R134, P1, PT, R138, R3, RZ ;  /* 0x000000038a867210 */ /* 0x000fe40007f3e0ff */
[----:B------:R-:W-:Y:S02]  /*1c280*/  LOP3.LUT R139, R0, 0x79, RZ, 0xfc, !PT ;  /* 0x00000079008b7812 */ /* 0x000fe400078efcff */
[C---:B------:R-:W-:Y:S02]  /*1c290*/  LEA.HI.X.SX32 R135, R138.reuse, R2, 0x1, P1 ;  /* 0x000000028a877211 */ /* 0x040fe400008f0eff */
[----:B--2---:R-:W-:Y:S01]  /*1c2a0*/  ISETP.LT.AND P1, PT, R139, UR4, !P2 ;  /* 0x000000048b007c0c */ /* 0x004fe2000d721270 */
[----:B------:R-:W2:Y:S01]  /*1c2b0*/  LDCU UR4, c[0x0][0x39c] ;  /* 0x00007380ff0477ac */ /* 0x000ea20008000800 */
[----:B------:R-:W-:Y:S01]  /*1c2c0*/  SHF.R.S32.HI R141, RZ, 0x8, R141 ;  /* 0x00000008ff8d7819 */ /* 0x000fe2000001148d */
[----:B------:R-:W-:Y:S01]  /*1c2d0*/  VIADD R138, R138, UR5 ;  /* 0x000000058a8a7c36 */ /* 0x000fe20008000000 */
[----:B------:R-:W-:-:S03]  /*1c2e0*/  PRMT R140, R187, 0x9910, RZ ;  /* 0x00009910bb8c7816 */ /* 0x000fc600000000ff */
[----:B------:R3:W-:Y:S01]  /*1c2f0*/  @P3 STG.E.U8 desc[UR26][R132.64], R141 ;  /* 0x0000008d84003986 */ /* 0x0007e2000c10111a */
[C---:B0-----:R-:W-:Y:S01]  /*1c300*/  IADD3 R136, P3, PT, R138.reuse, R3, RZ ;  /* 0x000000038a887210 */ /* 0x041fe20007f7e0ff */
[----:B------:R-:W-:-:S03]  /*1c310*/  VIADD R139, R138, UR5 ;  /* 0x000000058a8b7c36 */ /* 0x000fc60008000000 */
[-C--:B------:R-:W-:Y:S01]  /*1c320*/  LEA.HI.X.SX32 R137, R138, R2.reuse, 0x1, P3 ;  /* 0x000000028a897211 */ /* 0x080fe200018f0eff */
[----:B------:R0:W-:Y:S01]  /*1c330*/  @P4 STG.E.U8 desc[UR26][R134.64], R187 ;  /* 0x000000bb86004986 */ /* 0x0001e2000c10111a */
[----:B---3--:R-:W-:Y:S02]  /*1c340*/  SHF.R.S32.HI R141, RZ, 0x8, R140 ;  /* 0x00000008ff8d7819 */ /* 0x008fe4000001148c */
[C---:B------:R-:W-:Y:S02]  /*1c350*/  LOP3.LUT R133, R0.reuse, 0x7b, RZ, 0xfc, !PT ;  /* 0x0000007b00857812 */ /* 0x040fe400078efcff */
[----:B------:R-:W-:Y:S01]  /*1c360*/  IADD3 R132, P4, PT, R139, R3, RZ ;  /* 0x000000038b847210 */ /* 0x000fe20007f9e0ff */
[----:B------:R3:W-:Y:S01]  /*1c370*/  @P5 STG.E.U8 desc[UR26][R136.64], R141 ;  /* 0x0000008d88005986 */ /* 0x0007e2000c10111a */
[----:B0-----:R-:W-:Y:S02]  /*1c380*/  LOP3.LUT R134, R0, 0x7c, RZ, 0xfc, !PT ;  /* 0x0000007c00867812 */ /* 0x001fe400078efcff */
[----:B----4-:R-:W-:Y:S01]  /*1c390*/  ISETP.LT.AND P5, PT, R133, UR7, !P2 ;  /* 0x0000000785007c0c */ /* 0x010fe2000d7a1270 */
[----:B------:R-:W0:Y:S01]  /*1c3a0*/  LDCU UR7, c[0x0][0x39c] ;  /* 0x00007380ff0777ac */ /* 0x000e220008000800 */
[C---:B------:R-:W-:Y:S01]  /*1c3b0*/  LEA.HI.X.SX32 R133, R139.reuse, R2, 0x1, P4 ;  /* 0x000000028b857211 */ /* 0x040fe200020f0eff */
[----:B------:R-:W-:Y:S01]  /*1c3c0*/  VIADD R139, R139, UR5 ;  /* 0x000000058b8b7c36 */ /* 0x000fe20008000000 */
[----:B------:R-:W-:-:S02]  /*1c3d0*/  F2FP.SATFINITE.E5M2.F32.PACK_AB_MERGE_C R189, R189, R188, RZ ;  /* 0x000000bcbdbd723e */ /* 0x000fc400048060ff */
[----:B------:R-:W-:Y:S02]  /*1c3e0*/  LOP3.LUT R142, R0, 0x7a, RZ, 0xfc, !PT ;  /* 0x0000007a008e7812 */ /* 0x000fe400078efcff */
[----:B--2---:R-:W-:Y:S01]  /*1c3f0*/  ISETP.LT.AND P4, PT, R134, UR4, !P2 ;  /* 0x0000000486007c0c */ /* 0x004fe2000d781270 */
[----:B------:R-:W2:Y:S01]  /*1c400*/  LDCU UR4, c[0x0][0x39c] ;  /* 0x00007380ff0477ac */ /* 0x000ea20008000800 */
[----:B------:R-:W-:Y:S01]  /*1c410*/  PRMT R135, R189, 0x9910, RZ ;  /* 0x00009910bd877816 */ /* 0x000fe200000000ff */
[----:B------:R4:W-:Y:S01]  /*1c420*/  @P6 STG.E.U8 desc[UR26][R132.64], R189 ;  /* 0x000000bd84006986 */ /* 0x0009e2000c10111a */
[----:B-1----:R-:W-:Y:S01]  /*1c430*/  ISETP.LT.AND P3, PT, R142, UR6, !P2 ;  /* 0x000000068e007c0c */ /* 0x002fe2000d761270 */
[----:B------:R-:W1:Y:S01]  /*1c440*/  LDCU UR6, c[0x0][0x39c] ;  /* 0x00007380ff0677ac */ /* 0x000e620008000800 */
[C---:B------:R-:W-:Y:S01]  /*1c450*/  IADD3 R134, P6, PT, R139.reuse, R3, RZ ;  /* 0x000000038b867210 */ /* 0x040fe20007fde0ff */
[C---:B------:R-:W-:Y:S02]  /*1c460*/  VIADD R138, R139.reuse, UR5 ;  /* 0x000000058b8a7c36 */ /* 0x040fe40008000000 */
[----:B---3--:R-:W-:Y:S01]  /*1c470*/  IMAD.MOV.U32 R137, RZ, RZ, R135 ;  /* 0x000000ffff897224 */ /* 0x008fe200078e0087 */
[----:B------:R-:W-:-:S02]  /*1c480*/  LEA.HI.X.SX32 R135, R139, R2, 0x1, P6 ;  /* 0x000000028b877211 */ /* 0x000fc400030f0eff */
[C---:B------:R-:W-:Y:S02]  /*1c490*/  IADD3 R136, P6, PT, R138.reuse, R3, RZ ;  /* 0x000000038a887210 */ /* 0x040fe40007fde0ff */
[----:B------:R-:W-:Y:S02]  /*1c4a0*/  SHF.R.S32.HI R139, RZ, 0x8, R137 ;  /* 0x00000008ff8b7819 */ /* 0x000fe40000011489 */
[C---:B------:R-:W-:Y:S01]  /*1c4b0*/  LEA.HI.X.SX32 R137, R138.reuse, R2, 0x1, P6 ;  /* 0x000000028a897211 */ /* 0x040fe200030f0eff */
[----:B------:R-:W-:Y:S01]  /*1c4c0*/  VIADD R138, R138, UR5 ;  /* 0x000000058a8a7c36 */ /* 0x000fe20008000000 */
[----:B----4-:R-:W-:Y:S02]  /*1c4d0*/  LOP3.LUT R132, R0, 0x7d, RZ, 0xfc, !PT ;  /* 0x0000007d00847812 */ /* 0x010fe400078efcff */
[----:B------:R-:W-:Y:S01]  /*1c4e0*/  F2FP.SATFINITE.E5M2.F32.PACK_AB_MERGE_C R191, R191, R190, RZ ;  /* 0x000000bebfbf723e */ /* 0x000fe200048060ff */
[----:B------:R3:W-:Y:S01]  /*1c4f0*/  @P1 STG.E.U8 desc[UR26][R134.64], R139 ;  /* 0x0000008b86001986 */ /* 0x0007e2000c10111a */
[----:B--2---:R-:W-:Y:S01]  /*1c500*/  ISETP.LT.AND P1, PT, R132, UR4, !P2 ;  /* 0x0000000484007c0c */ /* 0x004fe2000d721270 */
[----:B------:R-:W2:Y:S01]  /*1c510*/  LDCU UR4, c[0x0][0x39c] ;  /* 0x00007380ff0477ac */ /* 0x000ea20008000800 */
[----:B------:R-:W-:-:S02]  /*1c520*/  LOP3.LUT R133, R0, 0x7e, RZ, 0xfc, !PT ;  /* 0x0000007e00857812 */ /* 0x000fc400078efcff */
[----:B------:R-:W-:Y:S02]  /*1c530*/  PRMT R141, R191, 0x9910, RZ ;  /* 0x00009910bf8d7816 */ /* 0x000fe400000000ff */
[C---:B------:R-:W-:Y:S01]  /*1c540*/  IADD3 R132, P6, PT, R138.reuse, R3, RZ ;  /* 0x000000038a847210 */ /* 0x040fe20007fde0ff */
[----:B------:R4:W-:Y:S01]  /*1c550*/  @P3 STG.E.U8 desc[UR26][R136.64], R191 ;  /* 0x000000bf88003986 */ /* 0x0009e2000c10111a */
[----:B-1----:R-:W-:Y:S01]  /*1c560*/  ISETP.LT.AND P3, PT, R133, UR6, !P2 ;  /* 0x0000000685007c0c */ /* 0x002fe2000d761270 */
[----:B------:R-:W1:Y:S01]  /*1c570*/  LDCU UR6, c[0x0][0x39c] ;  /* 0x00007380ff0677ac */ /* 0x000e620008000800 */
[C---:B------:R-:W-:Y:S01]  /*1c580*/  LEA.HI.X.SX32 R133, R138.reuse, R2, 0x1, P6 ;  /* 0x000000028a857211 */ /* 0x040fe200030f0eff */
[----:B------:R-:W-:Y:S01]  /*1c590*/  VIADD R138, R138, UR5 ;  /* 0x000000058a8a7c36 */ /* 0x000fe20008000000 */
[----:B------:R-:W-:Y:S02]  /*1c5a0*/  SHF.R.S32.HI R141, RZ, 0x8, R141 ;  /* 0x00000008ff8d7819 */ /* 0x000fe4000001148d */
[----:B------:R-:W-:Y:S01]  /*1c5b0*/  F2FP.SATFINITE.E5M2.F32.PACK_AB_MERGE_C R193, R193, R192, RZ ;  /* 0x000000c0c1c1723e */ /* 0x000fe200048060ff */
[----:B---3--:R-:W-:-:S02]  /*1c5c0*/  VIADD R139, R138, UR5 ;  /* 0x000000058a8b7c36 */ /* 0x008fc40008000000 */
[----:B------:R3:W-:Y:S01]  /*1c5d0*/  @P5 STG.E.U8 desc[UR26][R132.64], R141 ;  /* 0x0000008d84005986 */ /* 0x0007e2000c10111a */
[-C--:B------:R-:W-:Y:S02]  /*1c5e0*/  IADD3 R134, P5, PT, R138, R3.reuse, RZ ;  /* 0x000000038a867210 */ /* 0x080fe40007fbe0ff */
[----:B----4-:R-:W-:Y:S02]  /*1c5f0*/  PRMT R137, R193, 0x9910, RZ ;  /* 0x00009910c1897816 */ /* 0x010fe400000000ff */
[----:B------:R-:W-:Y:S02]  /*1c600*/  LOP3.LUT R140, R0, 0x7f, RZ, 0xfc, !PT ;  /* 0x0000007f008c7812 */ /* 0x000fe400078efcff */
[-C--:B------:R-:W-:Y:S01]  /*1c610*/  LEA.HI.X.SX32 R135, R138, R2.reuse, 0x1, P5 ;  /* 0x000000028a877211 */ /* 0x080fe200028f0eff */
[----:B------:R-:W-:Y:S01]  /*1c620*/  IMAD.MOV.U32 R138, RZ, RZ, R137 ;  /* 0x000000ffff8a7224 */ /* 0x000fe200078e0089 */
[C---:B------:R-:W-:Y:S02]  /*1c630*/  IADD3 R136, P5, PT, R139.reuse, R3, RZ ;  /* 0x000000038b887210 */ /* 0x040fe40007fbe0ff */
[----:B0-----:R-:W-:Y:S01]  /*1c640*/  ISETP.LT.AND P6, PT, R140, UR7, !P2 ;  /* 0x000000078c007c0c */ /* 0x001fe2000d7c1270 */
        /* <DEDUP_REMOVED lines=12> */
[----:B--2---:R-:W-:Y:S02]  /*1c710*/  ISETP.LT.AND P4, PT, R140, UR4, !P2 ;  /* 0x000000048c007c0c */ /* 0x004fe4000d781270 */
[C---:B------:R-:W-:Y:S01]  /*1c720*/  LEA.HI.X.SX32 R133, R139.reuse, R2, 0x1, P1 ;  /* 0x000000028b857211 */ /* 0x040fe200008f0eff */
[----:B------:R-:W2:Y:S01]  /*1c730*/  LDCU UR4, c[0x0][0x39c] ;  /* 0x00007380ff0477ac */ /* 0x000ea20008000800 */
[----:B------:R-:W-:Y:S01]  /*1c740*/  VIADD R139, R139, UR5 ;  /* 0x000000058b8b7c36 */ /* 0x000fe20008000000 */
[----:B---3--:R-:W-:-:S02]  /*1c750*/  PRMT R135, R195, 0x9910, RZ ;  /* 0x00009910c3877816 */ /* 0x008fc400000000ff */
[----:B------:R-:W-:Y:S01]  /*1c760*/  LOP3.LUT R138, R0, 0x82, RZ, 0xfc, !PT ;  /* 0x00000082008a7812 */ /* 0x000fe200078efcff */
[----:B------:R3:W-:Y:S01]  /*1c770*/  @P3 STG.E.U8 desc[UR26][R132.64], R195 ;  /* 0x000000c384003986 */ /* 0x0007e2000c10111a */
[CC--:B------:R-:W-:Y:S01]  /*1c780*/  IADD3 R134, P3, PT, R139.reuse, R3.reuse, RZ ;  /* 0x000000038b867210 */ /* 0x0c0fe20007f7e0ff */
[----:B----4-:R-:W-:Y:S01]  /*1c790*/  IMAD.MOV.U32 R136, RZ, RZ, R135 ;  /* 0x000000ffff887224 */ /* 0x010fe200078e0087 */
[----:B0-----:R-:W-:Y:S01]  /*1c7a0*/  ISETP.LT.AND P1, PT, R138, UR7, !P2 ;  /* 0x000000078a007c0c */ /* 0x001fe2000d721270 */
[C---:B------:R-:W-:Y:S01]  /*1c7b0*/  VIADD R138, R139.reuse, UR5 ;  /* 0x000000058b8a7c36 */ /* 0x040fe20008000000 */
[----:B------:R-:W-:Y:S01]  /*1c7c0*/  LEA.HI.X.SX32 R135, R139, R2, 0x1, P3 ;  /* 0x000000028b877211 */ /* 0x000fe200018f0eff */
[----:B------:R-:W0:Y:S01]  /*1c7d0*/  LDCU UR7, c[0x0][0x39c] ;  /* 0x00007380ff0777ac */ /* 0x000e220008000800 */
[----:B------:R-:W-:Y:S02]  /*1c7e0*/  SHF.R.S32.HI R139, RZ, 0x8, R136 ;  /* 0x00000008ff8b7819 */ /* 0x000fe40000011488 */
[----:B------:R-:W-:-:S02]  /*1c7f0*/  IADD3 R136, P3, PT, R138, R3, RZ ;  /* 0x000000038a887210 */ /* 0x000fc40007f7e0ff */
[----:B------:R-:W-:Y:S02]  /*1c800*/  F2FP.SATFINITE.E5M2.F32.PACK_AB_MERGE_C R141, R69, R68, RZ ;  /* 0x00000044458d723e */ /* 0x000fe400048060ff */
[----:B------:R-:W-:Y:S02]  /*1c810*/  LOP3.LUT R68, R0, 0x83, RZ, 0xfc, !PT ;  /* 0x0000008300447812 */ /* 0x000fe400078efcff */
[C---:B------:R-:W-:Y:S01]  /*1c820*/  LEA.HI.X.SX32 R137, R138.reuse, R2, 0x1, P3 ;  /* 0x000000028a897211 */ /* 0x040fe200018f0eff */
[----:B------:R-:W-:Y:S01]  /*1c830*/  VIADD R138, R138, UR5 ;  /* 0x000000058a8a7c36 */ /* 0x000fe20008000000 */
[----:B--2---:R-:W-:Y:S01]  /*1c840*/  ISETP.LT.AND P3, PT, R68, UR4, !P2 ;  /* 0x0000000444007c0c */ /* 0x004fe2000d761270 */
[----:B------:R2:W-:Y:S01]  /*1c850*/  @P6 STG.E.U8 desc[UR26][R134.64], R139 ;  /* 0x0000008b86006986 */ /* 0x0005e2000c10111a */
[----:B------:R-:W4:Y:S01]  /*1c860*/  LDCU UR4, c[0x0][0x39c] ;  /* 0x00007380ff0477ac */ /* 0x000f220008000800 */
[----:B---3--:R-:W-:Y:S02]  /*1c870*/  PRMT R132, R141, 0x9910, RZ ;  /* 0x000099108d847816 */ /* 0x008fe400000000ff */
[----:B------:R3:W-:Y:S01]  /*1c880*/  @P4 STG.E.U8 desc[UR26][R136.64], R141 ;  /* 0x0000008d88004986 */ /* 0x0007e2000c10111a */
[----:B------:R-:W-:-:S04]  /*1c890*/  IADD3 R68, P4, PT, R138, R3, RZ ;  /* 0x000000038a447210 */ /* 0x000fc80007f9e0ff */
[C---:B------:R-:W-:Y:S01]  /*1c8a0*/  LEA.HI.X.SX32 R69, R138.reuse, R2, 0x1, P4 ;  /* 0x000000028a457211 */ /* 0x040fe200020f0eff */
[----:B------:R-:W-:Y:S01]  /*1c8b0*/  VIADD R138, R138, UR5 ;  /* 0x000000058a8a7c36 */ /* 0x000fe20008000000 */
[----:B--2---:R-:W-:Y:S02]  /*1c8c0*/  SHF.R.S32.HI R135, RZ, 0x8, R132 ;  /* 0x00000008ff877819 */ /* 0x004fe40000011484 */
[----:B------:R-:W-:Y:S02]  /*1c8d0*/  LOP3.LUT R133, R0, 0x84, RZ, 0xfc, !PT ;  /* 0x0000008400857812 */ /* 0x000fe400078efcff */
[----:B------:R-:W-:Y:S01]  /*1c8e0*/  F2FP.SATFINITE.E5M2.F32.PACK_AB_MERGE_C R139, R71, R70, RZ ;  /* 0x00000046478b723e */ /* 0x000fe200048060ff */
[----:B------:R2:W-:Y:S01]  /*1c8f0*/  @P5 STG.E.U8 desc[UR26][R68.64], R135 ;  /* 0x0000008744005986 */ /* 0x0005e2000c10111a */
[C---:B------:R-:W-:Y:S01]  /*1c900*/  IADD3 R70, P5, PT, R138.reuse, R3, RZ ;  /* 0x000000038a467210 */ /* 0x040fe20007fbe0ff */
[----:B------:R-:W-:Y:S01]  /*1c910*/  VIADD R134, R138, UR5 ;  /* 0x000000058a867c36 */ /* 0x000fe20008000000 */
[----:B-1----:R-:W-:Y:S01]  /*1c920*/  ISETP.LT.AND P4, PT, R133, UR6, !P2 ;  /* 0x0000000685007c0c */ /* 0x002fe2000d781270 */
[----:B------:R-:W1:Y:S01]  /*1c930*/  LDCU UR6, c[0x0][0x39c] ;  /* 0x00007380ff0677ac */ /* 0x000e620008000800 */
[----:B------:R-:W-:-:S02]  /*1c940*/  LOP3.LUT R132, R0, 0x85, RZ, 0xfc, !PT ;  /* 0x0000008500847812 */ /* 0x000fc400078efcff */
[-C--:B------:R-:W-:Y:S02]  /*1c950*/  LEA.HI.X.SX32 R71, R138, R2.reuse, 0x1, P5 ;  /* 0x000000028a477211 */ /* 0x080fe400028f0eff */
[----:B----4-:R-:W-:Y:S01]  /*1c960*/  ISETP.LT.AND P5, PT, R132, UR4, !P2 ;  /* 0x0000000484007c0c */ /* 0x010fe2000d7a1270 */
[----:B------:R-:W4:Y:S01]  /*1c970*/  LDCU UR4, c[0x0][0x39c] ;  /* 0x00007380ff0477ac */ /* 0x000f220008000800 */
[----:B------:R-:W-:Y:S02]  /*1c980*/  LOP3.LUT R133, R0, 0x86, RZ, 0xfc, !PT ;  /* 0x0000008600857812 */ /* 0x000fe400078efcff */
[C---:B------:R-:W-:Y:S01]  /*1c990*/  IADD3 R132, P6, PT, R134.reuse, R3, RZ ;  /* 0x0000000386847210 */ /* 0x040fe20007fde0ff */
[----:B------:R5:W-:Y:S01]  /*1c9a0*/  @P1 STG.E.U8 desc[UR26][R70.64], R139 ;  /* 0x0000008b46001986 */ /* 0x000be2000c10111a */
[----:B---3--:R-:W-:Y:S02]  /*1c9b0*/  PRMT R136, R139, 0x9910, RZ ;  /* 0x000099108b887816 */ /* 0x008fe400000000ff */
[----:B0-----:R-:W-:Y:S01]  /*1c9c0*/  ISETP.LT.AND P1, PT, R133, UR7, !P2 ;  /* 0x0000000785007c0c */ /* 0x001fe2000d721270 */
[----:B------:R-:W0:Y:S01]  /*1c9d0*/  LDCU UR7, c[0x0][0x39c] ;  /* 0x00007380ff0777ac */ /* 0x000e220008000800 */
[C---:B------:R-:W-:Y:S01]  /*1c9e0*/  LEA.HI.X.SX32 R133, R134.reuse, R2, 0x1, P6 ;  /* 0x0000000286857211 */ /* 0x040fe200030f0eff */
[----:B------:R-:W-:Y:S01]  /*1c9f0*/  VIADD R134, R134, UR5 ;  /* 0x0000000586867c36 */ /* 0x000fe20008000000 */
[----:B--2---:R-:W-:-:S02]  /*1ca00*/  SHF.R.S32.HI R135, RZ, 0x8, R136 ;  /* 0x00000008ff877819 */ /* 0x004fc40000011488 */
[----:B------:R-:W-:Y:S02]  /*1ca10*/  LOP3.LUT R69, R0, 0x87, RZ, 0xfc, !PT ;  /* 0x0000008700457812 */ /* 0x000fe400078efcff */
[C---:B------:R-:W-:Y:S02]  /*1ca20*/  IADD3 R68, P6, PT, R134.reuse, R3, RZ ;  /* 0x0000000386447210 */ /* 0x040fe40007fde0ff */
[----:B------:R-:W-:Y:S01]  /*1ca30*/  F2FP.SATFINITE.E5M2.F32.PACK_AB_MERGE_C R137, R73, R72, RZ ;  /* 0x000000484989723e */ /* 0x000fe200048060ff */
[----:B------:R2:W-:Y:S01]  /*1ca40*/  @P3 STG.E.U8 desc[UR26][R132.64], R135 ;  /* 0x0000008784003986 */ /* 0x0005e2000c10111a */
[----:B-1----:R-:W-:Y:S01]  /*1ca50*/  ISETP.LT.AND P3, PT, R69, UR6, !P2 ;  /* 0x0000000645007c0c */ /* 0x002fe2000d761270 */
[----:B------:R-:W1:Y:S01]  /*1ca60*/  LDCU UR6, c[0x0][0x39c] ;  /* 0x00007380ff0677ac */ /* 0x000e620008000800 */
[C---:B------:R-:W-:Y:S01]  /*1ca70*/  LEA.HI.X.SX32 R69, R134.reuse, R2, 0x1, P6 ;  /* 0x0000000286457211 */ /* 0x040fe200030f0eff */
[----:B------:R-:W-:Y:S01]  /*1ca80*/  VIADD R134, R134, UR5 ;  /* 0x0000000586867c36 */ /* 0x000fe20008000000 */
[----:B------:R-:W-:-:S02]  /*1ca90*/  PRMT R72, R137, 0x9910, RZ ;  /* 0x0000991089487816 */ /* 0x000fc400000000ff */
[----:B-----5:R-:W-:Y:S02]  /*1caa0*/  LOP3.LUT R71, R0, 0x88, RZ, 0xfc, !PT ;  /* 0x0000008800477812 */ /* 0x020fe400078efcff */
[C---:B------:R-:W-:Y:S01]  /*1cab0*/  IADD3 R70, P6, PT, R134.reuse, R3, RZ ;  /* 0x0000000386467210 */ /* 0x040fe20007fde0ff */
[----:B--2---:R-:W-:Y:S01]  /*1cac0*/  IMAD.MOV.U32 R133, RZ, RZ, R72 ;  /* 0x000000ffff857224 */ /* 0x004fe200078e0048 */
[----:B------:R2:W-:Y:S01]  /*1cad0*/  @P4 STG.E.U8 desc[UR26][R68.64], R137 ;  /* 0x0000008944004986 */ /* 0x0005e2000c10111a */
[C---:B------:R-:W-:Y:S01]  /*1cae0*/  VIADD R132, R134.reuse, UR5 ;  /* 0x0000000586847c36 */ /* 0x040fe20008000000 */
[----:B----4-:R-:W-:Y:S01]  /*1caf0*/  ISETP.LT.AND P4, PT, R71, UR4, !P2 ;  /* 0x0000000447007c0c */ /* 0x010fe2000d781270 */
[----:B------:R-:W3:Y:S01]  /*1cb00*/  LDCU UR4, c[0x0][0x39c] ;  /* 0x00007380ff0477ac */ /* 0x000ee20008000800 */
[----:B------:R-:W-:Y:S02]  /*1cb10*/  LEA.HI.X.SX32 R71, R134, R2, 0x1, P6 ;  /* 0x0000000286477211 */ /* 0x000fe400030f0eff */
[----:B------:R-:W-:-:S02]  /*1cb20*/  SHF.R.S32.HI R133, RZ, 0x8, R133 ;  /* 0x00000008ff857819 */ /* 0x000fc40000011485 */
[----:B------:R-:W-:Y:S02]  /*1cb30*/  LOP3.LUT R73, R0, 0x89, RZ, 0xfc, !PT ;  /* 0x0000008900497812 */ /* 0x000fe400078efcff */
[C---:B------:R-:W-:Y:S01]  /*1cb40*/  IADD3 R72, P6, PT, R132.reuse, R3, RZ ;  /* 0x0000000384487210 */ /* 0x040fe20007fde0ff */
[----:B------:R4:W-:Y:S01]  /*1cb50*/  @P5 STG.E.U8 desc[UR26][R70.64], R133 ;  /* 0x0000008546005986 */ /* 0x0009e2000c10111a */
[----:B0-----:R-:W-:Y:S01]  /*1cb60*/  ISETP.LT.AND P5, PT, R73, UR7, !P2 ;  /* 0x0000000749007c0c */ /* 0x001fe2000d7a1270 */
[----:B------:R-:W0:Y:S01]  /*1cb70*/  LDCU UR7, c[0x0][0x39c] ;  /* 0x00007380ff0777ac */ /* 0x000e220008000800 */
[C---:B------:R-:W-:Y:S01]  /*1cb80*/  LEA.HI.X.SX32 R73, R132.reuse, R2, 0x1, P6 ;  /* 0x0000000284497211 */ /* 0x040fe200030f0eff */
[----:B------:R-:W-:Y:S01]  /*1cb90*/  VIADD R132, R132, UR5 ;  /* 0x0000000584847c36 */ /* 0x000fe20008000000 */
[----:B------:R-:W-:-:S03]  /*1cba0*/  F2FP.SATFINITE.E5M2.F32.PACK_AB_MERGE_C R75, R75, R74, RZ ;  /* 0x0000004a4b4b723e */ /* 0x000fc600048060ff */
[C---:B------:R-:W-:Y:S02]  /*1cbb0*/  VIADD R74, R132.reuse, UR5 ;  /* 0x00000005844a7c36 */ /* 0x040fe40008000000 */
[----:B------:R5:W-:Y:S01]  /*1cbc0*/  @P1 STG.E.U8 desc[UR26][R72.64], R75 ;  /* 0x0000004b48001986 */ /* 0x000be2000c10111a */
[CC--:B--2---:R-:W-:Y:S02]  /*1cbd0*/  IADD3 R68, P1, PT, R132.reuse, R3.reuse, RZ ;  /* 0x0000000384447210 */ /* 0x0c4fe40007f3e0ff */
[----:B------:R-:W-:Y:S02]  /*1cbe0*/  F2FP.SATFINITE.E5M2.F32.PACK_AB_MERGE_C R135, R77, R76, RZ ;  /* 0x0000004c4d87723e */ /* 0x000fe400048060ff */
[----:B------:R-:W-:Y:S02]  /*1cbf0*/  LEA.HI.X.SX32 R69, R132, R2, 0x1, P1 ;  /* 0x0000000284457211 */ /* 0x000fe400008f0eff */
[----:B----4-:R-:W-:Y:S02]  /*1cc00*/  IADD3 R70, P1, PT, R74, R3, RZ ;  /* 0x000000034a467210 */ /* 0x010fe40007f3e0ff */
[----:B------:R-:W-:-:S02]  /*1cc10*/  LOP3.LUT R76, R0, 0x8b, RZ, 0xfc, !PT ;  /* 0x0000008b004c7812 */ /* 0x000fc400078efcff */
[----:B------:R-:W-:Y:S02]  /*1cc20*/  PRMT R77, R75, 0x9910, RZ ;  /* 0x000099104b4d7816 */ /* 0x000fe400000000ff */
[----:B------:R-:W-:Y:S02]  /*1cc30*/  LEA.HI.X.SX32 R71, R74, R2, 0x1, P1 ;  /* 0x000000024a477211 */ /* 0x000fe400008f0eff */
[----:B------:R-:W-:Y:S02]  /*1cc40*/  LOP3.LUT R134, R0, 0x8a, RZ, 0xfc, !PT ;  /* 0x0000008a00867812 */ /* 0x000fe400078efcff */
[----:B---3--:R-:W-:Y:S01]  /*1cc50*/  ISETP.LT.AND P1, PT, R76, UR4, !P2 ;  /* 0x000000044c007c0c */ /* 0x008fe2000d721270 */
[----:B------:R-:W2:Y:S01]  /*1cc60*/  LDCU UR4, c[0x0][0x39c] ;  /* 0x00007380ff0477ac */ /* 0x000ea20008000800 */
[----:B------:R-:W-:Y:S01]  /*1cc70*/  SHF.R.S32.HI R77, RZ, 0x8, R77 ;  /* 0x00000008ff4d7819 */ /* 0x000fe2000001144d */
[----:B------:R-:W-:Y:S01]  /*1cc80*/  VIADD R74, R74, UR5 ;  /* 0x000000054a4a7c36 */ /* 0x000fe20008000000 */
[----:B-1----:R-:W-:Y:S01]  /*1cc90*/  ISETP.LT.AND P6, PT, R134, UR6, !P2 ;  /* 0x0000000686007c0c */ /* 0x002fe2000d7c1270 */
[----:B------:R-:W1:Y:S01]  /*1cca0*/  LDCU UR6, c[0x0][0x39c] ;  /* 0x00007380ff0677ac */ /* 0x000e620008000800 */
[----:B------:R-:W-:Y:S01]  /*1ccb0*/  PRMT R76, R135, 0x9910, RZ ;  /* 0x00009910874c7816 */ /* 0x000fe200000000ff */
[----:B------:R3:W-:Y:S01]  /*1ccc0*/  @P3 STG.E.U8 desc[UR26][R68.64], R77 ;  /* 0x0000004d44003986 */ /* 0x0007e2000c10111a */
[C---:B-----5:R-:W-:Y:S01]  /*1ccd0*/  IADD3 R72, P3, PT, R74.reuse, R3, RZ ;  /* 0x000000034a487210 */ /* 0x060fe20007f7e0ff */
[----:B------:R-:W-:-:S03]  /*1cce0*/  VIADD R75, R74, UR5 ;  /* 0x000000054a4b7c36 */ /* 0x000fc60008000000 */
[-C--:B------:R-:W-:Y:S01]  /*1ccf0*/  LEA.HI.X.SX32 R73, R74, R2.reuse, 0x1, P3 ;  /* 0x000000024a497211 */ /* 0x080fe200018f0eff */
[----:B------:R4:W-:Y:S01]  /*1cd00*/  @P4 STG.E.U8 desc[UR26][R70.64], R135 ;  /* 0x0000008746004986 */ /* 0x0009e2000c10111a */
[----:B---3--:R-:W-:Y:S02]  /*1cd10*/  SHF.R.S32.HI R77, RZ, 0x8, R76 ;  /* 0x00000008ff4d7819 */ /* 0x008fe4000001144c */
[C---:B------:R-:W-:Y:S02]  /*1cd20*/  LOP3.LUT R69, R0.reuse, 0x8d, RZ, 0xfc, !PT ;  /* 0x0000008d00457812 */ /* 0x040fe400078efcff */
[----:B------:R-:W-:Y:S01]  /*1cd30*/  IADD3 R68, P4, PT, R75, R3, RZ ;  /* 0x000000034b447210 */ /* 0x000fe20007f9e0ff */
[----:B------:R3:W-:Y:S01]  /*1cd40*/  @P5 STG.E.U8 desc[UR26][R72.64], R77 ;  /* 0x0000004d48005986 */ /* 0x0007e2000c10111a */
[----:B----4-:R-:W-:Y:S02]  /*1cd50*/  LOP3.LUT R70, R0, 0x8e, RZ, 0xfc, !PT ;  /* 0x0000008e00467812 */ /* 0x010fe400078efcff */
[----:B0-----:R-:W-:Y:S01]  /*1cd60*/  ISETP.LT.AND P5, PT, R69, UR7, !P2 ;  /* 0x0000000745007c0c */ /* 0x001fe2000d7a1270 */
        /* <DEDUP_REMOVED lines=74> */
[----:B--2---:R-:W-:Y:S01]  /*1d210*/  ISETP.LT.AND P3, PT, R76, UR4, !P2 ;  /* 0x000000044c007c0c */ /* 0x004fe2000d761270 */
[----:B------:R2:W-:Y:S01]  /*1d220*/  @P6 STG.E.U8 desc[UR26][R70.64], R75 ;  /* 0x0000004b46006986 */ /* 0x0005e2000c10111a */
[----:B------:R-:W4:Y:S01]  /*1d230*/  LDCU UR4, c[0x0][0x39c] ;  /* 0x00007380ff0477ac */ /* 0x000f220008000800 */
[----:B------:R-:W-:Y:S02]  /*1d240*/  PRMT R77, R87, 0x9910, RZ ;  /* 0x00009910574d7816 */ /* 0x000fe400000000ff */
[----:B------:R5:W-:Y:S01]  /*1d250*/  @P4 STG.E.U8 desc[UR26][R72.64], R87 ;  /* 0x0000005748004986 */ /* 0x000be2000c10111a */
[----:B---3--:R-:W-:-:S02]  /*1d260*/  IADD3 R68, P4, PT, R74, R3, RZ ;  /* 0x000000034a447210 */ /* 0x008fc40007f9e0ff */
[----:B------:R-:W-:Y:S02]  /*1d270*/  SHF.R.S32.HI R77, RZ, 0x8, R77 ;  /* 0x00000008ff4d7819 */ /* 0x000fe4000001144d */
[C---:B------:R-:W-:Y:S01]  /*1d280*/  LEA.HI.X.SX32 R69, R74.reuse, R2, 0x1, P4 ;  /* 0x000000024a457211 */ /* 0x040fe200020f0eff */
[----:B------:R-:W-:Y:S01]  /*1d290*/  VIADD R74, R74, UR5 ;  /* 0x000000054a4a7c36 */ /* 0x000fe20008000000 */
[----:B------:R-:W-:Y:S02]  /*1d2a0*/  LOP3.LUT R76, R0, 0x96, RZ, 0xfc, !PT ;  /* 0x00000096004c7812 */ /* 0x000fe400078efcff */
[----:B------:R-:W-:Y:S01]  /*1d2b0*/  F2FP.SATFINITE.E5M2.F32.PACK_AB_MERGE_C R89, R89, R88, RZ ;  /* 0x000000585959723e */ /* 0x000fe200048060ff */
[----:B------:R3:W-:Y:S01]  /*1d2c0*/  @P5 STG.E.U8 desc[UR26][R68.64], R77 ;  /* 0x0000004d44005986 */ /* 0x0007e2000c10111a */
[C---:B--2---:R-:W-:Y:S01]  /*1d2d0*/  IADD3 R70, P5, PT, R74.reuse, R3, RZ ;  /* 0x000000034a467210 */ /* 0x044fe20007fbe0ff */
        /* <DEDUP_REMOVED lines=15> */
[----:B---3--:R-:W-:Y:S01]  /*1d3d0*/  SHF.R.S32.HI R77, RZ, 0x8, R74 ;  /* 0x00000008ff4d7819 */ /* 0x008fe2000001144a */
[----:B------:R-:W3:Y:S01]  /*1d3e0*/  LDCU UR7, c[0x0][0x39c] ;  /* 0x00007380ff0777ac */ /* 0x000ee20008000800 */
        /* <DEDUP_REMOVED lines=9> */
[----:B--2---:R-:W-:-:S02]  /*1d480*/  LOP3.LUT R71, R0, 0x9a, RZ, 0xfc, !PT ;  /* 0x0000009a00477812 */ /* 0x004fc400078efcff */
        /* <DEDUP_REMOVED lines=11> */
[----:B---3--:R-:W-:Y:S01]  /*1d540*/  ISETP.LT.AND P5, PT, R73, UR7, !P2 ;  /* 0x0000000749007c0c */ /* 0x008fe2000d7a1270 */
[----:B------:R-:W3:Y:S01]  /*1d550*/  LDCU UR7, c[0x0][0x39c] ;  /* 0x00007380ff0777ac */ /* 0x000ee20008000800 */
[C---:B------:R-:W-:Y:S01]  /*1d560*/  LEA.HI.X.SX32 R73, R74.reuse, R2, 0x1, P6 ;  /* 0x000000024a497211 */ /* 0x040fe200030f0eff */
[----:B------:R-:W-:Y:S01]  /*1d570*/  VIADD R74, R74, UR5 ;  /* 0x000000054a4a7c36 */ /* 0x000fe20008000000 */
[----:B------:R-:W-:-:S05]  /*1d580*/  F2FP.SATFINITE.E5M2.F32.PACK_AB_MERGE_C R93, R93, R92, RZ ;  /* 0x0000005c5d5d723e */ /* 0x000fca00048060ff */
[----:B------:R5:W-:Y:S01]  /*1d590*/  @P1 STG.E.U8 desc[UR26][R72.64], R93 ;  /* 0x0000005d48001986 */ /* 0x000be2000c10111a */
[CC--:B--2---:R-:W-:Y:S01]  /*1d5a0*/  IADD3 R68, P1, PT, R74.reuse, R3.reuse, RZ ;  /* 0x000000034a447210 */ /* 0x0c4fe20007f3e0ff */
        /* <DEDUP_REMOVED lines=21> */
[----:B--2---:R-:W-:Y:S02]  /*1d700*/  LOP3.LUT R69, R0, 0x9f, RZ, 0xfc, !PT ;  /* 0x0000009f00457812 */ /* 0x004fe400078efcff */
[C---:B------:R-:W-:Y:S01]  /*1d710*/  IADD3 R68, P4, PT, R74.reuse, R3, RZ ;  /* 0x000000034a447210 */ /* 0x040fe20007f9e0ff */
[----:B------:R2:W-:Y:S01]  /*1d720*/  @P5 STG.E.U8 desc[UR26][R72.64], R75 ;  /* 0x0000004b48005986 */ /* 0x0005e2000c10111a */
[----:B---3--:R-:W-:Y:S01]  /*1d730*/  ISETP.LT.AND P5, PT, R69, UR7, !P2 ;  /* 0x0000000745007c0c */ /* 0x008fe2000d7a1270 */
[----:B------:R-:W3:Y:S01]  /*1d740*/  LDCU UR7, c[0x0][0x39c] ;  /* 0x00007380ff0777ac */ /* 0x000ee20008000800 */
        /* <DEDUP_REMOVED lines=11> */
[C---:B--2---:R-:W-:Y:S01]  /*1d800*/  VIADD R75, R74.reuse, UR5 ;  /* 0x000000054a4b7c36 */ /* 0x044fe20008000000 */
        /* <DEDUP_REMOVED lines=24> */
[----:B--2---:R-:W-:Y:S02]  /*1d990*/  PRMT R73, R101, 0x9910, RZ ;  /* 0x0000991065497816 */ /* 0x004fe400000000ff */
        /* <DEDUP_REMOVED lines=8> */
[----:B---3--:R-:W-:Y:S01]  /*1da20*/  ISETP.LT.AND P6, PT, R76, UR7, !P2 ;  /* 0x000000074c007c0c */ /* 0x008fe2000d7c1270 */
[----:B------:R-:W3:Y:S01]  /*1da30*/  LDCU UR7, c[0x0][0x39c] ;  /* 0x00007380ff0777ac */ /* 0x000ee20008000800 */
        /* <DEDUP_REMOVED lines=12> */
[CC--:B--2---:R-:W-:Y:S01]  /*1db00*/  IADD3 R70, P3, PT, R74.reuse, R3.reuse, RZ ;  /* 0x000000034a467210 */ /* 0x0c4fe20007f7e0ff */
        /* <DEDUP_REMOVED lines=16> */
[----:B---3--:R-:W-:Y:S01]  /*1dc10*/  ISETP.LT.AND P1, PT, R76, UR7, !P2 ;  /* 0x000000074c007c0c */ /* 0x008fe2000d721270 */
[----:B------:R-:W3:Y:S01]  /*1dc20*/  LDCU UR7, c[0x0][0x39c] ;  /* 0x00007380ff0777ac */ /* 0x000ee20008000800 */
        /* <DEDUP_REMOVED lines=18> */
[----:B---3--:R-:W-:Y:S01]  /*1dd50*/  ISETP.LT.AND P1, PT, R73, UR7, !P2 ;  /* 0x0000000749007c0c */ /* 0x008fe2000d721270 */
[----:B------:R-:W3:Y:S01]  /*1dd60*/  LDCU UR4, c[0x0][0x39c] ;  /* 0x00007380ff0477ac */ /* 0x000ee20008000800 */
[C---:B------:R-:W-:Y:S01]  /*1dd70*/  LEA.HI.X.SX32 R73, R74.reuse, R2, 0x1, P6 ;  /* 0x000000024a497211 */ /* 0x040fe200030f0eff */
[----:B------:R-:W-:Y:S01]  /*1dd80*/  VIADD R74, R74, UR5 ;  /* 0x000000054a4a7c36 */ /* 0x000fe20008000000 */
[----:B------:R-:W-:Y:S01]  /*1dd90*/  SHF.R.S32.HI R75, RZ, 0x8, R75 ;  /* 0x00000008ff4b7819 */ /* 0x000fe2000001144b */
[----:B------:R-:W4:Y:S01]  /*1dda0*/  LDCU UR7, c[0x0][0x39c] ;  /* 0x00007380ff0777ac */ /* 0x000f220008000800 */
[----:B--2---:R-:W-:-:S02]  /*1ddb0*/  LOP3.LUT R69, R0, 0xab, RZ, 0xfc, !PT ;  /* 0x000000ab00457812 */ /* 0x004fc400078efcff */
        /* <DEDUP_REMOVED lines=11> */
[C---:B--2---:R-:W-:Y:S01]  /*1de70*/  VIADD R75, R74.reuse, UR5 ;  /* 0x000000054a4b7c36 */ /* 0x044fe20008000000 */
[----:B---3--:R-:W-:Y:S01]  /*1de80*/  ISETP.LT.AND P4, PT, R71, UR4, !P2 ;  /* 0x0000000447007c0c */ /* 0x008fe2000d781270 */
        /* <DEDUP_REMOVED lines=205> */
[----:B------:R-:W-:Y:S01]  /*1eb60*/  PRMT R5, R77, 0x9910, RZ ;  /* 0x000099104d057816 */ /* 0x000fe200000000ff */
[----:B------:R4:W-:Y:S01]  /*1eb70*/  @P6 STG.E.U8 desc[UR26][R68.64], R77 ;  /* 0x0000004d44006986 */ /* 0x0009e2000c10111a */
[----:B-1----:R-:W-:Y:S01]  /*1eb80*/  ISETP.LT.AND P3, PT, R78, UR6, !P2 ;  /* 0x000000064e007c0c */ /* 0x002fe2000d761270 */
[----:B------:R-:W1:Y:S01]  /*1eb90*/  LDCU UR6, c[0x0][0x39c] ;  /* 0x00007380ff0677ac */ /* 0x000e620008000800 */
[C---:B------:R-:W-:Y:S01]  /*1eba0*/  IADD3 R4, P6, PT, R74.reuse, R3, RZ ;  /* 0x000000034a047210 */ /* 0x040fe20007fde0ff */
[C---:B--2---:R-:W-:Y:S02]  /*1ebb0*/  VIADD R72, R74.reuse, UR5 ;  /* 0x000000054a487c36 */ /* 0x044fe40008000000 */
[----:B------:R-:W-:Y:S01]  /*1ebc0*/  IMAD.MOV.U32 R73, RZ, RZ, R5 ;  /* 0x000000ffff497224 */ /* 0x000fe200078e0005 */
[----:B------:R-:W-:-:S02]  /*1ebd0*/  LEA.HI.X.SX32 R5, R74, R2, 0x1, P6 ;  /* 0x000000024a057211 */ /* 0x000fc400030f0eff */
[C---:B------:R-:W-:Y:S02]  /*1ebe0*/  IADD3 R70, P6, PT, R72.reuse, R3, RZ ;  /* 0x0000000348467210 */ /* 0x040fe40007fde0ff */
[----:B------:R-:W-:Y:S02]  /*1ebf0*/  SHF.R.S32.HI R73, RZ, 0x8, R73 ;  /* 0x00000008ff497819 */ /* 0x000fe40000011449 */
[----:B------:R-:W-:Y:S02]  /*1ec00*/  F2FP.SATFINITE.E5M2.F32.PACK_AB_MERGE_C R75, R7, R6, RZ ;  /* 0x00000006074b723e */ /* 0x000fe400048060ff */
[C---:B------:R-:W-:Y:S01]  /*1ec10*/  LEA.HI.X.SX32 R71, R72.reuse, R2, 0x1, P6 ;  /* 0x0000000248477211 */ /* 0x040fe200030f0eff */
[----:B------:R-:W-:Y:S01]  /*1ec20*/  VIADD R72, R72, UR5 ;  /* 0x0000000548487c36 */ /* 0x000fe20008000000 */
[C---:B------:R-:W-:Y:S01]  /*1ec30*/  LOP3.LUT R6, R0.reuse, 0xc5, RZ, 0xfc, !PT ;  /* 0x000000c500067812 */ /* 0x040fe200078efcff */
[----:B------:R2:W-:Y:S01]  /*1ec40*/  @P1 STG.E.U8 desc[UR26][R4.64], R73 ;  /* 0x0000004904001986 */ /* 0x0005e2000c10111a */
[----:B------:R-:W-:-:S02]  /*1ec50*/  LOP3.LUT R7, R0, 0xc6, RZ, 0xfc, !PT ;  /* 0x000000c600077812 */ /* 0x000fc400078efcff */
[----:B0-----:R-:W-:Y:S02]  /*1ec60*/  ISETP.LT.AND P1, PT, R6, UR4, !P2 ;  /* 0x0000000406007c0c */ /* 0x001fe4000d721270 */
[----:B----4-:R-:W-:Y:S01]  /*1ec70*/  PRMT R69, R75, 0x9910, RZ ;  /* 0x000099104b457816 */ /* 0x010fe200000000ff */
        /* <DEDUP_REMOVED lines=8> */
[----:B------:R-:W-:-:S03]  /*1ed00*/  LOP3.LUT R68, R0, 0xc7, RZ, 0xfc, !PT ;  /* 0x000000c700447812 */ /* 0x000fc600078efcff */
[----:B------:R5:W-:Y:S01]  /*1ed10*/  @P5 STG.E.U8 desc[UR26][R6.64], R69 ;  /* 0x0000004506005986 */ /* 0x000be2000c10111a */
[----:B---3--:R-:W-:Y:S01]  /*1ed20*/  ISETP.LT.AND P6, PT, R68, UR7, !P2 ;  /* 0x0000000744007c0c */ /* 0x008fe2000d7c1270 */
[C---:B------:R-:W-:Y:S01]  /*1ed30*/  VIADD R68, R72.reuse, UR5 ;  /* 0x0000000548447c36 */ /* 0x040fe20008000000 */
[CC--:B--2---:R-:W-:Y:S01]  /*1ed40*/  IADD3 R4, P5, PT, R72.reuse, R3.reuse, RZ ;  /* 0x0000000348047210 */ /* 0x0c4fe20007fbe0ff */
[----:B------:R-:W2:Y:S01]  /*1ed50*/  LDCU UR7, c[0x0][0x39c] ;  /* 0x00007380ff0777ac */ /* 0x000ea20008000800 */
[----:B0-----:R-:W-:Y:S02]  /*1ed60*/  F2FP.SATFINITE.E5M2.F32.PACK_AB_MERGE_C R71, R9, R8, RZ ;  /* 0x000000080947723e */ /* 0x001fe400048060ff */
[----:B------:R-:W-:Y:S02]  /*1ed70*/  LEA.HI.X.SX32 R5, R72, R2, 0x1, P5 ;  /* 0x0000000248057211 */ /* 0x000fe400028f0eff */
[----:B------:R-:W-:Y:S02]  /*1ed80*/  PRMT R70, R71, 0x9910, RZ ;  /* 0x0000991047467816 */ /* 0x000fe400000000ff */
[----:B------:R-:W-:-:S02]  /*1ed90*/  IADD3 R8, P5, PT, R68, R3, RZ ;  /* 0x0000000344087210 */ /* 0x000fc40007fbe0ff */
[----:B-----5:R-:W-:Y:S02]  /*1eda0*/  SHF.R.S32.HI R69, RZ, 0x8, R70 ;  /* 0x00000008ff457819 */ /* 0x020fe40000011446 */
[C---:B------:R-:W-:Y:S01]  /*1edb0*/  LEA.HI.X.SX32 R9, R68.reuse, R2, 0x1, P5 ;  /* 0x0000000244097211 */ /* 0x040fe200028f0eff */
[----:B------:R-:W-:Y:S01]  /*1edc0*/  VIADD R68, R68, UR5 ;  /* 0x0000000544447c36 */ /* 0x000fe20008000000 */
[----:B------:R0:W-:Y:S01]  /*1edd0*/  @P4 STG.E.U8 desc[UR26][R4.64], R71 ;  /* 0x0000004704004986 */ /* 0x0001e2000c10111a */
[C---:B------:R-:W-:Y:S02]  /*1ede0*/  LOP3.LUT R72, R0.reuse, 0xc8, RZ, 0xfc, !PT ;  /* 0x000000c800487812 */ /* 0x040fe400078efcff */
[----:B------:R-:W-:Y:S01]  /*1edf0*/  LOP3.LUT R7, R0, 0xc9, RZ, 0xfc, !PT ;  /* 0x000000c900077812 */ /* 0x000fe200078efcff */
[----:B------:R3:W-:Y:S01]  /*1ee00*/  @P1 STG.E.U8 desc[UR26][R8.64], R69 ;  /* 0x0000004508001986 */ /* 0x0007e2000c10111a */
[----:B------:R-:W-:Y:S02]  /*1ee10*/  IADD3 R6, P1, PT, R68, R3, RZ ;  /* 0x0000000344067210 */ /* 0x000fe40007f3e0ff */
[----:B----4-:R-:W-:Y:S01]  /*1ee20*/  ISETP.LT.AND P4, PT, R72, UR4, !P2 ;  /* 0x0000000448007c0c */ /* 0x010fe2000d781270 */
[----:B------:R-:W4:Y:S01]  /*1ee30*/  LDCU UR4, c[0x0][0x39c] ;  /* 0x00007380ff0477ac */ /* 0x000f220008000800 */
[----:B-1----:R-:W-:-:S02]  /*1ee40*/  ISETP.LT.AND P5, PT, R7, UR6, !P2 ;  /* 0x0000000607007c0c */ /* 0x002fc4000d7a1270 */
[----:B------:R-:W-:Y:S01]  /*1ee50*/  F2FP.SATFINITE.E5M2.F32.PACK_AB_MERGE_C R73, R11, R10, RZ ;  /* 0x0000000a0b49723e */ /* 0x000fe200048060ff */
[----:B------:R-:W1:Y:S01]  /*1ee60*/  LDCU UR6, c[0x0][0x39c] ;  /* 0x00007380ff0677ac */ /* 0x000e620008000800 */
[C---:B------:R-:W-:Y:S01]  /*1ee70*/  LEA.HI.X.SX32 R7, R68.reuse, R2, 0x1, P1 ;  /* 0x0000000244077211 */ /* 0x040fe200008f0eff */
[----:B------:R-:W-:-:S04]  /*1ee80*/  VIADD R68, R68, UR5 ;  /* 0x0000000544447c36 */ /* 0x000fc80008000000 */
[----:B------:R5:W-:Y:S01]  /*1ee90*/  @P3 STG.E.U8 desc[UR26][R6.64], R73 ;  /* 0x0000004906003986 */ /* 0x000be2000c10111a */
[CC--:B0-----:R-:W-:Y:S01]  /*1eea0*/  IADD3 R4, P3, PT, R68.reuse, R3.reuse, RZ ;  /* 0x0000000344047210 */ /* 0x0c1fe20007f7e0ff */
[C---:B------:R-:W-:Y:S01]  /*1eeb0*/  VIADD R10, R68.reuse, UR5 ;  /* 0x00000005440a7c36 */ /* 0x040fe20008000000 */
[----:B------:R-:W-:Y:S02]  /*1eec0*/  PRMT R11, R73, 0x9910, RZ ;  /* 0x00009910490b7816 */ /* 0x000fe400000000ff */
[----:B------:R-:W-:Y:S02]  /*1eed0*/  LEA.HI.X.SX32 R5, R68, R2, 0x1, P3 ;  /* 0x0000000244057211 */ /* 0x000fe400018f0eff */
[----:B---3--:R-:W-:Y:S02]  /*1eee0*/  IADD3 R8, P3, PT, R10, R3, RZ ;  /* 0x000000030a087210 */ /* 0x008fe40007f7e0ff */
[----:B------:R-:W-:Y:S02]  /*1eef0*/  F2FP.SATFINITE.E5M2.F32.PACK_AB_MERGE_C R69, R13, R12, RZ ;  /* 0x0000000c0d45723e */ /* 0x000fe400048060ff */
[----:B------:R-:W-:-:S02]  /*1ef00*/  SHF.R.S32.HI R11, RZ, 0x8, R11 ;  /* 0x00000008ff0b7819 */ /* 0x000fc4000001140b */
[----:B------:R-:W-:Y:S02]  /*1ef10*/  LOP3.LUT R12, R0, 0xcb, RZ, 0xfc, !PT ;  /* 0x000000cb000c7812 */ /* 0x000fe400078efcff */
[C---:B------:R-:W-:Y:S01]  /*1ef20*/  LEA.HI.X.SX32 R9, R10.reuse, R2, 0x1, P3 ;  /* 0x000000020a097211 */ /* 0x040fe200018f0eff */
[----:B------:R-:W-:Y:S01]  /*1ef30*/  VIADD R10, R10, UR5 ;  /* 0x000000050a0a7c36 */ /* 0x000fe20008000000 */
[----:B------:R-:W-:Y:S01]  /*1ef40*/  LOP3.LUT R70, R0, 0xca, RZ, 0xfc, !PT ;  /* 0x000000ca00467812 */ /* 0x000fe200078efcff */
[----:B------:R0:W-:Y:S01]  /*1ef50*/  @P6 STG.E.U8 desc[UR26][R4.64], R11 ;  /* 0x0000000b04006986 */ /* 0x0001e2000c10111a */
[----:B----4-:R-:W-:Y:S01]  /*1ef60*/  ISETP.LT.AND P3, PT, R12, UR4, !P2 ;  /* 0x000000040c007c0c */ /* 0x010fe2000d761270 */
[----:B------:R-:W3:Y:S01]  /*1ef70*/  LDCU UR4, c[0x0][0x39c] ;  /* 0x00007380ff0477ac */ /* 0x000ee20008000800 */
[----:B------:R-:W-:Y:S01]  /*1ef80*/  PRMT R13, R69, 0x9910, RZ ;  /* 0x00009910450d7816 */ /* 0x000fe200000000ff */
[----:B------:R4:W-:Y:S01]  /*1ef90*/  @P4 STG.E.U8 desc[UR26][R8.64], R69 ;  /* 0x0000004508004986 */ /* 0x0009e2000c10111a */
[----:B-----5:R-:W-:-:S02]  /*1efa0*/  IADD3 R6, P4, PT, R10, R3, RZ ;  /* 0x000000030a067210 */ /* 0x020fc40007f9e0ff */
[----:B--2---:R-:W-:Y:S01]  /*1efb0*/  ISETP.LT.AND P1, PT, R70, UR7, !P2 ;  /* 0x0000000746007c0c */ /* 0x004fe2000d721270 */
[----:B------:R-:W2:Y:S01]  /*1efc0*/  LDCU UR7, c[0x0][0x39c] ;  /* 0x00007380ff0777ac */ /* 0x000ea20008000800 */
[C---:B------:R-:W-:Y:S01]  /*1efd0*/  LEA.HI.X.SX32 R7, R10.reuse, R2, 0x1, P4 ;  /* 0x000000020a077211 */ /* 0x040fe200020f0eff */
[----:B------:R-:W-:Y:S01]  /*1efe0*/  VIADD R10, R10, UR5 ;  /* 0x000000050a0a7c36 */ /* 0x000fe20008000000 */
[----:B------:R-:W-:Y:S02]  /*1eff0*/  SHF.R.S32.HI R13, RZ, 0x8, R13 ;  /* 0x00000008ff0d7819 */ /* 0x000fe4000001140d */
[----:B------:R-:W-:Y:S02]  /*1f000*/  LOP3.LUT R12, R0, 0xcc, RZ, 0xfc, !PT ;  /* 0x000000cc000c7812 */ /* 0x000fe400078efcff */
[----:B------:R-:W-:Y:S01]  /*1f010*/  F2FP.SATFINITE.E5M2.F32.PACK_AB_MERGE_C R15, R15, R14, RZ ;  /* 0x0000000e0f0f723e */ /* 0x000fe200048060ff */
[----:B------:R5:W-:Y:S01]  /*1f020*/  @P5 STG.E.U8 desc[UR26][R6.64], R13 ;  /* 0x0000000d06005986 */ /* 0x000be2000c10111a */
[C---:B0-----:R-:W-:Y:S01]  /*1f030*/  IADD3 R4, P5, PT, R10.reuse, R3, RZ ;  /* 0x000000030a047210 */ /* 0x041fe20007fbe0ff */
[----:B------:R-:W-:Y:S01]  /*1f040*/  VIADD R11, R10, UR5 ;  /* 0x000000050a0b7c36 */ /* 0x000fe20008000000 */
[----:B-1----:R-:W-:Y:S01]  /*1f050*/  ISETP.LT.AND P4, PT, R12, UR6, !P2 ;  /* 0x000000060c007c0c */ /* 0x002fe2000d781270 */
[----:B------:R-:W0:Y:S01]  /*1f060*/  LDCU UR6, c[0x0][0x39c] ;  /* 0x00007380ff0677ac */ /* 0x000e220008000800 */
[----:B----4-:R-:W-:-:S02]  /*1f070*/  LOP3.LUT R8, R0, 0xcd, RZ, 0xfc, !PT ;  /* 0x000000cd00087812 */ /* 0x010fc400078efcff */
[----:B------:R-:W-:Y:S02]  /*1f080*/  PRMT R12, R15, 0x9910, RZ ;  /* 0x000099100f0c7816 */ /* 0x000fe400000000ff */
[-C--:B------:R-:W-:Y:S02]  /*1f090*/  LEA.HI.X.SX32 R5, R10, R2.reuse, 0x1, P5 ;  /* 0x000000020a057211 */ /* 0x080fe400028f0eff */
[----:B---3--:R-:W-:Y:S02]  /*1f0a0*/  ISETP.LT.AND P5, PT, R8, UR4, !P2 ;  /* 0x0000000408007c0c */ /* 0x008fe4000d7a1270 */
[C---:B------:R-:W-:Y:S01]  /*1f0b0*/  LOP3.LUT R9, R0.reuse, 0xce, RZ, 0xfc, !PT ;  /* 0x000000ce00097812 */ /* 0x040fe200078efcff */
[----:B------:R-:W-:Y:S01]  /*1f0c0*/  IMAD.MOV.U32 R10, RZ, RZ, R12 ;  /* 0x000000ffff0a7224 */ /* 0x000fe200078e000c */
[----:B------:R-:W-:Y:S01]  /*1f0d0*/  IADD3 R8, P6, PT, R11, R3, RZ ;  /* 0x000000030b087210 */ /* 0x000fe20007fde0ff */
[----:B------:R1:W-:Y:S01]  /*1f0e0*/  @P1 STG.E.U8 desc[UR26][R4.64], R15 ;  /* 0x0000000f04001986 */ /* 0x0003e2000c10111a */
[----:B--2---:R-:W-:Y:S01]  /*1f0f0*/  ISETP.LT.AND P1, PT, R9, UR7, !P2 ;  /* 0x0000000709007c0c */ /* 0x004fe2000d721270 */
[----:B------:R-:W2:Y:S01]  /*1f100*/  LDCU UR4, c[0x0][0x39c] ;  /* 0x00007380ff0477ac */ /* 0x000ea20008000800 */
[C---:B------:R-:W-:Y:S01]  /*1f110*/  LEA.HI.X.SX32 R9, R11.reuse, R2, 0x1, P6 ;  /* 0x000000020b097211 */ /* 0x040fe200030f0eff */
[----:B------:R-:W-:Y:S01]  /*1f120*/  VIADD R11, R11, UR5 ;  /* 0x000000050b0b7c36 */ /* 0x000fe20008000000 */
[----:B-----5:R-:W-:Y:S01]  /*1f130*/  SHF.R.S32.HI R13, RZ, 0x8, R10 ;  /* 0x00000008ff0d7819 */ /* 0x020fe2000001140a */
[----:B------:R-:W3:Y:S01]  /*1f140*/  LDCU UR7, c[0x0][0x39c] ;  /* 0x00007380ff0777ac */ /* 0x000ee20008000800 */
[----:B------:R-:W-:-:S02]  /*1f150*/  LOP3.LUT R7, R0, 0xcf, RZ, 0xfc, !PT ;  /* 0x000000cf00077812 */ /* 0x000fc400078efcff */
[----:B------:R-:W-:Y:S01]  /*1f160*/  IADD3 R6, P6, PT, R11, R3, RZ ;  /* 0x000000030b067210 */ /* 0x000fe20007fde0ff */
[----:B------:R4:W-:Y:S01]  /*1f170*/  @P3 STG.E.U8 desc[UR26][R8.64], R13 ;  /* 0x0000000d08003986 */ /* 0x0009e2000c10111a */
[----:B------:R-:W-:Y:S02]  /*1f180*/  F2FP.SATFINITE.E5M2.F32.PACK_AB_MERGE_C R17, R17, R16, RZ ;  /* 0x000000101111723e */ /* 0x000fe400048060ff */
[----:B0-----:R-:W-:Y:S01]  /*1f190*/  ISETP.LT.AND P3, PT, R7, UR6, !P2 ;  /* 0x0000000607007c0c */ /* 0x001fe2000d761270 */
[----:B------:R-:W0:Y:S01]  /*1f1a0*/  LDCU UR6, c[0x0][0x39c] ;  /* 0x00007380ff0677ac */ /* 0x000e220008000800 */
[C---:B------:R-:W-:Y:S01]  /*1f1b0*/  LEA.HI.X.SX32 R7, R11.reuse, R2, 0x1, P6 ;  /* 0x000000020b077211 */ /* 0x040fe200030f0eff */
[----:B------:R-:W-:Y:S01]  /*1f1c0*/  VIADD R11, R11, UR5 ;  /* 0x000000050b0b7c36 */ /* 0x000fe20008000000 */
[----:B------:R-:W-:Y:S02]  /*1f1d0*/  PRMT R10, R17, 0x9910, RZ ;  /* 0x00009910110a7816 */ /* 0x000fe400000000ff */
[----:B-1----:R-:W-:-:S02]  /*1f1e0*/  LOP3.LUT R5, R0, 0xd0, RZ, 0xfc, !PT ;  /* 0x000000d000057812 */ /* 0x002fc400078efcff */
[-C--:B------:R-:W-:Y:S01]  /*1f1f0*/  IADD3 R4, P6, PT, R11, R3.reuse, RZ ;  /* 0x000000030b047210 */ /* 0x080fe20007fde0ff */
[----:B----4-:R-:W-:Y:S01]  /*1f200*/  IMAD.MOV.U32 R8, RZ, RZ, R10 ;  /* 0x000000ffff087224 */ /* 0x010fe200078e000a */
[----:B------:R1:W-:Y:S01]  /*1f210*/  @P4 STG.E.U8 desc[UR26][R6.64], R17 ;  /* 0x0000001106004986 */ /* 0x0003e2000c10111a */
[----:B--2---:R-:W-:Y:S01]  /*1f220*/  ISETP.LT.AND P4, PT, R5, UR4, !P2 ;  /* 0x0000000405007c0c */ /* 0x004fe2000d781270 */
[C---:B------:R-:W-:Y:S01]  /*1f230*/  VIADD R10, R11.reuse, UR5 ;  /* 0x000000050b0a7c36 */ /* 0x040fe20008000000 */
[-C--:B------:R-:W-:Y:S01]  /*1f240*/  LEA.HI.X.SX32 R5, R11, R2.reuse, 0x1, P6 ;  /* 0x000000020b057211 */ /* 0x080fe200030f0eff */
[----:B------:R-:W2:Y:S01]  /*1f250*/  LDCU UR4, c[0x0][0x39c] ;  /* 0x00007380ff0477ac */ /* 0x000ea20008000800 */
        /* <DEDUP_REMOVED lines=10> */
[CC--:B-1----:R-:W-:Y:S01]  /*1f300*/  IADD3 R6, P1, PT, R10.reuse, R3.reuse, RZ ;  /* 0x000000030a067210 */ /* 0x0c2fe20007f3e0ff */
        /* <DEDUP_REMOVED lines=9> */
[----:B--2---:R-:W-:Y:S01]  /*1f3a0*/  ISETP.LT.AND P1, PT, R10, UR4, !P2 ;  /* 0x000000040a007c0c */ /* 0x004fe2000d721270 */
[----:B------:R-:W1:Y:S01]  /*1f3b0*/  LDCU UR4, c[0x0][0x39c] ;  /* 0x00007380ff0477ac */ /* 0x000e620008000800 */
[----:B------:R-:W-:Y:S01]  /*1f3c0*/  F2FP.SATFINITE.E5M2.F32.PACK_AB_MERGE_C R21, R21, R20, RZ ;  /* 0x000000141515723e */ /* 0x000fe200048060ff */
[----:B------:R2:W-:Y:S01]  /*1f3d0*/  @P3 STG.E.U8 desc[UR26][R6.64], R13 ;  /* 0x0000000d06003986 */ /* 0x0005e2000c10111a */
[----:B0-----:R-:W-:Y:S01]  /*1f3e0*/  ISETP.LT.AND P6, PT, R12, UR6, !P2 ;  /* 0x000000060c007c0c */ /* 0x001fe2000d7c1270 */
[----:B------:R-:W0:Y:S01]  /*1f3f0*/  LDCU UR6, c[0x0][0x39c] ;  /* 0x00007380ff0677ac */ /* 0x000e220008000800 */
        /* <DEDUP_REMOVED lines=16> */
[----:B-1----:R-:W-:Y:S01]  /*1f500*/  ISETP.LT.AND P4, PT, R4, UR4, !P2 ;  /* 0x0000000404007c0c */ /* 0x002fe2000d781270 */
[----:B------:R-:W1:Y:S01]  /*1f510*/  LDCU UR4, c[0x0][0x39c] ;  /* 0x00007380ff0477ac */ /* 0x000e620008000800 */
[----:B0-----:R-:W-:Y:S01]  /*1f520*/  ISETP.LT.AND P3, PT, R14, UR6, !P2 ;  /* 0x000000060e007c0c */ /* 0x001fe2000d761270 */
        /* <DEDUP_REMOVED lines=10> */
[----:B0-----:R-:W-:Y:S02]  /*1f5d0*/  LOP3.LUT R6, R0, 0xd7, RZ, 0xfc, !PT ;  /* 0x000000d700067812 */ /* 0x001fe400078efcff */
[----:B------:R-:W-:Y:S01]  /*1f5e0*/  F2FP.SATFINITE.E5M2.F32.PACK_AB_MERGE_C R25, R25, R24, RZ ;  /* 0x000000181919723e */ /* 0x000fe200048060ff */
[----:B------:R0:W-:Y:S01]  /*1f5f0*/  @P1 STG.E.U8 desc[UR26][R4.64], R13 ;  /* 0x0000000d04001986 */ /* 0x0001e2000c10111a */
[----:B-1----:R-:W-:Y:S01]  /*1f600*/  ISETP.LT.AND P1, PT, R6, UR4, !P2 ;  /* 0x0000000406007c0c */ /* 0x002fe2000d721270 */
[----:B------:R-:W1:Y:S01]  /*1f610*/  LDCU UR4, c[0x0][0x39c] ;  /* 0x00007380ff0477ac */ /* 0x000e620008000800 */
        /* <DEDUP_REMOVED lines=8> */
[----:B0-----:R-:W-:Y:S02]  /*1f6a0*/  SHF.R.S32.HI R13, RZ, 0x8, R10 ;  /* 0x00000008ff0d7819 */ /* 0x001fe4000001140a */
        /* <DEDUP_REMOVED lines=17> */
[----:B0-----:R-:W-:-:S02]  /*1f7c0*/  LOP3.LUT R7, R0, 0xdb, RZ, 0xfc, !PT ;  /* 0x000000db00077812 */ /* 0x001fc400078efcff */
[----:B------:R-:W-:Y:S02]  /*1f7d0*/  IADD3 R6, P1, PT, R10, R3, RZ ;  /* 0x000000030a067210 */ /* 0x000fe40007f3e0ff */
[----:B-1----:R-:W-:Y:S01]  /*1f7e0*/  ISETP.LT.AND P4, PT, R12, UR4, !P2 ;  /* 0x000000040c007c0c */ /* 0x002fe2000d781270 */
        /* <DEDUP_REMOVED lines=238> */
[----:B------:R-:W-:Y:S02]  /*206d0*/  LEA.HI.X.SX32 R7, R10, R2, 0x1, P1 ;  /* 0x000000020a077211 */ /* 0x000fe400008f0eff */
[----:B------:R-:W-:Y:S02]  /*206e0*/  IADD3 R4, P1, PT, R11, R3, RZ ;  /* 0x000000030b047210 */ /* 0x000fe40007f3e0ff */
[----:B------:R-:W-:Y:S02]  /*206f0*/  LOP3.LUT R10, R0, 0xf7, RZ, 0xfc, !PT ;  /* 0x000000f7000a7812 */ /* 0x000fe400078efcff */
[----:B------:R-:W-:-:S02]  /*20700*/  SHF.R.S32.HI R13, RZ, 0x8, R13 ;  /* 0x00000008ff0d7819 */ /* 0x000fc4000001140d */
[C---:B------:R-:W-:Y:S01]  /*20710*/  LEA.HI.X.SX32 R5, R11.reuse, R2, 0x1, P1 ;  /* 0x000000020b057211 */ /* 0x040fe200008f0eff */
[----:B------:R-:W-:Y:S01]  /*20720*/  VIADD R11, R11, UR5 ;  /* 0x000000050b0b7c36 */ /* 0x000fe20008000000 */
[----:B------:R-:W-:Y:S02]  /*20730*/  F2FP.SATFINITE.E5M2.F32.PACK_AB_MERGE_C R57, R57, R56, RZ ;  /* 0x000000383939723e */ /* 0x000fe400048060ff */
[----:B0-----:R-:W-:Y:S01]  /*20740*/  ISETP.LT.AND P1, PT, R10, UR4, !P2 ;  /* 0x000000040a007c0c */ /* 0x001fe2000d721270 */
[----:B------:R-:W0:Y:S01]  /*20750*/  LDCU UR4, c[0x0][0x39c] ;  /* 0x00007380ff0477ac */ /* 0x000e220008000800 */
[----:B------:R-:W-:Y:S01]  /*20760*/  LOP3.LUT R12, R0, 0xf6, RZ, 0xfc, !PT ;  /* 0x000000f6000c7812 */ /* 0x000fe200078efcff */
[----:B------:R2:W-:Y:S01]  /*20770*/  @P3 STG.E.U8 desc[UR26][R6.64], R13 ;  /* 0x0000000d06003986 */ /* 0x0005e2000c10111a */
[----:B------:R-:W-:Y:S02]  /*20780*/  PRMT R10, R57, 0x9910, RZ ;  /* 0x00009910390a7816 */ /* 0x000fe400000000ff */
[----:B-----5:R-:W-:-:S02]  /*20790*/  IADD3 R8, P3, PT, R11, R3, RZ ;  /* 0x000000030b087210 */ /* 0x020fc40007f7e0ff */
[----:B-1----:R-:W-:Y:S01]  /*207a0*/  ISETP.LT.AND P6, PT, R12, UR6, !P2 ;  /* 0x000000060c007c0c */ /* 0x002fe2000d7c1270 */
[----:B------:R-:W1:Y:S01]  /*207b0*/  LDCU UR6, c[0x0][0x39c] ;  /* 0x00007380ff0677ac */ /* 0x000e620008000800 */
[C---:B------:R-:W-:Y:S01]  /*207c0*/  LEA.HI.X.SX32 R9, R11.reuse, R2, 0x1, P3 ;  /* 0x000000020b097211 */ /* 0x040fe200018f0eff */
[----:B------:R-:W-:Y:S01]  /*207d0*/  VIADD R11, R11, UR5 ;  /* 0x000000050b0b7c36 */ /* 0x000fe20008000000 */
[----:B--2---:R-:W-:Y:S01]  /*207e0*/  SHF.R.S32.HI R7, RZ, 0x8, R10 ;  /* 0x00000008ff077819 */ /* 0x004fe2000001140a */
[----:B------:R2:W-:Y:S01]  /*207f0*/  @P4 STG.E.U8 desc[UR26][R4.64], R57 ;  /* 0x0000003904004986 */ /* 0x0005e2000c10111a */
[----:B------:R-:W-:-:S03]  /*20800*/  LOP3.LUT R6, R0, 0xfa, RZ, 0xfc, !PT ;  /* 0x000000fa00067812 */ /* 0x000fc600078efcff */
[----:B------:R4:W-:Y:S01]  /*20810*/  @P5 STG.E.U8 desc[UR26][R8.64], R7 ;  /* 0x0000000708005986 */ /* 0x0009e2000c10111a */
[----:B------:R-:W-:Y:S02]  /*20820*/  F2FP.SATFINITE.E5M2.F32.PACK_AB_MERGE_C R59, R59, R58, RZ ;  /* 0x0000003a3b3b723e */ /* 0x000fe400048060ff */
[----:B--2---:R-:W-:-:S04]  /*20830*/  IADD3 R4, P5, PT, R11, R3, RZ ;  /* 0x000000030b047210 */ /* 0x004fc80007fbe0ff */
[C---:B------:R-:W-:Y:S01]  /*20840*/  LEA.HI.X.SX32 R5, R11.reuse, R2, 0x1, P5 ;  /* 0x000000020b057211 */ /* 0x040fe200028f0eff */
[----:B------:R-:W-:Y:S01]  /*20850*/  VIADD R11, R11, UR5 ;  /* 0x000000050b0b7c36 */ /* 0x000fe20008000000 */
[----:B0-----:R-:W-:Y:S01]  /*20860*/  ISETP.LT.AND P5, PT, R6, UR4, !P2 ;  /* 0x0000000406007c0c */ /* 0x001fe2000d7a1270 */
[----:B------:R-:W0:Y:S01]  /*20870*/  LDCU UR4, c[0x0][0x39c] ;  /* 0x00007380ff0477ac */ /* 0x000e220008000800 */
[----:B------:R-:W-:Y:S01]  /*20880*/  LOP3.LUT R14, R0, 0xf8, RZ, 0xfc, !PT ;  /* 0x000000f8000e7812 */ /* 0x000fe200078efcff */
[----:B------:R2:W-:Y:S01]  /*20890*/  @P6 STG.E.U8 desc[UR26][R4.64], R59 ;  /* 0x0000003b04006986 */ /* 0x0005e2000c10111a */
[C---:B------:R-:W-:Y:S01]  /*208a0*/  IADD3 R6, P6, PT, R11.reuse, R3, RZ ;  /* 0x000000030b067210 */ /* 0x040fe20007fde0ff */
[----:B------:R-:W-:Y:S01]  /*208b0*/  VIADD R10, R11, UR5 ;  /* 0x000000050b0a7c36 */ /* 0x000fe20008000000 */
[----:B-1----:R-:W-:Y:S01]  /*208c0*/  ISETP.LT.AND P3, PT, R14, UR6, !P2 ;  /* 0x000000060e007c0c */ /* 0x002fe2000d761270 */
[----:B------:R-:W1:Y:S01]  /*208d0*/  LDCU UR6, c[0x0][0x39c] ;  /* 0x00007380ff0677ac */ /* 0x000e620008000800 */
[----:B------:R-:W-:-:S02]  /*208e0*/  PRMT R13, R59, 0x9910, RZ ;  /* 0x000099103b0d7816 */ /* 0x000fc400000000ff */
[----:B----4-:R-:W-:Y:S02]  /*208f0*/  LEA.HI.X.SX32 R7, R11, R2, 0x1, P6 ;  /* 0x000000020b077211 */ /* 0x010fe400030f0eff */
        /* <DEDUP_REMOVED lines=8> */
[----:B0-----:R-:W-:Y:S01]  /*20980*/  ISETP.LT.AND P1, PT, R11, UR4, !P2 ;  /* 0x000000040b007c0c */ /* 0x001fe2000d721270 */
[----:B------:R0:W-:Y:S01]  /*20990*/  @P3 STG.E.U8 desc[UR26][R8.64], R61 ;  /* 0x0000003d08003986 */ /* 0x0001e2000c10111a */
[C---:B--2---:R-:W-:Y:S01]  /*209a0*/  IADD3 R4, P3, PT, R10.reuse, R3, RZ ;  /* 0x000000030a047210 */ /* 0x044fe20007f7e0ff */
[----:B------:R-:W-:Y:S01]  /*209b0*/  VIADD R11, R10, UR5 ;  /* 0x000000050a0b7c36 */ /* 0x000fe20008000000 */
[----:B---3--:R-:W-:Y:S01]  /*209c0*/  ISETP.LT.AND P4, PT, R12, UR7, !P2 ;  /* 0x000000070c007c0c */ /* 0x008fe2000d781270 */
[----:B------:R-:W2:Y:S01]  /*209d0*/  LDCU UR4, c[0x0][0x39c] ;  /* 0x00007380ff0477ac */ /* 0x000ea20008000800 */
[----:B------:R-:W-:Y:S02]  /*209e0*/  LOP3.LUT R12, R0, 0xfb, RZ, 0xfc, !PT ;  /* 0x000000fb000c7812 */ /* 0x000fe400078efcff */
[----:B------:R-:W-:Y:S01]  /*209f0*/  LEA.HI.X.SX32 R5, R10, R2, 0x1, P3 ;  /* 0x000000020a057211 */ /* 0x000fe200018f0eff */
[----:B------:R-:W-:Y:S01]  /*20a00*/  VIADD R10, R11, UR5 ;  /* 0x000000050b0a7c36 */ /* 0x000fe20008000000 */
[----:B------:R-:W-:-:S02]  /*20a10*/  PRMT R17, R61, 0x9910, RZ ;  /* 0x000099103d117816 */ /* 0x000fc400000000ff */
[----:B-1----:R-:W-:Y:S01]  /*20a20*/  ISETP.LT.AND P6, PT, R12, UR6, !P2 ;  /* 0x000000060c007c0c */ /* 0x002fe2000d7c1270 */
[----:B------:R-:W1:Y:S01]  /*20a30*/  LDCU UR6, c[0x0][0x39c] ;  /* 0x00007380ff0677ac */ /* 0x000e620008000800 */
[----:B------:R-:W-:Y:S01]  /*20a40*/  SHF.R.S32.HI R17, RZ, 0x8, R17 ;  /* 0x00000008ff117819 */ /* 0x000fe20000011411 */
[----:B----4-:R-:W-:Y:S01]  /*20a50*/  VIADD R13, R10, UR5 ;  /* 0x000000050a0d7c36 */ /* 0x010fe20008000000 */
[----:B------:R-:W-:-:S03]  /*20a60*/  IADD3 R6, P3, PT, R11, R3, RZ ;  /* 0x000000030b067210 */ /* 0x000fc60007f7e0ff */
[----:B------:R-:W-:Y:S01]  /*20a70*/  VIADD R14, R13, UR5 ;  /* 0x000000050d0e7c36 */ /* 0x000fe20008000000 */
[----:B------:R3:W-:Y:S01]  /*20a80*/  @P4 STG.E.U8 desc[UR26][R4.64], R17 ;  /* 0x0000001104004986 */ /* 0x0007e2000c10111a */
[-C--:B0-----:R-:W-:Y:S02]  /*20a90*/  IADD3 R8, P4, PT, R10, R3.reuse, RZ ;  /* 0x000000030a087210 */ /* 0x081fe40007f9e0ff */
[----:B------:R-:W-:Y:S01]  /*20aa0*/  VIADD R16, R14, UR5 ;  /* 0x000000050e107c36 */ /* 0x000fe20008000000 */
[-C--:B------:R-:W-:Y:S02]  /*20ab0*/  LEA.HI.X.SX32 R7, R11, R2.reuse, 0x1, P3 ;  /* 0x000000020b077211 */ /* 0x080fe400018f0eff */
[----:B------:R-:W-:Y:S01]  /*20ac0*/  LEA.HI.X.SX32 R9, R10, R2, 0x1, P4 ;  /* 0x000000020a097211 */ /* 0x000fe200020f0eff */
[----:B------:R-:W-:Y:S01]  /*20ad0*/  VIADD R15, R16, UR5 ;  /* 0x00000005100f7c36 */ /* 0x000fe20008000000 */
[----:B------:R-:W-:Y:S02]  /*20ae0*/  IADD3 R10, P3, PT, R13, R3, RZ ;  /* 0x000000030d0a7210 */ /* 0x000fe40007f7e0ff */
[----:B------:R-:W-:-:S02]  /*20af0*/  LOP3.LUT R18, R0, 0xfd, RZ, 0xfc, !PT ;  /* 0x000000fd00127812 */ /* 0x000fc400078efcff */
[----:B------:R-:W-:Y:S02]  /*20b00*/  IADD3 R12, P4, PT, R14, R3, RZ ;  /* 0x000000030e0c7210 */ /* 0x000fe40007f9e0ff */
[----:B------:R-:W-:Y:S02]  /*20b10*/  LOP3.LUT R0, R0, 0xfe, RZ, 0xfc, !PT ;  /* 0x000000fe00007812 */ /* 0x000fe400078efcff */
[----:B------:R-:W-:Y:S02]  /*20b20*/  F2FP.SATFINITE.E5M2.F32.PACK_AB_MERGE_C R63, R63, R62, RZ ;  /* 0x0000003e3f3f723e */ /* 0x000fe400048060ff */
[-C--:B------:R-:W-:Y:S02]  /*20b30*/  LEA.HI.X.SX32 R11, R13, R2.reuse, 0x1, P3 ;  /* 0x000000020d0b7211 */ /* 0x080fe400018f0eff */
[----:B------:R-:W-:Y:S02]  /*20b40*/  LEA.HI.X.SX32 R13, R14, R2, 0x1, P4 ;  /* 0x000000020e0d7211 */ /* 0x000fe400020f0eff */
[----:B--2---:R-:W-:-:S02]  /*20b50*/  ISETP.LT.AND P3, PT, R18, UR4, !P2 ;  /* 0x0000000412007c0c */ /* 0x004fc4000d761270 */
[-C--:B------:R-:W-:Y:S02]  /*20b60*/  IADD3 R14, P4, PT, R15, R3.reuse, RZ ;  /* 0x000000030f0e7210 */ /* 0x080fe40007f9e0ff */
[----:B-1----:R-:W-:Y:S02]  /*20b70*/  ISETP.LT.AND P2, PT, R0, UR6, !P2 ;  /* 0x0000000600007c0c */ /* 0x002fe4000d741270 */
[----:B------:R-:W-:Y:S02]  /*20b80*/  PRMT R0, R63, 0x9910, RZ ;  /* 0x000099103f007816 */ /* 0x000fe400000000ff */
[----:B------:R-:W-:Y:S02]  /*20b90*/  LEA.HI.X.SX32 R15, R15, R2, 0x1, P4 ;  /* 0x000000020f0f7211 */ /* 0x000fe400020f0eff */
[----:B---3--:R-:W-:Y:S01]  /*20ba0*/  IADD3 R4, P4, PT, R16, R3, RZ ;  /* 0x0000000310047210 */ /* 0x008fe20007f9e0ff */
[----:B------:R-:W-:Y:S01]  /*20bb0*/  IMAD.MOV.U32 R3, RZ, RZ, R0 ;  /* 0x000000ffff037224 */ /* 0x000fe200078e0000 */
[----:B------:R-:W-:-:S02]  /*20bc0*/  F2FP.SATFINITE.E5M2.F32.PACK_AB_MERGE_C R65, R65, R64, RZ ;  /* 0x000000404141723e */ /* 0x000fc400048060ff */
[----:B------:R-:W-:Y:S02]  /*20bd0*/  F2FP.SATFINITE.E5M2.F32.PACK_AB_MERGE_C R67, R67, R66, RZ ;  /* 0x000000424343723e */ /* 0x000fe400048060ff */
[----:B------:R-:W-:Y:S02]  /*20be0*/  PRMT R17, R65, 0x9910, RZ ;  /* 0x0000991041117816 */ /* 0x000fe400000000ff */
[----:B------:R-:W-:Y:S02]  /*20bf0*/  SHF.R.S32.HI R3, RZ, 0x8, R3 ;  /* 0x00000008ff037819 */ /* 0x000fe40000011403 */
[----:B------:R-:W-:Y:S02]  /*20c00*/  PRMT R19, R67, 0x9910, RZ ;  /* 0x0000991043137816 */ /* 0x000fe400000000ff */
[----:B------:R-:W-:Y:S01]  /*20c10*/  SHF.R.S32.HI R17, RZ, 0x8, R17 ;  /* 0x00000008ff117819 */ /* 0x000fe20000011411 */
[----:B------:R0:W-:Y:S01]  /*20c20*/  @P5 STG.E.U8 desc[UR26][R6.64], R63 ;  /* 0x0000003f06005986 */ /* 0x0001e2000c10111a */
[----:B------:R-:W-:-:S02]  /*20c30*/  LEA.HI.X.SX32 R5, R16, R2, 0x1, P4 ;  /* 0x0000000210057211 */ /* 0x000fc400020f0eff */
[----:B------:R-:W-:Y:S01]  /*20c40*/  SHF.R.S32.HI R19, RZ, 0x8, R19 ;  /* 0x00000008ff137819 */ /* 0x000fe20000011413 */
[----:B------:R0:W-:Y:S04]  /*20c50*/  @P6 STG.E.U8 desc[UR26][R8.64], R3 ;  /* 0x0000000308006986 */ /* 0x0001e8000c10111a */
[----:B------:R0:W-:Y:S04]  /*20c60*/  @P1 STG.E.U8 desc[UR26][R10.64], R65 ;  /* 0x000000410a001986 */ /* 0x0001e8000c10111a */
[----:B------:R0:W-:Y:S04]  /*20c70*/  @P3 STG.E.U8 desc[UR26][R12.64], R17 ;  /* 0x000000110c003986 */ /* 0x0001e8000c10111a */
[----:B------:R0:W-:Y:S04]  /*20c80*/  @P2 STG.E.U8 desc[UR26][R4.64], R67 ;  /* 0x0000004304002986 */ /* 0x0001e8000c10111a */
[----:B------:R0:W-:Y:S01]  /*20c90*/  @P0 STG.E.U8 desc[UR26][R14.64], R19 ;  /* 0x000000130e000986 */ /* 0x0001e2000c10111a */
[----:B------:R-:W-:Y:S06]  /*20ca0*/  BAR.SYNC.DEFER_BLOCKING 0x0 ;  /* 0x0000000000007b1d */ /* 0x000fec0000010000 */
[----:B------:R-:W-:Y:S05]  /*20cb0*/  BRA.U UP0, `(.L_x_13) ;  /* 0x0000000100a07547 */ /* 0x000fea000b800000 */
[----:B------:R-:W1:Y:S01]  /*20cc0*/  S2UR UR5, SR_CgaCtaId ;  /* 0x00000000000579c3 */ /* 0x000e620000008800 */
[----:B------:R-:W-:Y:S01]  /*20cd0*/  NOP ;  /* 0x0000000000007918 */ /* 0x000fe20000000000 */
[----:B------:R-:W-:Y:S01]  /*20ce0*/  UMOV UR4, 0x50 ;  /* 0x0000005000047882 */ /* 0x000fe20000000000 */
[----:B------:R-:W-:Y:S02]  /*20cf0*/  IMAD.U32 R0, RZ, RZ, UR12 ;  /* 0x0000000cff007e24 */ /* 0x000fe4000f8e00ff */
[----:B0-----:R-:W-:Y:S02]  /*20d00*/  IMAD.MOV.U32 R3, RZ, RZ, 0xff ;  /* 0x000000ffff037424 */ /* 0x001fe400078e00ff */
[----:B------:R-:W-:Y:S01]  /*20d10*/  IMAD.MOV.U32 R7, RZ, RZ, 0x1 ;  /* 0x00000001ff077424 */ /* 0x000fe200078e00ff */
[----:B------:R-:W-:-:S04]  /*20d20*/  LOP3.LUT R0, R0, 0xffff, RZ, 0xc0, !PT ;  /* 0x0000ffff00007812 */ /* 0x000fc800078ec0ff */
[----:B------:R-:W-:-:S05]  /*20d30*/  SHF.R.U32.HI R0, RZ, 0x5, R0 ;  /* 0x00000005ff007819 */ /* 0x000fca0000011600 */
[----:B------:R-:W-:Y:S01]  /*20d40*/  VIADD R2, R0, 0x10 ;  /* 0x0000001000027836 */ /* 0x000fe20000000000 */
[----:B------:R-:W-:Y:S01]  /*20d50*/  SHF.L.U32 R0, R3, R0, RZ ;  /* 0x0000000003007219 */ /* 0x000fe200000006ff */
[----:B-1----:R-:W-:-:S03]  /*20d60*/  ULEA UR6, UR5, UR4, 0x18 ;  /* 0x0000000405067291 */ /* 0x002fc6000f8ec0ff */
[----:B------:R-:W-:-:S04]  /*20d70*/  SHF.L.U32 R3, R7, R2, RZ ;  /* 0x0000000207037219 */ /* 0x000fc800000006ff */
[----:B------:R-:W-:Y:S02]  /*20d80*/  LOP3.LUT R0, R3, R0, RZ, 0xfc, !PT ;  /* 0x0000000003007212 */ /* 0x000fe400078efcff */
[----:B------:R-:W0:Y:S02]  /*20d90*/  LDS R5, [UR6] ;  /* 0x00000006ff057984 */ /* 0x000e240008000800 */
[C---:B------:R-:W-:Y:S02]  /*20da0*/  LOP3.LUT R2, R0.reuse, 0xffff, RZ, 0xc0, !PT ;  /* 0x0000ffff00027812 */ /* 0x040fe400078ec0ff */
[----:B0-----:R-:W-:-:S04]  /*20db0*/  LOP3.LUT R3, R0, 0xffff, R5, 0x80, !PT ;  /* 0x0000ffff00037812 */ /* 0x001fc800078e8005 */
[----:B------:R-:W-:-:S13]  /*20dc0*/  ISETP.NE.AND P0, PT, R3, R2, PT ;  /* 0x000000020300720c */ /* 0x000fda0003f05270 */
[----:B------:R-:W-:Y:S05]  /*20dd0*/  @P0 BRA `(.L_x_14) ;  /* 0x0000000000500947 */ /* 0x000fea0003800000 */
[----:B------:R-:W-:Y:S02]  /*20de0*/  SHF.R.U32.HI R5, RZ, 0x10, R5 ;  /* 0x00000010ff057819 */ /* 0x000fe40000011605 */
[----:B------:R-:W-:-:S04]  /*20df0*/  SHF.R.U32.HI R2, RZ, 0x10, R0 ;  /* 0x00000010ff027819 */ /* 0x000fc80000011600 */
[----:B------:R-:W-:-:S04]  /*20e00*/  LOP3.LUT R5, R5, R2, RZ, 0xc0, !PT ;  /* 0x0000000205057212 */ /* 0x000fc800078ec0ff */
[----:B------:R-:W-:-:S13]  /*20e10*/  ISETP.NE.AND P0, PT, R5, R2, PT ;  /* 0x000000020500720c */ /* 0x000fda0003f05270 */
[----:B------:R-:W-:Y:S05]  /*20e20*/  @P0 BRA `(.L_x_15) ;  /* 0x0000000000300947 */ /* 0x000fea0003800000 */
[----:B------:R-:W-:Y:S01]  /*20e30*/  R2UR UR4, R0 ;  /* 0x00000000000472ca */ /* 0x000fe200000e0000 */
[----:B------:R-:W-:Y:S01]  /*20e40*/  VOTEU.ANY UR5, UPT, PT ;  /* 0x0000000000057886 */ /* 0x000fe200038e0100 */
[----:B------:R-:W0:Y:S01]  /*20e50*/  S2R R0, SR_LANEID ;  /* 0x0000000000007919 */ /* 0x000e220000000000 */
[----:B------:R-:W-:-:S10]  /*20e60*/  UFLO.U32 UR5, UR5 ;  /* 0x00000005000572bd */ /* 0x000fd400080e0000 */
[----:B------:R-:W-:-:S06]  /*20e70*/  ULOP3.LUT UR4, URZ, UR4, URZ, 0x33, !UPT ;  /* 0x00000004ff047292 */ /* 0x000fcc000f8e33ff */
[----:B------:R-:W-:-:S04]  /*20e80*/  IMAD.U32 R2, RZ, RZ, UR4 ;  /* 0x00000004ff027e24 */ /* 0x000fc8000f8e00ff */
[----:B------:R-:W1:Y:S02]  /*20e90*/  REDUX UR7, R2 ;  /* 0x00000000020773c4 */ /* 0x000e640000000000 */
[----:B------:R2:W-:Y:S01]  /*20ea0*/  UTCATOMSWS.AND URZ, UR4 ;  /* 0x0000000400ff79e3 */ /* 0x0005e20008000000 */
[----:B0-----:R-:W-:Y:S01]  /*20eb0*/  ISETP.EQ.U32.AND P0, PT, R0, UR5, PT ;  /* 0x0000000500007c0c */ /* 0x001fe2000bf02070 */
[----:B-1----:R-:W-:-:S12]  /*20ec0*/  IMAD.U32 R0, RZ, RZ, UR7 ;  /* 0x00000007ff007e24 */ /* 0x002fd8000f8e00ff */
[----:B------:R2:W-:Y:S01]  /*20ed0*/  @P0 ATOMS.AND RZ, [UR6], R0 ;  /* 0x00000000ffff098c */ /* 0x0005e2000a800006 */
[----:B------:R-:W-:Y:S05]  /*20ee0*/  BRA `(.L_x_13) ;  /* 0x0000000000147947 */ /* 0x000fea0003800000 */
.L_x_15:
[----:B------:R-:W-:-:S07]  /*20ef0*/  MOV R2, 0x20f10 ;  /* 0x00020f1000027802 */ /* 0x000fce0000000f00 */
[----:B------:R-:W-:Y:S05]  /*20f00*/  CALL.REL.NOINC `($__internal_0_$__cuda_sm10x_tcgen05_guardrail_trap_col_being_dealloced_not_returned_by_alloc) ;  /* 0x00000000002c7944 */ /* 0x000fea0003c00000 */
[----:B------:R-:W-:Y:S05]  /*20f10*/  BRA `(.L_x_13) ;  /* 0x0000000000087947 */ /* 0x000fea0003800000 */
.L_x_14:
[----:B------:R-:W-:-:S07]  /*20f20*/  MOV R2, 0x20f40 ;  /* 0x00020f4000027802 */ /* 0x000fce0000000f00 */
[----:B------:R-:W-:Y:S05]  /*20f30*/  CALL.REL.NOINC `($__internal_2_$__cuda_sm10x_tcgen05_guardrail_trap_unallocated_columns_being_dealloced) ;  /* 0x0000000000387944 */ /* 0x000fea0003c00000 */
.L_x_13:
[----:B------:R-:W-:Y:S01]  /*20f40*/  NOP ;  /* 0x0000000000007918 */ /* 0x000fe20000000000 */
[----:B--2---:R-:W-:Y:S05]  /*20f50*/  EXIT ;  /* 0x000000000000794d */ /* 0x004fea0003800000 */
.L_x_8:
[----:B------:R-:W2:Y:S02]  /*20f60*/  SYNCS.PHASECHK.TRANS64.TRYWAIT P6, [UR10], R84 ;  /* 0x00000054ff0075a7 */ /* 0x000ea400080c110a */
[----:B--2---:R-:W-:Y:S05]  /*20f70*/  @!P6 BRA `(.L_x_8) ;  /* 0xfffffffc00f8e947 */ /* 0x004fea000383ffff */
[----:B------:R-:W-:Y:S05]  /*20f80*/  BRA `(.L_x_16) ;  /* 0xfffffeec00b87947 */ /* 0x000fea000383ffff */
.L_x_12:
[----:B------:R-:W1:Y:S02]  /*20f90*/  SYNCS.PHASECHK.TRANS64.TRYWAIT P4, [UR10], R10 ;  /* 0x0000000aff0075a7 */ /* 0x000e64000808110a */
[----:B-1----:R-:W-:Y:S05]  /*20fa0*/  @!P4 BRA `(.L_x_12) ;  /* 0xfffffffc00f8c947 */ /* 0x002fea000383ffff */
[----:B------:R-:W-:Y:S05]  /*20fb0*/  BRA `(.L_x_11) ;  /* 0xffffff6800c47947 */ /* 0x000fea000383ffff */
        .weak           $__internal_0_$__cuda_sm10x_tcgen05_guardrail_trap_col_being_dealloced_not_returned_by_alloc
        .type           $__internal_0_$__cuda_sm10x_tcgen05_guardrail_trap_col_being_dealloced_not_returned_by_alloc,@function
        .size           $__internal_0_$__cuda_sm10x_tcgen05_guardrail_trap_col_being_dealloced_not_returned_by_alloc,($__internal_1_$__cuda_sm10x_tcgen05_guardrail_trap_phase_invalid_during_alloc - $__internal_0_$__cuda_sm10x_tcgen05_guardrail_trap_col_being_dealloced_not_returned_by_alloc)
$__internal_0_$__cuda_sm10x_tcgen05_guardrail_trap_col_being_dealloced_not_returned_by_alloc:
[----:B------:R-:W-:Y:S05]  /*20fc0*/  BPT.TRAP 0x1 ;  /* 0x000000040000795c */ /* 0x000fea0000300000 */
[----:B------:R-:W-:-:S04]  /*20fd0*/  IMAD.MOV.U32 R3, RZ, RZ, 0x0 ;  /* 0x00000000ff037424 */ /* 0x000fc800078e00ff */
[----:B------:R-:W-:Y:S05]  /*20fe0*/  RET.REL.NODEC R2 `(matmul_kernel) ;  /* 0xfffffdf002047950 */ /* 0x000fea0003c3ffff */
        .weak           $__internal_1_$__cuda_sm10x_tcgen05_guardrail_trap_phase_invalid_during_alloc
        .type           $__internal_1_$__cuda_sm10x_tcgen05_guardrail_trap_phase_invalid_during_alloc,@function
        .size           $__internal_1_$__cuda_sm10x_tcgen05_guardrail_trap_phase_invalid_during_alloc,($__internal_2_$__cuda_sm10x_tcgen05_guardrail_trap_unallocated_columns_being_dealloced - $__internal_1_$__cuda_sm10x_tcgen05_guardrail_trap_phase_invalid_during_alloc)
$__internal_1_$__cuda_sm10x_tcgen05_guardrail_trap_phase_invalid_during_alloc:
[----:B------:R-:W-:Y:S05]  /*20ff0*/  BPT.TRAP 0x1 ;  /* 0x000000040000795c */ /* 0x000fea0000300000 */
[----:B------:R-:W-:-:S04]  /*21000*/  IMAD.MOV.U32 R3, RZ, RZ, 0x0 ;  /* 0x00000000ff037424 */ /* 0x000fc800078e00ff */
[----:B------:R-:W-:Y:S05]  /*21010*/  RET.REL.NODEC R2 `(matmul_kernel) ;  /* 0xfffffdec02f87950 */ /* 0x000fea0003c3ffff */
        .weak           $__internal_2_$__cuda_sm10x_tcgen05_guardrail_trap_unallocated_columns_being_dealloced
        .type           $__internal_2_$__cuda_sm10x_tcgen05_guardrail_trap_unallocated_columns_being_dealloced,@function
        .size           $__internal_2_$__cuda_sm10x_tcgen05_guardrail_trap_unallocated_columns_being_dealloced,(.L_x_20 - $__internal_2_$__cuda_sm10x_tcgen05_guardrail_trap_unallocated_columns_being_dealloced)
$__internal_2_$__cuda_sm10x_tcgen05_guardrail_trap_unallocated_columns_being_dealloced:
[----:B------:R-:W-:Y:S05]  /*21020*/  BPT.TRAP 0x1 ;  /* 0x000000040000795c */ /* 0x000fea0000300000 */
[----:B------:R-:W-:-:S04]  /*21030*/  IMAD.MOV.U32 R3, RZ, RZ, 0x0 ;  /* 0x00000000ff037424 */ /* 0x000fc800078e00ff */
[----:B------:R-:W-:Y:S05]  /*21040*/  RET.REL.NODEC R2 `(matmul_kernel) ;  /* 0xfffffdec02ec7950 */ /* 0x000fea0003c3ffff */
.L_x_17:
[----:B------:R-:W-:-:S00]  /*21050*/  BRA `(.L_x_17) ;  /* 0xfffffffc00fc7947 */ /* 0x000fc0000383ffff */
[----:B------:R-:W-:-:S00]  /*21060*/  NOP ;  /* 0x0000000000007918 */ /* 0x000fc00000000000 */
        /* <DEDUP_REMOVED lines=9> */
.L_x_20:


//--------------------- .nv.shared.matmul_kernel  --------------------------
	.section	.nv.shared.matmul_kernel,"aw",@nobits
	.sectionflags	@""
	.align	16
	.zero		1024


//--------------------- .nv.shared.reserved.0     --------------------------
	.section	.nv.shared.reserved.0,"aw",@nobits
	.align	8
	.weak		__nv_reservedSMEM_offset_0_alias
	.size		__nv_reservedSMEM_offset_0_alias, 0, 64
	.other		__nv_reservedSMEM_offset_0_alias,@"STO_CUDA_RESERVED_SHARED STV_DEFAULT"
__nv_reservedSMEM_offset_0_alias:
	.zero		0
.nv.shared.reserved.0:
	.zero		64
	.weak		__nv_reservedSMEM_allocation_phase
	.type		__nv_reservedSMEM_allocation_phase,@object
	.size		__nv_reservedSMEM_allocation_phase,(.L_0 - __nv_reservedSMEM_allocation_phase)
__nv_reservedSMEM_allocation_phase:
	.zero		1
.L_0:
	.zero		7
	.weak		__nv_reservedSMEM_devtool_atexit_pc
	.type		__nv_reservedSMEM_devtool_atexit_pc,@object
	.size		__nv_reservedSMEM_devtool_atexit_pc,(__nv_reservedSMEM_allocation_mask - __nv_reservedSMEM_devtool_atexit_pc)
__nv_reservedSMEM_devtool_atexit_pc:
	.zero		8
	.weak		__nv_reservedSMEM_allocation_mask
	.type		__nv_reservedSMEM_allocation_mask,@object
	.size		__nv_reservedSMEM_allocation_mask,(.L_2 - __nv_reservedSMEM_allocation_mask)
__nv_reservedSMEM_allocation_mask:
	.zero		4
.L_2:


//--------------------- .nv.constant0.matmul_kernel --------------------------
	.section	.nv.constant0.matmul_kernel,"a",@progbits
	.sectionflags	@""
	.align	4
.nv.constant0.matmul_kernel:
	.zero		976


//--------------------- SYMBOLS --------------------------

	.type		.nv.reservedSmem.offset0,@object
	.size		.nv.reservedSmem.offset0,0x4
	.type		.nv.reservedSmem.cap,@object
	.size		.nv.reservedSmem.cap,0x4
